//
// Generated by NVIDIA NVVM Compiler
//
// Compiler Build ID: CL-36424714
// Cuda compilation tools, release 13.0, V13.0.88
// Based on NVVM 20.0.0
//

.version 9.0
.target sm_100
.address_size 64

	// .globl	signs_times_v
.func  (.param .align 16 .b8 func_retval0[16]) __internal_trig_reduction_slowpathd
(
	.param .b64 __internal_trig_reduction_slowpathd_param_0
)
;
.func  (.param .b64 func_retval0) __internal_accurate_pow
(
	.param .b64 __internal_accurate_pow_param_0,
	.param .b64 __internal_accurate_pow_param_1
)
;
.global .align 8 .b8 __cudart_i2opi_d[144] = {8, 93, 141, 31, 177, 95, 251, 107, 234, 146, 82, 138, 247, 57, 7, 61, 123, 241, 229, 235, 199, 186, 39, 117, 45, 234, 95, 158, 102, 63, 70, 79, 183, 9, 203, 39, 207, 126, 54, 109, 31, 109, 10, 90, 139, 17, 47, 239, 15, 152, 5, 222, 255, 151, 248, 31, 59, 40, 249, 189, 139, 95, 132, 156, 244, 57, 83, 131, 57, 214, 145, 57, 65, 126, 95, 180, 38, 112, 156, 233, 132, 68, 187, 46, 245, 53, 130, 232, 62, 167, 41, 177, 28, 235, 29, 254, 28, 146, 209, 9, 234, 46, 73, 6, 224, 210, 77, 66, 58, 110, 36, 183, 97, 197, 187, 222, 171, 99, 81, 254, 65, 144, 67, 60, 153, 149, 98, 219, 192, 221, 52, 245, 209, 87, 39, 252, 41, 21, 68, 78, 110, 131, 249, 162};
.global .align 16 .b8 __cudart_sin_cos_coeffs[128] = {70, 210, 176, 44, 241, 229, 90, 190, 146, 227, 172, 105, 227, 29, 199, 62, 161, 98, 219, 25, 160, 1, 42, 191, 24, 8, 17, 17, 17, 17, 129, 63, 84, 85, 85, 85, 85, 85, 197, 191, 0, 0, 0, 0, 0, 0, 0, 0, 0, 0, 0, 0, 0, 0, 0, 0, 100, 129, 253, 32, 131, 255, 168, 189, 40, 133, 239, 193, 167, 238, 33, 62, 217, 230, 6, 142, 79, 126, 146, 190, 233, 188, 221, 25, 160, 1, 250, 62, 71, 93, 193, 22, 108, 193, 86, 191, 81, 85, 85, 85, 85, 85, 165, 63, 0, 0, 0, 0, 0, 0, 224, 191, 0, 0, 0, 0, 0, 0, 240, 63};

.visible .entry signs_times_v(
	.param .u32 signs_times_v_param_0,
	.param .u64 .ptr .align 1 signs_times_v_param_1,
	.param .u64 .ptr .align 1 signs_times_v_param_2,
	.param .u64 .ptr .align 1 signs_times_v_param_3,
	.param .u8 signs_times_v_param_4
)
{
	.local .align 16 .b8 	__local_depot0[176];
	.reg .b64 	%SP;
	.reg .b64 	%SPL;
	.reg .pred 	%p<13>;
	.reg .b16 	%rs<3>;
	.reg .b32 	%r<65>;
	.reg .b64 	%rd<49>;
	.reg .b64 	%fd<205>;

	mov.u64 	%SPL, __local_depot0;
	ld.param.u32 	%r18, [signs_times_v_param_0];
	add.u64 	%rd1, %SPL, 0;
	add.u64 	%rd2, %SPL, 32;
	add.u64 	%rd3, %SPL, 80;
	mov.u32 	%r19, %ntid.x;
	mov.u32 	%r20, %ctaid.x;
	mov.u32 	%r21, %tid.x;
	mad.lo.s32 	%r61, %r19, %r20, %r21;
	setp.ge.u32 	%p1, %r61, %r18;
	@%p1 bra 	$L__BB0_9;
	ld.param.u32 	%r54, [signs_times_v_param_0];
	mov.f64 	%fd11, 0d0000000000000000;
	st.local.v2.f64 	[%rd1], {%fd11, %fd11};
	st.local.v2.f64 	[%rd1+16], {%fd11, %fd11};
	mov.b32 	%r22, -1;
	mov.b32 	%r23, 1;
	st.local.v4.u32 	[%rd2], {%r23, %r23, %r23, %r22};
	st.local.v4.u32 	[%rd2+16], {%r23, %r22, %r22, %r22};
	st.local.v4.u32 	[%rd2+32], {%r23, %r23, %r22, %r22};
	mov.b32 	%r24, 0;
	mov.b32 	%r25, 2;
	st.local.v4.u32 	[%rd3], {%r23, %r25, %r23, %r24};
	st.local.v4.u32 	[%rd3+16], {%r25, %r24, %r24, %r24};
	st.local.v4.u32 	[%rd3+32], {%r23, %r23, %r24, %r24};
	mov.b32 	%r26, 3;
	st.local.v4.u32 	[%rd3+48], {%r25, %r26, %r26, %r26};
	st.local.v4.u32 	[%rd3+64], {%r26, %r25, %r26, %r23};
	st.local.v4.u32 	[%rd3+80], {%r26, %r25, %r23, %r25};
	add.s32 	%r60, %r61, 1;
	add.s32 	%r27, %r54, -1;
	setp.ge.u32 	%p2, %r60, %r27;
	@%p2 bra 	$L__BB0_9;
	ld.param.u32 	%r55, [signs_times_v_param_0];
	shl.b32 	%r28, %r55, 1;
	not.b32 	%r29, %r61;
	add.s32 	%r30, %r28, %r29;
	mul.lo.s32 	%r31, %r30, %r61;
	shr.u32 	%r32, %r31, 1;
	add.s32 	%r3, %r32, %r29;
	sub.s32 	%r4, %r32, %r61;
	bra.uni 	$L__BB0_4;
$L__BB0_3:
	ld.param.u32 	%r59, [signs_times_v_param_0];
	add.s32 	%r60, %r61, 1;
	add.s32 	%r53, %r59, -1;
	setp.ge.u32 	%p12, %r60, %r53;
	@%p12 bra 	$L__BB0_9;
$L__BB0_4:
	mov.u32 	%r7, %r61;
	mov.u32 	%r61, %r60;
	ld.param.u32 	%r56, [signs_times_v_param_0];
	add.s32 	%r33, %r7, 2;
	setp.ge.u32 	%p3, %r33, %r56;
	@%p3 bra 	$L__BB0_3;
	ld.param.u32 	%r57, [signs_times_v_param_0];
	shl.b32 	%r34, %r57, 1;
	sub.s32 	%r35, %r34, %r7;
	add.s32 	%r36, %r35, -2;
	mul.lo.s32 	%r37, %r36, %r61;
	shr.u32 	%r62, %r37, 1;
	add.s32 	%r64, %r7, 1;
	add.s32 	%r63, %r4, %r7;
$L__BB0_6:
	ld.param.s8 	%rs2, [signs_times_v_param_4];
	ld.param.u64 	%rd46, [signs_times_v_param_1];
	setp.eq.s16 	%p4, %rs2, 0;
	add.s32 	%r63, %r63, 1;
	mul.wide.u32 	%rd10, %r62, 72;
	cvta.to.global.u64 	%rd11, %rd46;
	add.s64 	%rd12, %rd11, %rd10;
	mul.wide.u32 	%rd13, %r63, 72;
	add.s64 	%rd14, %rd11, %rd13;
	add.s32 	%r38, %r3, %r61;
	mul.wide.u32 	%rd15, %r38, 72;
	add.s64 	%rd16, %rd11, %rd15;
	ld.global.f64 	%fd12, [%rd16];
	ld.global.f64 	%fd13, [%rd16+8];
	ld.global.f64 	%fd14, [%rd16+16];
	ld.global.f64 	%fd15, [%rd16+24];
	ld.global.f64 	%fd16, [%rd16+32];
	ld.global.f64 	%fd17, [%rd16+40];
	ld.global.f64 	%fd18, [%rd16+48];
	ld.global.f64 	%fd19, [%rd16+56];
	ld.global.f64 	%fd20, [%rd16+64];
	ld.global.f64 	%fd21, [%rd12];
	ld.global.f64 	%fd22, [%rd12+8];
	ld.global.f64 	%fd23, [%rd12+16];
	ld.global.f64 	%fd24, [%rd12+24];
	ld.global.f64 	%fd25, [%rd12+32];
	ld.global.f64 	%fd26, [%rd12+40];
	ld.global.f64 	%fd27, [%rd12+48];
	ld.global.f64 	%fd28, [%rd12+56];
	ld.global.f64 	%fd29, [%rd12+64];
	ld.global.f64 	%fd30, [%rd14];
	ld.global.f64 	%fd31, [%rd14+8];
	ld.global.f64 	%fd32, [%rd14+16];
	ld.global.f64 	%fd33, [%rd14+24];
	ld.global.f64 	%fd34, [%rd14+32];
	ld.global.f64 	%fd35, [%rd14+40];
	ld.global.f64 	%fd36, [%rd14+48];
	ld.global.f64 	%fd37, [%rd14+56];
	ld.global.f64 	%fd38, [%rd14+64];
	fma.rn.f64 	%fd39, %fd12, %fd21, 0d0000000000000000;
	fma.rn.f64 	%fd40, %fd13, %fd24, %fd39;
	mul.f64 	%fd41, %fd14, %fd27;
	add.f64 	%fd42, %fd40, %fd41;
	fma.rn.f64 	%fd43, %fd12, %fd22, 0d0000000000000000;
	fma.rn.f64 	%fd44, %fd13, %fd25, %fd43;
	mul.f64 	%fd45, %fd14, %fd28;
	add.f64 	%fd46, %fd44, %fd45;
	mul.f64 	%fd47, %fd12, %fd23;
	add.f64 	%fd48, %fd47, 0d0000000000000000;
	mul.f64 	%fd49, %fd13, %fd26;
	add.f64 	%fd50, %fd48, %fd49;
	mul.f64 	%fd51, %fd14, %fd29;
	add.f64 	%fd52, %fd50, %fd51;
	fma.rn.f64 	%fd53, %fd15, %fd21, 0d0000000000000000;
	fma.rn.f64 	%fd54, %fd16, %fd24, %fd53;
	mul.f64 	%fd55, %fd17, %fd27;
	add.f64 	%fd56, %fd54, %fd55;
	fma.rn.f64 	%fd57, %fd15, %fd22, 0d0000000000000000;
	fma.rn.f64 	%fd58, %fd16, %fd25, %fd57;
	mul.f64 	%fd59, %fd17, %fd28;
	add.f64 	%fd60, %fd58, %fd59;
	mul.f64 	%fd61, %fd15, %fd23;
	add.f64 	%fd62, %fd61, 0d0000000000000000;
	mul.f64 	%fd63, %fd16, %fd26;
	add.f64 	%fd64, %fd62, %fd63;
	mul.f64 	%fd65, %fd17, %fd29;
	add.f64 	%fd66, %fd64, %fd65;
	mul.f64 	%fd67, %fd18, %fd21;
	add.f64 	%fd68, %fd67, 0d0000000000000000;
	mul.f64 	%fd69, %fd19, %fd24;
	add.f64 	%fd70, %fd68, %fd69;
	mul.f64 	%fd71, %fd20, %fd27;
	add.f64 	%fd72, %fd70, %fd71;
	mul.f64 	%fd73, %fd18, %fd22;
	add.f64 	%fd74, %fd73, 0d0000000000000000;
	mul.f64 	%fd75, %fd19, %fd25;
	add.f64 	%fd76, %fd74, %fd75;
	mul.f64 	%fd77, %fd20, %fd28;
	add.f64 	%fd78, %fd76, %fd77;
	mul.f64 	%fd79, %fd18, %fd23;
	add.f64 	%fd80, %fd79, 0d0000000000000000;
	mul.f64 	%fd81, %fd19, %fd26;
	add.f64 	%fd82, %fd80, %fd81;
	fma.rn.f64 	%fd83, %fd20, %fd29, %fd82;
	sub.f64 	%fd84, %fd42, %fd30;
	sub.f64 	%fd85, %fd46, %fd31;
	mul.f64 	%fd86, %fd85, %fd85;
	fma.rn.f64 	%fd87, %fd84, %fd84, %fd86;
	sub.f64 	%fd88, %fd52, %fd32;
	fma.rn.f64 	%fd89, %fd88, %fd88, %fd87;
	sub.f64 	%fd90, %fd56, %fd33;
	fma.rn.f64 	%fd91, %fd90, %fd90, %fd89;
	sub.f64 	%fd92, %fd60, %fd34;
	fma.rn.f64 	%fd93, %fd92, %fd92, %fd91;
	sub.f64 	%fd94, %fd66, %fd35;
	fma.rn.f64 	%fd95, %fd94, %fd94, %fd93;
	sub.f64 	%fd96, %fd72, %fd36;
	fma.rn.f64 	%fd97, %fd96, %fd96, %fd95;
	sub.f64 	%fd98, %fd78, %fd37;
	fma.rn.f64 	%fd99, %fd98, %fd98, %fd97;
	sub.f64 	%fd100, %fd83, %fd38;
	fma.rn.f64 	%fd101, %fd100, %fd100, %fd99;
	sub.f64 	%fd102, %fd40, %fd41;
	sub.f64 	%fd103, %fd44, %fd45;
	sub.f64 	%fd104, %fd50, %fd51;
	sub.f64 	%fd105, %fd54, %fd55;
	sub.f64 	%fd106, %fd58, %fd59;
	sub.f64 	%fd107, %fd64, %fd65;
	mov.f64 	%fd108, 0d0000000000000000;
	sub.f64 	%fd109, %fd108, %fd67;
	sub.f64 	%fd110, %fd109, %fd69;
	add.f64 	%fd111, %fd110, %fd71;
	sub.f64 	%fd112, %fd108, %fd73;
	sub.f64 	%fd113, %fd112, %fd75;
	add.f64 	%fd114, %fd113, %fd77;
	sub.f64 	%fd115, %fd108, %fd79;
	sub.f64 	%fd116, %fd115, %fd81;
	fma.rn.f64 	%fd117, %fd20, %fd29, %fd116;
	sub.f64 	%fd118, %fd102, %fd30;
	sub.f64 	%fd119, %fd103, %fd31;
	mul.f64 	%fd120, %fd119, %fd119;
	fma.rn.f64 	%fd121, %fd118, %fd118, %fd120;
	sub.f64 	%fd122, %fd104, %fd32;
	fma.rn.f64 	%fd123, %fd122, %fd122, %fd121;
	sub.f64 	%fd124, %fd105, %fd33;
	fma.rn.f64 	%fd125, %fd124, %fd124, %fd123;
	sub.f64 	%fd126, %fd106, %fd34;
	fma.rn.f64 	%fd127, %fd126, %fd126, %fd125;
	sub.f64 	%fd128, %fd107, %fd35;
	fma.rn.f64 	%fd129, %fd128, %fd128, %fd127;
	sub.f64 	%fd130, %fd111, %fd36;
	fma.rn.f64 	%fd131, %fd130, %fd130, %fd129;
	sub.f64 	%fd132, %fd114, %fd37;
	fma.rn.f64 	%fd133, %fd132, %fd132, %fd131;
	sub.f64 	%fd134, %fd117, %fd38;
	fma.rn.f64 	%fd135, %fd134, %fd134, %fd133;
	st.local.v2.f64 	[%rd1], {%fd101, %fd135};
	sub.f64 	%fd136, %fd108, %fd47;
	sub.f64 	%fd137, %fd136, %fd49;
	add.f64 	%fd138, %fd137, %fd51;
	sub.f64 	%fd139, %fd108, %fd61;
	sub.f64 	%fd140, %fd139, %fd63;
	add.f64 	%fd141, %fd140, %fd65;
	sub.f64 	%fd142, %fd70, %fd71;
	sub.f64 	%fd143, %fd76, %fd77;
	sub.f64 	%fd144, %fd138, %fd32;
	fma.rn.f64 	%fd145, %fd144, %fd144, %fd121;
	fma.rn.f64 	%fd146, %fd124, %fd124, %fd145;
	fma.rn.f64 	%fd147, %fd126, %fd126, %fd146;
	sub.f64 	%fd148, %fd141, %fd35;
	fma.rn.f64 	%fd149, %fd148, %fd148, %fd147;
	sub.f64 	%fd150, %fd142, %fd36;
	fma.rn.f64 	%fd151, %fd150, %fd150, %fd149;
	sub.f64 	%fd152, %fd143, %fd37;
	fma.rn.f64 	%fd153, %fd152, %fd152, %fd151;
	fma.rn.f64 	%fd154, %fd134, %fd134, %fd153;
	add.f64 	%fd155, %fd52, %fd32;
	fma.rn.f64 	%fd156, %fd155, %fd155, %fd87;
	fma.rn.f64 	%fd157, %fd90, %fd90, %fd156;
	fma.rn.f64 	%fd158, %fd92, %fd92, %fd157;
	add.f64 	%fd159, %fd66, %fd35;
	fma.rn.f64 	%fd160, %fd159, %fd159, %fd158;
	add.f64 	%fd161, %fd72, %fd36;
	fma.rn.f64 	%fd162, %fd161, %fd161, %fd160;
	add.f64 	%fd163, %fd78, %fd37;
	fma.rn.f64 	%fd164, %fd163, %fd163, %fd162;
	fma.rn.f64 	%fd165, %fd100, %fd100, %fd164;
	st.local.v2.f64 	[%rd1+16], {%fd154, %fd165};
	setp.lt.f64 	%p5, %fd135, %fd101;
	selp.u32 	%r39, 1, 0, %p5;
	selp.f64 	%fd166, %fd135, %fd101, %p5;
	setp.lt.f64 	%p6, %fd154, %fd166;
	selp.b32 	%r40, 2, %r39, %p6;
	selp.f64 	%fd167, %fd154, %fd166, %p6;
	setp.lt.f64 	%p7, %fd165, %fd167;
	selp.b32 	%r15, 3, %r40, %p7;
	selp.f64 	%fd1, %fd165, %fd167, %p7;
	mul.wide.u32 	%rd17, %r15, 12;
	add.s64 	%rd18, %rd2, %rd17;
	ld.local.u32 	%r41, [%rd18];
	cvt.rn.f64.s32 	%fd202, %r41;
	ld.local.u32 	%r42, [%rd18+4];
	cvt.rn.f64.s32 	%fd203, %r42;
	ld.local.u32 	%r43, [%rd18+8];
	cvt.rn.f64.s32 	%fd204, %r43;
	@%p4 bra 	$L__BB0_8;
	add.s64 	%rd20, %rd3, %rd17;
	ld.local.u32 	%r44, [%rd20];
	mul.wide.s32 	%rd21, %r44, 8;
	add.s64 	%rd22, %rd1, %rd21;
	ld.local.f64 	%fd168, [%rd22];
	ld.local.u32 	%r45, [%rd20+48];
	mul.wide.s32 	%rd23, %r45, 8;
	add.s64 	%rd24, %rd1, %rd23;
	ld.local.f64 	%fd169, [%rd24];
	setp.lt.f64 	%p8, %fd169, %fd168;
	selp.f64 	%fd170, %fd169, %fd168, %p8;
	ld.local.u32 	%r46, [%rd20+4];
	mul.wide.s32 	%rd25, %r46, 8;
	add.s64 	%rd26, %rd1, %rd25;
	ld.local.f64 	%fd171, [%rd26];
	mul.lo.s32 	%r47, %r15, 12;
	cvt.u64.u32 	%rd27, %r47;
	add.s64 	%rd28, %rd3, %rd27;
	ld.local.u32 	%r48, [%rd28+52];
	mul.wide.s32 	%rd29, %r48, 8;
	add.s64 	%rd30, %rd1, %rd29;
	ld.local.f64 	%fd172, [%rd30];
	setp.lt.f64 	%p9, %fd172, %fd171;
	selp.f64 	%fd173, %fd172, %fd171, %p9;
	ld.local.u32 	%r49, [%rd20+8];
	mul.wide.s32 	%rd31, %r49, 8;
	add.s64 	%rd32, %rd1, %rd31;
	ld.local.f64 	%fd174, [%rd32];
	ld.local.u32 	%r50, [%rd28+56];
	mul.wide.s32 	%rd33, %r50, 8;
	add.s64 	%rd34, %rd1, %rd33;
	ld.local.f64 	%fd175, [%rd34];
	setp.lt.f64 	%p10, %fd175, %fd174;
	selp.f64 	%fd176, %fd175, %fd174, %p10;
	div.rn.f64 	%fd177, %fd1, %fd170;
	sqrt.rn.f64 	%fd178, %fd177;
	mov.f64 	%fd179, 0d3FF0000000000000;
	sub.f64 	%fd180, %fd179, %fd178;
	mul.f64 	%fd202, %fd180, %fd202;
	div.rn.f64 	%fd181, %fd1, %fd173;
	sqrt.rn.f64 	%fd182, %fd181;
	sub.f64 	%fd183, %fd179, %fd182;
	mul.f64 	%fd203, %fd183, %fd203;
	div.rn.f64 	%fd184, %fd1, %fd176;
	sqrt.rn.f64 	%fd185, %fd184;
	sub.f64 	%fd186, %fd179, %fd185;
	mul.f64 	%fd204, %fd186, %fd204;
$L__BB0_8:
	ld.param.u64 	%rd48, [signs_times_v_param_3];
	ld.param.u64 	%rd47, [signs_times_v_param_2];
	ld.param.u32 	%r58, [signs_times_v_param_0];
	cvta.to.global.u64 	%rd35, %rd47;
	mul.wide.u32 	%rd36, %r62, 8;
	add.s64 	%rd37, %rd35, %rd36;
	ld.global.f64 	%fd187, [%rd37];
	mul.wide.u32 	%rd38, %r63, 8;
	add.s64 	%rd39, %rd35, %rd38;
	ld.global.f64 	%fd188, [%rd39];
	mul.f64 	%fd189, %fd204, %fd188;
	fma.rn.f64 	%fd190, %fd202, %fd187, %fd189;
	cvta.to.global.u64 	%rd40, %rd48;
	mul.wide.u32 	%rd41, %r38, 8;
	add.s64 	%rd42, %rd40, %rd41;
	atom.global.add.f64 	%fd191, [%rd42], %fd190;
	add.s64 	%rd43, %rd40, %rd36;
	add.s64 	%rd44, %rd35, %rd41;
	ld.global.f64 	%fd192, [%rd44];
	ld.global.f64 	%fd193, [%rd39];
	mul.f64 	%fd194, %fd203, %fd193;
	fma.rn.f64 	%fd195, %fd202, %fd192, %fd194;
	atom.global.add.f64 	%fd196, [%rd43], %fd195;
	add.s64 	%rd45, %rd40, %rd38;
	ld.global.f64 	%fd197, [%rd44];
	ld.global.f64 	%fd198, [%rd37];
	mul.f64 	%fd199, %fd203, %fd198;
	fma.rn.f64 	%fd200, %fd204, %fd197, %fd199;
	atom.global.add.f64 	%fd201, [%rd45], %fd200;
	add.s32 	%r16, %r64, 1;
	add.s32 	%r52, %r64, 2;
	add.s32 	%r62, %r62, 1;
	setp.lt.u32 	%p11, %r52, %r58;
	mov.u32 	%r64, %r16;
	@%p11 bra 	$L__BB0_6;
	bra.uni 	$L__BB0_3;
$L__BB0_9:
	ret;

}
	// .globl	pairs_probabilities
.visible .entry pairs_probabilities(
	.param .u32 pairs_probabilities_param_0,
	.param .u64 .ptr .align 1 pairs_probabilities_param_1,
	.param .f64 pairs_probabilities_param_2,
	.param .f64 pairs_probabilities_param_3,
	.param .f64 pairs_probabilities_param_4,
	.param .f64 pairs_probabilities_param_5,
	.param .f64 pairs_probabilities_param_6,
	.param .f64 pairs_probabilities_param_7,
	.param .u64 .ptr .align 1 pairs_probabilities_param_8,
	.param .u64 .ptr .align 1 pairs_probabilities_param_9
)
{
	.local .align 16 .b8 	__local_depot1[128];
	.reg .b64 	%SP;
	.reg .b64 	%SPL;
	.reg .pred 	%p<167>;
	.reg .b32 	%r<378>;
	.reg .b32 	%f<7>;
	.reg .b64 	%rd<52>;
	.reg .b64 	%fd<712>;

	mov.u64 	%SPL, __local_depot1;
	ld.param.u32 	%r97, [pairs_probabilities_param_0];
	ld.param.f64 	%fd139, [pairs_probabilities_param_7];
	add.u64 	%rd1, %SPL, 0;
	add.u64 	%rd2, %SPL, 32;
	mov.u32 	%r98, %ntid.x;
	mov.u32 	%r99, %ctaid.x;
	mov.u32 	%r100, %tid.x;
	mad.lo.s32 	%r350, %r98, %r99, %r100;
	setp.ge.u32 	%p13, %r350, %r97;
	@%p13 bra 	$L__BB1_118;
	mov.f64 	%fd140, 0d0000000000000000;
	st.local.v2.f64 	[%rd1], {%fd140, %fd140};
	st.local.v2.f64 	[%rd1+16], {%fd140, %fd140};
	mov.b32 	%r101, 0;
	mov.b32 	%r102, 2;
	mov.b32 	%r103, 1;
	st.local.v4.u32 	[%rd2], {%r103, %r102, %r103, %r101};
	st.local.v4.u32 	[%rd2+16], {%r102, %r101, %r101, %r101};
	st.local.v4.u32 	[%rd2+32], {%r103, %r103, %r101, %r101};
	mov.b32 	%r104, 3;
	st.local.v4.u32 	[%rd2+48], {%r102, %r104, %r104, %r104};
	st.local.v4.u32 	[%rd2+64], {%r104, %r102, %r104, %r103};
	st.local.v4.u32 	[%rd2+80], {%r104, %r102, %r103, %r102};
	add.s32 	%r349, %r350, 1;
	add.s32 	%r105, %r97, -1;
	setp.ge.u32 	%p14, %r349, %r105;
	@%p14 bra 	$L__BB1_118;
	ld.param.f64 	%fd662, [pairs_probabilities_param_6];
	ld.param.f64 	%fd643, [pairs_probabilities_param_4];
	shl.b32 	%r106, %r97, 1;
	not.b32 	%r107, %r350;
	add.s32 	%r108, %r106, %r107;
	mul.lo.s32 	%r109, %r108, %r350;
	shr.u32 	%r110, %r109, 1;
	add.s32 	%r3, %r110, %r107;
	{
	.reg .b32 %temp; 
	mov.b64 	{%temp, %r4}, %fd662;
	}
	shr.u32 	%r111, %r4, 20;
	and.b32  	%r112, %r111, 2047;
	add.s32 	%r113, %r112, -1012;
	mov.b64 	%rd10, %fd662;
	shl.b64 	%rd3, %rd10, %r113;
	setp.eq.s64 	%p1, %rd3, -9223372036854775808;
	cvt.rzi.f64.f64 	%fd1, %fd662;
	abs.f64 	%fd2, %fd662;
	setp.neu.f64 	%p16, %fd2, 0d3FE0000000000000;
	and.pred  	%p2, %p16, %p1;
	setp.lt.s32 	%p17, %r4, 0;
	selp.b32 	%r5, 0, 2146435072, %p17;
	neg.f64 	%fd141, %fd662;
	mov.f64 	%fd142, 0d3FF0000000000000;
	sub.f64 	%fd143, %fd142, %fd139;
	div.rn.f64 	%fd3, %fd141, %fd143;
	{
	.reg .b32 %temp; 
	mov.b64 	{%temp, %r6}, %fd643;
	}
	shr.u32 	%r114, %r6, 20;
	and.b32  	%r115, %r114, 2047;
	add.s32 	%r116, %r115, -1012;
	mov.b64 	%rd11, %fd643;
	shl.b64 	%rd4, %rd11, %r116;
	setp.eq.s64 	%p3, %rd4, -9223372036854775808;
	cvt.rzi.f64.f64 	%fd4, %fd643;
	abs.f64 	%fd5, %fd643;
	setp.lt.s32 	%p18, %r6, 0;
	selp.b32 	%r7, 0, 2146435072, %p18;
	mov.b32 	%r117, 1127219200;
	mov.b32 	%r118, -2147483648;
	mov.b64 	%fd6, {%r118, %r117};
	sub.s32 	%r8, %r110, %r350;
	bra.uni 	$L__BB1_4;
$L__BB1_3:
	add.s32 	%r349, %r350, 1;
	add.s32 	%r348, %r97, -1;
	setp.ge.u32 	%p160, %r349, %r348;
	@%p160 bra 	$L__BB1_118;
$L__BB1_4:
	mov.u32 	%r11, %r350;
	mov.u32 	%r350, %r349;
	add.s32 	%r119, %r11, 2;
	setp.ge.u32 	%p19, %r119, %r97;
	@%p19 bra 	$L__BB1_3;
	shl.b32 	%r120, %r97, 1;
	sub.s32 	%r121, %r120, %r11;
	add.s32 	%r122, %r121, -2;
	mul.lo.s32 	%r123, %r122, %r350;
	shr.u32 	%r351, %r123, 1;
	add.s32 	%r353, %r11, 1;
	add.s32 	%r352, %r8, %r11;
$L__BB1_6:
	ld.param.f64 	%fd663, [pairs_probabilities_param_6];
	ld.param.u64 	%rd49, [pairs_probabilities_param_1];
	setp.eq.s64 	%p20, %rd3, -9223372036854775808;
	add.s32 	%r352, %r352, 1;
	mul.wide.u32 	%rd12, %r351, 72;
	cvta.to.global.u64 	%rd13, %rd49;
	add.s64 	%rd14, %rd13, %rd12;
	mul.wide.u32 	%rd15, %r352, 72;
	add.s64 	%rd16, %rd13, %rd15;
	add.s32 	%r124, %r3, %r350;
	mul.wide.u32 	%rd17, %r124, 72;
	add.s64 	%rd18, %rd13, %rd17;
	ld.global.f64 	%fd144, [%rd18];
	ld.global.f64 	%fd145, [%rd18+8];
	ld.global.f64 	%fd146, [%rd18+16];
	ld.global.f64 	%fd147, [%rd18+24];
	ld.global.f64 	%fd148, [%rd18+32];
	ld.global.f64 	%fd149, [%rd18+40];
	ld.global.f64 	%fd150, [%rd18+48];
	ld.global.f64 	%fd151, [%rd18+56];
	ld.global.f64 	%fd152, [%rd18+64];
	ld.global.f64 	%fd153, [%rd14];
	ld.global.f64 	%fd154, [%rd14+8];
	ld.global.f64 	%fd155, [%rd14+16];
	ld.global.f64 	%fd156, [%rd14+24];
	ld.global.f64 	%fd157, [%rd14+32];
	ld.global.f64 	%fd158, [%rd14+40];
	ld.global.f64 	%fd159, [%rd14+48];
	ld.global.f64 	%fd160, [%rd14+56];
	ld.global.f64 	%fd161, [%rd14+64];
	ld.global.f64 	%fd162, [%rd16];
	ld.global.f64 	%fd163, [%rd16+8];
	ld.global.f64 	%fd164, [%rd16+16];
	ld.global.f64 	%fd165, [%rd16+24];
	ld.global.f64 	%fd166, [%rd16+32];
	ld.global.f64 	%fd167, [%rd16+40];
	ld.global.f64 	%fd168, [%rd16+48];
	ld.global.f64 	%fd169, [%rd16+56];
	ld.global.f64 	%fd170, [%rd16+64];
	fma.rn.f64 	%fd171, %fd144, %fd153, 0d0000000000000000;
	fma.rn.f64 	%fd172, %fd145, %fd156, %fd171;
	mul.f64 	%fd173, %fd146, %fd159;
	add.f64 	%fd174, %fd172, %fd173;
	fma.rn.f64 	%fd175, %fd144, %fd154, 0d0000000000000000;
	fma.rn.f64 	%fd176, %fd145, %fd157, %fd175;
	mul.f64 	%fd177, %fd146, %fd160;
	add.f64 	%fd178, %fd176, %fd177;
	mul.f64 	%fd179, %fd144, %fd155;
	add.f64 	%fd180, %fd179, 0d0000000000000000;
	mul.f64 	%fd181, %fd145, %fd158;
	add.f64 	%fd182, %fd180, %fd181;
	mul.f64 	%fd183, %fd146, %fd161;
	add.f64 	%fd184, %fd182, %fd183;
	fma.rn.f64 	%fd185, %fd147, %fd153, 0d0000000000000000;
	fma.rn.f64 	%fd186, %fd148, %fd156, %fd185;
	mul.f64 	%fd187, %fd149, %fd159;
	add.f64 	%fd188, %fd186, %fd187;
	fma.rn.f64 	%fd189, %fd147, %fd154, 0d0000000000000000;
	fma.rn.f64 	%fd190, %fd148, %fd157, %fd189;
	mul.f64 	%fd191, %fd149, %fd160;
	add.f64 	%fd192, %fd190, %fd191;
	mul.f64 	%fd193, %fd147, %fd155;
	add.f64 	%fd194, %fd193, 0d0000000000000000;
	mul.f64 	%fd195, %fd148, %fd158;
	add.f64 	%fd196, %fd194, %fd195;
	mul.f64 	%fd197, %fd149, %fd161;
	add.f64 	%fd198, %fd196, %fd197;
	mul.f64 	%fd199, %fd150, %fd153;
	add.f64 	%fd200, %fd199, 0d0000000000000000;
	mul.f64 	%fd201, %fd151, %fd156;
	add.f64 	%fd202, %fd200, %fd201;
	mul.f64 	%fd203, %fd152, %fd159;
	add.f64 	%fd204, %fd202, %fd203;
	mul.f64 	%fd205, %fd150, %fd154;
	add.f64 	%fd206, %fd205, 0d0000000000000000;
	mul.f64 	%fd207, %fd151, %fd157;
	add.f64 	%fd208, %fd206, %fd207;
	mul.f64 	%fd209, %fd152, %fd160;
	add.f64 	%fd210, %fd208, %fd209;
	mul.f64 	%fd211, %fd150, %fd155;
	add.f64 	%fd212, %fd211, 0d0000000000000000;
	mul.f64 	%fd213, %fd151, %fd158;
	add.f64 	%fd214, %fd212, %fd213;
	fma.rn.f64 	%fd215, %fd152, %fd161, %fd214;
	sub.f64 	%fd216, %fd174, %fd162;
	sub.f64 	%fd217, %fd178, %fd163;
	mul.f64 	%fd218, %fd217, %fd217;
	fma.rn.f64 	%fd219, %fd216, %fd216, %fd218;
	sub.f64 	%fd220, %fd184, %fd164;
	fma.rn.f64 	%fd221, %fd220, %fd220, %fd219;
	sub.f64 	%fd222, %fd188, %fd165;
	fma.rn.f64 	%fd223, %fd222, %fd222, %fd221;
	sub.f64 	%fd224, %fd192, %fd166;
	fma.rn.f64 	%fd225, %fd224, %fd224, %fd223;
	sub.f64 	%fd226, %fd198, %fd167;
	fma.rn.f64 	%fd227, %fd226, %fd226, %fd225;
	sub.f64 	%fd228, %fd204, %fd168;
	fma.rn.f64 	%fd229, %fd228, %fd228, %fd227;
	sub.f64 	%fd230, %fd210, %fd169;
	fma.rn.f64 	%fd231, %fd230, %fd230, %fd229;
	sub.f64 	%fd232, %fd215, %fd170;
	fma.rn.f64 	%fd233, %fd232, %fd232, %fd231;
	sub.f64 	%fd234, %fd172, %fd173;
	sub.f64 	%fd235, %fd176, %fd177;
	sub.f64 	%fd236, %fd182, %fd183;
	sub.f64 	%fd237, %fd186, %fd187;
	sub.f64 	%fd238, %fd190, %fd191;
	sub.f64 	%fd239, %fd196, %fd197;
	mov.f64 	%fd240, 0d0000000000000000;
	sub.f64 	%fd241, %fd240, %fd199;
	sub.f64 	%fd242, %fd241, %fd201;
	add.f64 	%fd243, %fd242, %fd203;
	sub.f64 	%fd244, %fd240, %fd205;
	sub.f64 	%fd245, %fd244, %fd207;
	add.f64 	%fd246, %fd245, %fd209;
	sub.f64 	%fd247, %fd240, %fd211;
	sub.f64 	%fd248, %fd247, %fd213;
	fma.rn.f64 	%fd249, %fd152, %fd161, %fd248;
	sub.f64 	%fd250, %fd234, %fd162;
	sub.f64 	%fd251, %fd235, %fd163;
	mul.f64 	%fd252, %fd251, %fd251;
	fma.rn.f64 	%fd253, %fd250, %fd250, %fd252;
	sub.f64 	%fd254, %fd236, %fd164;
	fma.rn.f64 	%fd255, %fd254, %fd254, %fd253;
	sub.f64 	%fd256, %fd237, %fd165;
	fma.rn.f64 	%fd257, %fd256, %fd256, %fd255;
	sub.f64 	%fd258, %fd238, %fd166;
	fma.rn.f64 	%fd259, %fd258, %fd258, %fd257;
	sub.f64 	%fd260, %fd239, %fd167;
	fma.rn.f64 	%fd261, %fd260, %fd260, %fd259;
	sub.f64 	%fd262, %fd243, %fd168;
	fma.rn.f64 	%fd263, %fd262, %fd262, %fd261;
	sub.f64 	%fd264, %fd246, %fd169;
	fma.rn.f64 	%fd265, %fd264, %fd264, %fd263;
	sub.f64 	%fd266, %fd249, %fd170;
	fma.rn.f64 	%fd267, %fd266, %fd266, %fd265;
	st.local.v2.f64 	[%rd1], {%fd233, %fd267};
	sub.f64 	%fd268, %fd240, %fd179;
	sub.f64 	%fd269, %fd268, %fd181;
	add.f64 	%fd270, %fd269, %fd183;
	sub.f64 	%fd271, %fd240, %fd193;
	sub.f64 	%fd272, %fd271, %fd195;
	add.f64 	%fd273, %fd272, %fd197;
	sub.f64 	%fd274, %fd202, %fd203;
	sub.f64 	%fd275, %fd208, %fd209;
	sub.f64 	%fd276, %fd270, %fd164;
	fma.rn.f64 	%fd277, %fd276, %fd276, %fd253;
	fma.rn.f64 	%fd278, %fd256, %fd256, %fd277;
	fma.rn.f64 	%fd279, %fd258, %fd258, %fd278;
	sub.f64 	%fd280, %fd273, %fd167;
	fma.rn.f64 	%fd281, %fd280, %fd280, %fd279;
	sub.f64 	%fd282, %fd274, %fd168;
	fma.rn.f64 	%fd283, %fd282, %fd282, %fd281;
	sub.f64 	%fd284, %fd275, %fd169;
	fma.rn.f64 	%fd285, %fd284, %fd284, %fd283;
	fma.rn.f64 	%fd286, %fd266, %fd266, %fd285;
	add.f64 	%fd287, %fd184, %fd164;
	fma.rn.f64 	%fd288, %fd287, %fd287, %fd219;
	fma.rn.f64 	%fd289, %fd222, %fd222, %fd288;
	fma.rn.f64 	%fd290, %fd224, %fd224, %fd289;
	add.f64 	%fd291, %fd198, %fd167;
	fma.rn.f64 	%fd292, %fd291, %fd291, %fd290;
	add.f64 	%fd293, %fd204, %fd168;
	fma.rn.f64 	%fd294, %fd293, %fd293, %fd292;
	add.f64 	%fd295, %fd210, %fd169;
	fma.rn.f64 	%fd296, %fd295, %fd295, %fd294;
	fma.rn.f64 	%fd297, %fd232, %fd232, %fd296;
	st.local.v2.f64 	[%rd1+16], {%fd286, %fd297};
	setp.lt.f64 	%p21, %fd267, %fd233;
	selp.u32 	%r125, 1, 0, %p21;
	selp.f64 	%fd298, %fd267, %fd233, %p21;
	setp.lt.f64 	%p22, %fd286, %fd298;
	selp.b32 	%r126, 2, %r125, %p22;
	selp.f64 	%fd299, %fd286, %fd298, %p22;
	setp.lt.f64 	%p23, %fd297, %fd299;
	selp.b32 	%r127, 3, %r126, %p23;
	selp.f64 	%fd300, %fd297, %fd299, %p23;
	mul.wide.u32 	%rd19, %r127, 12;
	add.s64 	%rd20, %rd2, %rd19;
	ld.local.u32 	%r128, [%rd20];
	mul.wide.s32 	%rd21, %r128, 8;
	add.s64 	%rd22, %rd1, %rd21;
	ld.local.f64 	%fd301, [%rd22];
	ld.local.u32 	%r129, [%rd20+48];
	mul.wide.s32 	%rd23, %r129, 8;
	add.s64 	%rd24, %rd1, %rd23;
	ld.local.f64 	%fd302, [%rd24];
	setp.lt.f64 	%p24, %fd302, %fd301;
	selp.f64 	%fd303, %fd302, %fd301, %p24;
	ld.local.u32 	%r130, [%rd20+4];
	mul.wide.s32 	%rd25, %r130, 8;
	add.s64 	%rd26, %rd1, %rd25;
	ld.local.f64 	%fd304, [%rd26];
	mul.lo.s32 	%r131, %r127, 12;
	cvt.u64.u32 	%rd27, %r131;
	add.s64 	%rd28, %rd2, %rd27;
	ld.local.u32 	%r132, [%rd28+52];
	mul.wide.s32 	%rd29, %r132, 8;
	add.s64 	%rd30, %rd1, %rd29;
	ld.local.f64 	%fd305, [%rd30];
	setp.lt.f64 	%p25, %fd305, %fd304;
	selp.f64 	%fd306, %fd305, %fd304, %p25;
	ld.local.u32 	%r133, [%rd20+8];
	mul.wide.s32 	%rd31, %r133, 8;
	add.s64 	%rd32, %rd1, %rd31;
	ld.local.f64 	%fd307, [%rd32];
	ld.local.u32 	%r134, [%rd28+56];
	mul.wide.s32 	%rd33, %r134, 8;
	add.s64 	%rd34, %rd1, %rd33;
	ld.local.f64 	%fd308, [%rd34];
	setp.lt.f64 	%p26, %fd308, %fd307;
	selp.f64 	%fd309, %fd308, %fd307, %p26;
	div.rn.f64 	%fd310, %fd300, %fd303;
	sqrt.rn.f64 	%fd311, %fd310;
	div.rn.f64 	%fd312, %fd300, %fd306;
	sqrt.rn.f64 	%fd7, %fd312;
	div.rn.f64 	%fd313, %fd300, %fd309;
	sqrt.rn.f64 	%fd8, %fd313;
	add.f64 	%fd314, %fd311, 0dBFF0000000000000;
	add.f64 	%fd9, %fd314, 0d3FF0000000000000;
	{
	.reg .b32 %temp; 
	mov.b64 	{%temp, %r19}, %fd9;
	}
	abs.f64 	%fd10, %fd9;
	{ // callseq 0, 0
	.param .b64 param0;
	st.param.f64 	[param0], %fd10;
	.param .b64 param1;
	st.param.f64 	[param1], %fd663;
	.param .b64 retval0;
	call.uni (retval0), 
	__internal_accurate_pow, 
	(
	param0, 
	param1
	);
	ld.param.f64 	%fd315, [retval0];
	} // callseq 0
	setp.lt.s32 	%p27, %r19, 0;
	neg.f64 	%fd317, %fd315;
	selp.f64 	%fd318, %fd317, %fd315, %p20;
	selp.f64 	%fd11, %fd318, %fd315, %p27;
	setp.neu.f64 	%p28, %fd9, 0d0000000000000000;
	@%p28 bra 	$L__BB1_8;
	setp.lt.s32 	%p31, %r4, 0;
	selp.b32 	%r135, %r19, 0, %p2;
	or.b32  	%r136, %r135, 2146435072;
	selp.b32 	%r137, %r136, %r135, %p31;
	mov.b32 	%r138, 0;
	mov.b64 	%fd680, {%r138, %r137};
	mov.pred 	%p4, %p2;
	bra.uni 	$L__BB1_9;
$L__BB1_8:
	ld.param.f64 	%fd664, [pairs_probabilities_param_6];
	setp.lt.s32 	%p29, %r19, 0;
	setp.neu.f64 	%p30, %fd664, %fd1;
	selp.f64 	%fd319, 0dFFF8000000000000, %fd11, %p29;
	selp.f64 	%fd680, %fd319, %fd11, %p30;
	mov.pred 	%p4, %p1;
$L__BB1_9:
	ld.param.f64 	%fd665, [pairs_probabilities_param_6];
	or.b32  	%r20, %r5, -2147483648;
	and.b32  	%r21, %r4, 2147483647;
	add.f64 	%fd320, %fd665, %fd9;
	{
	.reg .b32 %temp; 
	mov.b64 	{%temp, %r139}, %fd320;
	}
	and.b32  	%r140, %r139, 2146435072;
	setp.ne.s32 	%p32, %r140, 2146435072;
	@%p32 bra 	$L__BB1_16;
	ld.param.f64 	%fd666, [pairs_probabilities_param_6];
	setp.num.f64 	%p33, %fd9, %fd666;
	@%p33 bra 	$L__BB1_12;
	ld.param.f64 	%fd667, [pairs_probabilities_param_6];
	add.rn.f64 	%fd680, %fd9, %fd667;
	bra.uni 	$L__BB1_16;
$L__BB1_12:
	setp.neu.f64 	%p34, %fd2, 0d7FF0000000000000;
	@%p34 bra 	$L__BB1_14;
	setp.lt.s32 	%p38, %r4, 0;
	setp.gt.f64 	%p39, %fd10, 0d3FF0000000000000;
	selp.b32 	%r146, 2146435072, 0, %p39;
	xor.b32  	%r147, %r146, 2146435072;
	selp.b32 	%r148, %r147, %r146, %p38;
	setp.eq.f64 	%p40, %fd9, 0dBFF0000000000000;
	selp.b32 	%r149, 1072693248, %r148, %p40;
	mov.b32 	%r150, 0;
	mov.b64 	%fd680, {%r150, %r149};
	bra.uni 	$L__BB1_16;
$L__BB1_14:
	setp.neu.f64 	%p35, %fd10, 0d7FF0000000000000;
	@%p35 bra 	$L__BB1_16;
	setp.lt.s32 	%p36, %r19, 0;
	setp.ne.s32 	%p37, %r21, 1071644672;
	selp.b32 	%r142, %r20, %r5, %p37;
	selp.b32 	%r143, %r142, %r5, %p4;
	selp.b32 	%r144, %r143, %r5, %p36;
	mov.b32 	%r145, 0;
	mov.b64 	%fd680, {%r145, %r144};
$L__BB1_16:
	ld.param.f64 	%fd668, [pairs_probabilities_param_6];
	setp.eq.f64 	%p41, %fd668, 0d0000000000000000;
	setp.eq.f64 	%p42, %fd9, 0d3FF0000000000000;
	selp.f64 	%fd321, 0d3FF0000000000000, %fd680, %p42;
	selp.f64 	%fd19, 0d3FF0000000000000, %fd321, %p41;
	mul.f64 	%fd20, %fd3, %fd9;
	fma.rn.f64 	%fd322, %fd20, 0d3FF71547652B82FE, 0d4338000000000000;
	{
	.reg .b32 %temp; 
	mov.b64 	{%r22, %temp}, %fd322;
	}
	mov.f64 	%fd323, 0dC338000000000000;
	add.rn.f64 	%fd324, %fd322, %fd323;
	fma.rn.f64 	%fd325, %fd324, 0dBFE62E42FEFA39EF, %fd20;
	fma.rn.f64 	%fd326, %fd324, 0dBC7ABC9E3B39803F, %fd325;
	fma.rn.f64 	%fd327, %fd326, 0d3E5ADE1569CE2BDF, 0d3E928AF3FCA213EA;
	fma.rn.f64 	%fd328, %fd327, %fd326, 0d3EC71DEE62401315;
	fma.rn.f64 	%fd329, %fd328, %fd326, 0d3EFA01997C89EB71;
	fma.rn.f64 	%fd330, %fd329, %fd326, 0d3F2A01A014761F65;
	fma.rn.f64 	%fd331, %fd330, %fd326, 0d3F56C16C1852B7AF;
	fma.rn.f64 	%fd332, %fd331, %fd326, 0d3F81111111122322;
	fma.rn.f64 	%fd333, %fd332, %fd326, 0d3FA55555555502A1;
	fma.rn.f64 	%fd334, %fd333, %fd326, 0d3FC5555555555511;
	fma.rn.f64 	%fd335, %fd334, %fd326, 0d3FE000000000000B;
	fma.rn.f64 	%fd336, %fd335, %fd326, 0d3FF0000000000000;
	fma.rn.f64 	%fd337, %fd336, %fd326, 0d3FF0000000000000;
	{
	.reg .b32 %temp; 
	mov.b64 	{%r23, %temp}, %fd337;
	}
	{
	.reg .b32 %temp; 
	mov.b64 	{%temp, %r24}, %fd337;
	}
	shl.b32 	%r151, %r22, 20;
	add.s32 	%r152, %r151, %r24;
	mov.b64 	%fd681, {%r23, %r152};
	{
	.reg .b32 %temp; 
	mov.b64 	{%temp, %r153}, %fd20;
	}
	mov.b32 	%f4, %r153;
	abs.f32 	%f1, %f4;
	setp.lt.f32 	%p43, %f1, 0f4086232B;
	@%p43 bra 	$L__BB1_19;
	setp.lt.f64 	%p44, %fd20, 0d0000000000000000;
	add.f64 	%fd338, %fd20, 0d7FF0000000000000;
	selp.f64 	%fd681, 0d0000000000000000, %fd338, %p44;
	setp.geu.f32 	%p45, %f1, 0f40874800;
	@%p45 bra 	$L__BB1_19;
	shr.u32 	%r154, %r22, 31;
	add.s32 	%r155, %r22, %r154;
	shr.s32 	%r156, %r155, 1;
	shl.b32 	%r157, %r156, 20;
	add.s32 	%r158, %r24, %r157;
	mov.b64 	%fd339, {%r23, %r158};
	sub.s32 	%r159, %r22, %r156;
	shl.b32 	%r160, %r159, 20;
	add.s32 	%r161, %r160, 1072693248;
	mov.b32 	%r162, 0;
	mov.b64 	%fd340, {%r162, %r161};
	mul.f64 	%fd681, %fd340, %fd339;
$L__BB1_19:
	setp.neu.f64 	%p46, %fd9, 0d0000000000000000;
	@%p46 bra 	$L__BB1_21;
	setp.lt.s32 	%p50, %r6, 0;
	setp.neu.f64 	%p51, %fd5, 0d3FE0000000000000;
	and.pred  	%p6, %p51, %p3;
	selp.b32 	%r163, %r19, 0, %p6;
	or.b32  	%r164, %r163, 2146435072;
	selp.b32 	%r165, %r164, %r163, %p50;
	mov.b32 	%r166, 0;
	mov.b64 	%fd683, {%r166, %r165};
	bra.uni 	$L__BB1_22;
$L__BB1_21:
	ld.param.f64 	%fd644, [pairs_probabilities_param_4];
	{ // callseq 1, 0
	.param .b64 param0;
	st.param.f64 	[param0], %fd10;
	.param .b64 param1;
	st.param.f64 	[param1], %fd644;
	.param .b64 retval0;
	call.uni (retval0), 
	__internal_accurate_pow, 
	(
	param0, 
	param1
	);
	ld.param.f64 	%fd341, [retval0];
	} // callseq 1
	setp.lt.s32 	%p47, %r19, 0;
	setp.neu.f64 	%p48, %fd644, %fd4;
	neg.f64 	%fd343, %fd341;
	setp.eq.s64 	%p49, %rd4, -9223372036854775808;
	selp.f64 	%fd344, %fd343, %fd341, %p49;
	selp.f64 	%fd345, %fd344, %fd341, %p47;
	selp.f64 	%fd346, 0dFFF8000000000000, %fd345, %p47;
	selp.f64 	%fd683, %fd346, %fd345, %p48;
	mov.pred 	%p6, %p3;
$L__BB1_22:
	ld.param.f64 	%fd645, [pairs_probabilities_param_4];
	and.b32  	%r25, %r6, 2147483647;
	or.b32  	%r26, %r7, -2147483648;
	add.f64 	%fd347, %fd645, %fd9;
	{
	.reg .b32 %temp; 
	mov.b64 	{%temp, %r167}, %fd347;
	}
	and.b32  	%r168, %r167, 2146435072;
	setp.ne.s32 	%p52, %r168, 2146435072;
	@%p52 bra 	$L__BB1_29;
	ld.param.f64 	%fd646, [pairs_probabilities_param_4];
	setp.num.f64 	%p53, %fd9, %fd646;
	@%p53 bra 	$L__BB1_25;
	ld.param.f64 	%fd647, [pairs_probabilities_param_4];
	add.rn.f64 	%fd683, %fd9, %fd647;
	bra.uni 	$L__BB1_29;
$L__BB1_25:
	setp.neu.f64 	%p54, %fd5, 0d7FF0000000000000;
	@%p54 bra 	$L__BB1_27;
	setp.lt.s32 	%p58, %r6, 0;
	setp.gt.f64 	%p59, %fd10, 0d3FF0000000000000;
	selp.b32 	%r174, 2146435072, 0, %p59;
	xor.b32  	%r175, %r174, 2146435072;
	selp.b32 	%r176, %r175, %r174, %p58;
	setp.eq.f64 	%p60, %fd9, 0dBFF0000000000000;
	selp.b32 	%r177, 1072693248, %r176, %p60;
	mov.b32 	%r178, 0;
	mov.b64 	%fd683, {%r178, %r177};
	bra.uni 	$L__BB1_29;
$L__BB1_27:
	setp.neu.f64 	%p55, %fd10, 0d7FF0000000000000;
	@%p55 bra 	$L__BB1_29;
	setp.lt.s32 	%p56, %r19, 0;
	setp.ne.s32 	%p57, %r25, 1071644672;
	selp.b32 	%r170, %r26, %r7, %p57;
	selp.b32 	%r171, %r170, %r7, %p6;
	selp.b32 	%r172, %r171, %r7, %p56;
	mov.b32 	%r173, 0;
	mov.b64 	%fd683, {%r173, %r172};
$L__BB1_29:
	ld.param.f64 	%fd659, [pairs_probabilities_param_5];
	ld.param.f64 	%fd648, [pairs_probabilities_param_4];
	ld.param.f64 	%fd639, [pairs_probabilities_param_3];
	ld.param.f64 	%fd636, [pairs_probabilities_param_2];
	setp.eq.f64 	%p61, %fd9, 0d3FF0000000000000;
	setp.eq.f64 	%p62, %fd648, 0d0000000000000000;
	selp.f64 	%fd348, 0d3FF0000000000000, %fd683, %p61;
	selp.f64 	%fd32, 0d3FF0000000000000, %fd348, %p62;
	mov.f64 	%fd349, 0d3FF0000000000000;
	sub.f64 	%fd350, %fd349, %fd636;
	mul.f64 	%fd33, %fd350, %fd639;
	mul.f64 	%fd351, %fd33, %fd32;
	mul.f64 	%fd352, %fd659, %fd19;
	mul.f64 	%fd353, %fd352, %fd681;
	fma.rn.f64 	%fd684, %fd636, %fd353, %fd351;
	{
	.reg .b32 %temp; 
	mov.b64 	{%temp, %r354}, %fd684;
	}
	{
	.reg .b32 %temp; 
	mov.b64 	{%r355, %temp}, %fd684;
	}
	setp.gt.s32 	%p63, %r354, 1048575;
	mov.b32 	%r356, -1023;
	@%p63 bra 	$L__BB1_31;
	mul.f64 	%fd684, %fd684, 0d4350000000000000;
	{
	.reg .b32 %temp; 
	mov.b64 	{%temp, %r354}, %fd684;
	}
	{
	.reg .b32 %temp; 
	mov.b64 	{%r355, %temp}, %fd684;
	}
	mov.b32 	%r356, -1077;
$L__BB1_31:
	add.s32 	%r181, %r354, -1;
	setp.gt.u32 	%p64, %r181, 2146435070;
	@%p64 bra 	$L__BB1_35;
	shr.u32 	%r184, %r354, 20;
	add.s32 	%r357, %r356, %r184;
	and.b32  	%r185, %r354, 1048575;
	or.b32  	%r186, %r185, 1072693248;
	mov.b64 	%fd685, {%r355, %r186};
	setp.lt.u32 	%p66, %r186, 1073127583;
	@%p66 bra 	$L__BB1_34;
	{
	.reg .b32 %temp; 
	mov.b64 	{%r187, %temp}, %fd685;
	}
	{
	.reg .b32 %temp; 
	mov.b64 	{%temp, %r188}, %fd685;
	}
	add.s32 	%r189, %r188, -1048576;
	mov.b64 	%fd685, {%r187, %r189};
	add.s32 	%r357, %r357, 1;
$L__BB1_34:
	add.f64 	%fd355, %fd685, 0dBFF0000000000000;
	add.f64 	%fd356, %fd685, 0d3FF0000000000000;
	rcp.approx.ftz.f64 	%fd357, %fd356;
	neg.f64 	%fd358, %fd356;
	fma.rn.f64 	%fd359, %fd358, %fd357, 0d3FF0000000000000;
	fma.rn.f64 	%fd360, %fd359, %fd359, %fd359;
	fma.rn.f64 	%fd361, %fd360, %fd357, %fd357;
	mul.f64 	%fd362, %fd355, %fd361;
	fma.rn.f64 	%fd363, %fd355, %fd361, %fd362;
	mul.f64 	%fd364, %fd363, %fd363;
	fma.rn.f64 	%fd365, %fd364, 0d3EB1380B3AE80F1E, 0d3ED0EE258B7A8B04;
	fma.rn.f64 	%fd366, %fd365, %fd364, 0d3EF3B2669F02676F;
	fma.rn.f64 	%fd367, %fd366, %fd364, 0d3F1745CBA9AB0956;
	fma.rn.f64 	%fd368, %fd367, %fd364, 0d3F3C71C72D1B5154;
	fma.rn.f64 	%fd369, %fd368, %fd364, 0d3F624924923BE72D;
	fma.rn.f64 	%fd370, %fd369, %fd364, 0d3F8999999999A3C4;
	fma.rn.f64 	%fd371, %fd370, %fd364, 0d3FB5555555555554;
	sub.f64 	%fd372, %fd355, %fd363;
	add.f64 	%fd373, %fd372, %fd372;
	neg.f64 	%fd374, %fd363;
	fma.rn.f64 	%fd375, %fd374, %fd355, %fd373;
	mul.f64 	%fd376, %fd361, %fd375;
	mul.f64 	%fd377, %fd364, %fd371;
	fma.rn.f64 	%fd378, %fd377, %fd363, %fd376;
	xor.b32  	%r190, %r357, -2147483648;
	mov.b32 	%r191, 1127219200;
	mov.b64 	%fd379, {%r190, %r191};
	sub.f64 	%fd380, %fd379, %fd6;
	fma.rn.f64 	%fd381, %fd380, 0d3FE62E42FEFA39EF, %fd363;
	fma.rn.f64 	%fd382, %fd380, 0dBFE62E42FEFA39EF, %fd381;
	sub.f64 	%fd383, %fd382, %fd363;
	sub.f64 	%fd384, %fd378, %fd383;
	fma.rn.f64 	%fd385, %fd380, 0d3C7ABC9E3B39803F, %fd384;
	add.f64 	%fd686, %fd381, %fd385;
	bra.uni 	$L__BB1_36;
$L__BB1_35:
	fma.rn.f64 	%fd354, %fd684, 0d7FF0000000000000, 0d7FF0000000000000;
	{
	.reg .b32 %temp; 
	mov.b64 	{%temp, %r182}, %fd684;
	}
	and.b32  	%r183, %r182, 2147483647;
	setp.eq.s32 	%p65, %r183, 0;
	selp.f64 	%fd686, 0dFFF0000000000000, %fd354, %p65;
$L__BB1_36:
	add.f64 	%fd386, %fd7, 0dBFF0000000000000;
	add.f64 	%fd43, %fd386, 0d3FF0000000000000;
	{
	.reg .b32 %temp; 
	mov.b64 	{%temp, %r37}, %fd43;
	}
	abs.f64 	%fd44, %fd43;
	setp.neu.f64 	%p67, %fd43, 0d0000000000000000;
	@%p67 bra 	$L__BB1_38;
	setp.lt.s32 	%p71, %r4, 0;
	selp.b32 	%r192, %r37, 0, %p2;
	or.b32  	%r193, %r192, 2146435072;
	selp.b32 	%r194, %r193, %r192, %p71;
	mov.b32 	%r195, 0;
	mov.b64 	%fd688, {%r195, %r194};
	mov.pred 	%p7, %p2;
	bra.uni 	$L__BB1_39;
$L__BB1_38:
	ld.param.f64 	%fd669, [pairs_probabilities_param_6];
	{ // callseq 2, 0
	.param .b64 param0;
	st.param.f64 	[param0], %fd44;
	.param .b64 param1;
	st.param.f64 	[param1], %fd669;
	.param .b64 retval0;
	call.uni (retval0), 
	__internal_accurate_pow, 
	(
	param0, 
	param1
	);
	ld.param.f64 	%fd387, [retval0];
	} // callseq 2
	setp.lt.s32 	%p68, %r37, 0;
	setp.neu.f64 	%p69, %fd669, %fd1;
	neg.f64 	%fd389, %fd387;
	setp.eq.s64 	%p70, %rd3, -9223372036854775808;
	selp.f64 	%fd390, %fd389, %fd387, %p70;
	selp.f64 	%fd391, %fd390, %fd387, %p68;
	selp.f64 	%fd392, 0dFFF8000000000000, %fd391, %p68;
	selp.f64 	%fd688, %fd392, %fd391, %p69;
	mov.pred 	%p7, %p1;
$L__BB1_39:
	ld.param.f64 	%fd670, [pairs_probabilities_param_6];
	add.f64 	%fd393, %fd670, %fd43;
	{
	.reg .b32 %temp; 
	mov.b64 	{%temp, %r196}, %fd393;
	}
	and.b32  	%r197, %r196, 2146435072;
	setp.ne.s32 	%p72, %r197, 2146435072;
	@%p72 bra 	$L__BB1_46;
	ld.param.f64 	%fd671, [pairs_probabilities_param_6];
	setp.num.f64 	%p73, %fd43, %fd671;
	@%p73 bra 	$L__BB1_42;
	ld.param.f64 	%fd672, [pairs_probabilities_param_6];
	add.rn.f64 	%fd688, %fd43, %fd672;
	bra.uni 	$L__BB1_46;
$L__BB1_42:
	setp.neu.f64 	%p74, %fd2, 0d7FF0000000000000;
	@%p74 bra 	$L__BB1_44;
	setp.lt.s32 	%p78, %r4, 0;
	setp.gt.f64 	%p79, %fd44, 0d3FF0000000000000;
	selp.b32 	%r203, 2146435072, 0, %p79;
	xor.b32  	%r204, %r203, 2146435072;
	selp.b32 	%r205, %r204, %r203, %p78;
	setp.eq.f64 	%p80, %fd43, 0dBFF0000000000000;
	selp.b32 	%r206, 1072693248, %r205, %p80;
	mov.b32 	%r207, 0;
	mov.b64 	%fd688, {%r207, %r206};
	bra.uni 	$L__BB1_46;
$L__BB1_44:
	setp.neu.f64 	%p75, %fd44, 0d7FF0000000000000;
	@%p75 bra 	$L__BB1_46;
	setp.lt.s32 	%p76, %r37, 0;
	setp.ne.s32 	%p77, %r21, 1071644672;
	selp.b32 	%r199, %r20, %r5, %p77;
	selp.b32 	%r200, %r199, %r5, %p7;
	selp.b32 	%r201, %r200, %r5, %p76;
	mov.b32 	%r202, 0;
	mov.b64 	%fd688, {%r202, %r201};
$L__BB1_46:
	ld.param.f64 	%fd673, [pairs_probabilities_param_6];
	setp.eq.f64 	%p81, %fd673, 0d0000000000000000;
	setp.eq.f64 	%p82, %fd43, 0d3FF0000000000000;
	selp.f64 	%fd394, 0d3FF0000000000000, %fd688, %p82;
	selp.f64 	%fd52, 0d3FF0000000000000, %fd394, %p81;
	mul.f64 	%fd53, %fd3, %fd43;
	fma.rn.f64 	%fd395, %fd53, 0d3FF71547652B82FE, 0d4338000000000000;
	{
	.reg .b32 %temp; 
	mov.b64 	{%r38, %temp}, %fd395;
	}
	mov.f64 	%fd396, 0dC338000000000000;
	add.rn.f64 	%fd397, %fd395, %fd396;
	fma.rn.f64 	%fd398, %fd397, 0dBFE62E42FEFA39EF, %fd53;
	fma.rn.f64 	%fd399, %fd397, 0dBC7ABC9E3B39803F, %fd398;
	fma.rn.f64 	%fd400, %fd399, 0d3E5ADE1569CE2BDF, 0d3E928AF3FCA213EA;
	fma.rn.f64 	%fd401, %fd400, %fd399, 0d3EC71DEE62401315;
	fma.rn.f64 	%fd402, %fd401, %fd399, 0d3EFA01997C89EB71;
	fma.rn.f64 	%fd403, %fd402, %fd399, 0d3F2A01A014761F65;
	fma.rn.f64 	%fd404, %fd403, %fd399, 0d3F56C16C1852B7AF;
	fma.rn.f64 	%fd405, %fd404, %fd399, 0d3F81111111122322;
	fma.rn.f64 	%fd406, %fd405, %fd399, 0d3FA55555555502A1;
	fma.rn.f64 	%fd407, %fd406, %fd399, 0d3FC5555555555511;
	fma.rn.f64 	%fd408, %fd407, %fd399, 0d3FE000000000000B;
	fma.rn.f64 	%fd409, %fd408, %fd399, 0d3FF0000000000000;
	fma.rn.f64 	%fd410, %fd409, %fd399, 0d3FF0000000000000;
	{
	.reg .b32 %temp; 
	mov.b64 	{%r39, %temp}, %fd410;
	}
	{
	.reg .b32 %temp; 
	mov.b64 	{%temp, %r40}, %fd410;
	}
	shl.b32 	%r208, %r38, 20;
	add.s32 	%r209, %r208, %r40;
	mov.b64 	%fd689, {%r39, %r209};
	{
	.reg .b32 %temp; 
	mov.b64 	{%temp, %r210}, %fd53;
	}
	mov.b32 	%f5, %r210;
	abs.f32 	%f2, %f5;
	setp.lt.f32 	%p83, %f2, 0f4086232B;
	@%p83 bra 	$L__BB1_49;
	setp.lt.f64 	%p84, %fd53, 0d0000000000000000;
	add.f64 	%fd411, %fd53, 0d7FF0000000000000;
	selp.f64 	%fd689, 0d0000000000000000, %fd411, %p84;
	setp.geu.f32 	%p85, %f2, 0f40874800;
	@%p85 bra 	$L__BB1_49;
	shr.u32 	%r211, %r38, 31;
	add.s32 	%r212, %r38, %r211;
	shr.s32 	%r213, %r212, 1;
	shl.b32 	%r214, %r213, 20;
	add.s32 	%r215, %r40, %r214;
	mov.b64 	%fd412, {%r39, %r215};
	sub.s32 	%r216, %r38, %r213;
	shl.b32 	%r217, %r216, 20;
	add.s32 	%r218, %r217, 1072693248;
	mov.b32 	%r219, 0;
	mov.b64 	%fd413, {%r219, %r218};
	mul.f64 	%fd689, %fd413, %fd412;
$L__BB1_49:
	setp.neu.f64 	%p86, %fd43, 0d0000000000000000;
	@%p86 bra 	$L__BB1_51;
	setp.lt.s32 	%p90, %r6, 0;
	setp.neu.f64 	%p91, %fd5, 0d3FE0000000000000;
	and.pred  	%p9, %p91, %p3;
	selp.b32 	%r220, %r37, 0, %p9;
	or.b32  	%r221, %r220, 2146435072;
	selp.b32 	%r222, %r221, %r220, %p90;
	mov.b32 	%r223, 0;
	mov.b64 	%fd691, {%r223, %r222};
	bra.uni 	$L__BB1_52;
$L__BB1_51:
	ld.param.f64 	%fd649, [pairs_probabilities_param_4];
	{ // callseq 3, 0
	.param .b64 param0;
	st.param.f64 	[param0], %fd44;
	.param .b64 param1;
	st.param.f64 	[param1], %fd649;
	.param .b64 retval0;
	call.uni (retval0), 
	__internal_accurate_pow, 
	(
	param0, 
	param1
	);
	ld.param.f64 	%fd414, [retval0];
	} // callseq 3
	setp.lt.s32 	%p87, %r37, 0;
	setp.neu.f64 	%p88, %fd649, %fd4;
	neg.f64 	%fd416, %fd414;
	setp.eq.s64 	%p89, %rd4, -9223372036854775808;
	selp.f64 	%fd417, %fd416, %fd414, %p89;
	selp.f64 	%fd418, %fd417, %fd414, %p87;
	selp.f64 	%fd419, 0dFFF8000000000000, %fd418, %p87;
	selp.f64 	%fd691, %fd419, %fd418, %p88;
	mov.pred 	%p9, %p3;
$L__BB1_52:
	ld.param.f64 	%fd650, [pairs_probabilities_param_4];
	add.f64 	%fd420, %fd650, %fd43;
	{
	.reg .b32 %temp; 
	mov.b64 	{%temp, %r224}, %fd420;
	}
	and.b32  	%r225, %r224, 2146435072;
	setp.ne.s32 	%p92, %r225, 2146435072;
	@%p92 bra 	$L__BB1_59;
	ld.param.f64 	%fd651, [pairs_probabilities_param_4];
	setp.num.f64 	%p93, %fd43, %fd651;
	@%p93 bra 	$L__BB1_55;
	ld.param.f64 	%fd652, [pairs_probabilities_param_4];
	add.rn.f64 	%fd691, %fd43, %fd652;
	bra.uni 	$L__BB1_59;
$L__BB1_55:
	setp.neu.f64 	%p94, %fd5, 0d7FF0000000000000;
	@%p94 bra 	$L__BB1_57;
	setp.lt.s32 	%p98, %r6, 0;
	setp.gt.f64 	%p99, %fd44, 0d3FF0000000000000;
	selp.b32 	%r231, 2146435072, 0, %p99;
	xor.b32  	%r232, %r231, 2146435072;
	selp.b32 	%r233, %r232, %r231, %p98;
	setp.eq.f64 	%p100, %fd43, 0dBFF0000000000000;
	selp.b32 	%r234, 1072693248, %r233, %p100;
	mov.b32 	%r235, 0;
	mov.b64 	%fd691, {%r235, %r234};
	bra.uni 	$L__BB1_59;
$L__BB1_57:
	setp.neu.f64 	%p95, %fd44, 0d7FF0000000000000;
	@%p95 bra 	$L__BB1_59;
	setp.lt.s32 	%p96, %r37, 0;
	setp.ne.s32 	%p97, %r25, 1071644672;
	selp.b32 	%r227, %r26, %r7, %p97;
	selp.b32 	%r228, %r227, %r7, %p9;
	selp.b32 	%r229, %r228, %r7, %p96;
	mov.b32 	%r230, 0;
	mov.b64 	%fd691, {%r230, %r229};
$L__BB1_59:
	ld.param.f64 	%fd660, [pairs_probabilities_param_5];
	ld.param.f64 	%fd653, [pairs_probabilities_param_4];
	ld.param.f64 	%fd637, [pairs_probabilities_param_2];
	setp.eq.f64 	%p101, %fd43, 0d3FF0000000000000;
	setp.eq.f64 	%p102, %fd653, 0d0000000000000000;
	selp.f64 	%fd421, 0d3FF0000000000000, %fd691, %p101;
	selp.f64 	%fd65, 0d3FF0000000000000, %fd421, %p102;
	mul.f64 	%fd422, %fd33, %fd65;
	mul.f64 	%fd423, %fd660, %fd52;
	mul.f64 	%fd424, %fd423, %fd689;
	fma.rn.f64 	%fd692, %fd637, %fd424, %fd422;
	{
	.reg .b32 %temp; 
	mov.b64 	{%temp, %r358}, %fd692;
	}
	{
	.reg .b32 %temp; 
	mov.b64 	{%r359, %temp}, %fd692;
	}
	setp.gt.s32 	%p103, %r358, 1048575;
	mov.b32 	%r360, -1023;
	@%p103 bra 	$L__BB1_61;
	mul.f64 	%fd692, %fd692, 0d4350000000000000;
	{
	.reg .b32 %temp; 
	mov.b64 	{%temp, %r358}, %fd692;
	}
	{
	.reg .b32 %temp; 
	mov.b64 	{%r359, %temp}, %fd692;
	}
	mov.b32 	%r360, -1077;
$L__BB1_61:
	add.s32 	%r238, %r358, -1;
	setp.gt.u32 	%p104, %r238, 2146435070;
	@%p104 bra 	$L__BB1_65;
	shr.u32 	%r241, %r358, 20;
	add.s32 	%r361, %r360, %r241;
	and.b32  	%r242, %r358, 1048575;
	or.b32  	%r243, %r242, 1072693248;
	mov.b64 	%fd693, {%r359, %r243};
	setp.lt.u32 	%p106, %r243, 1073127583;
	@%p106 bra 	$L__BB1_64;
	{
	.reg .b32 %temp; 
	mov.b64 	{%r244, %temp}, %fd693;
	}
	{
	.reg .b32 %temp; 
	mov.b64 	{%temp, %r245}, %fd693;
	}
	add.s32 	%r246, %r245, -1048576;
	mov.b64 	%fd693, {%r244, %r246};
	add.s32 	%r361, %r361, 1;
$L__BB1_64:
	add.f64 	%fd426, %fd693, 0dBFF0000000000000;
	add.f64 	%fd427, %fd693, 0d3FF0000000000000;
	rcp.approx.ftz.f64 	%fd428, %fd427;
	neg.f64 	%fd429, %fd427;
	fma.rn.f64 	%fd430, %fd429, %fd428, 0d3FF0000000000000;
	fma.rn.f64 	%fd431, %fd430, %fd430, %fd430;
	fma.rn.f64 	%fd432, %fd431, %fd428, %fd428;
	mul.f64 	%fd433, %fd426, %fd432;
	fma.rn.f64 	%fd434, %fd426, %fd432, %fd433;
	mul.f64 	%fd435, %fd434, %fd434;
	fma.rn.f64 	%fd436, %fd435, 0d3EB1380B3AE80F1E, 0d3ED0EE258B7A8B04;
	fma.rn.f64 	%fd437, %fd436, %fd435, 0d3EF3B2669F02676F;
	fma.rn.f64 	%fd438, %fd437, %fd435, 0d3F1745CBA9AB0956;
	fma.rn.f64 	%fd439, %fd438, %fd435, 0d3F3C71C72D1B5154;
	fma.rn.f64 	%fd440, %fd439, %fd435, 0d3F624924923BE72D;
	fma.rn.f64 	%fd441, %fd440, %fd435, 0d3F8999999999A3C4;
	fma.rn.f64 	%fd442, %fd441, %fd435, 0d3FB5555555555554;
	sub.f64 	%fd443, %fd426, %fd434;
	add.f64 	%fd444, %fd443, %fd443;
	neg.f64 	%fd445, %fd434;
	fma.rn.f64 	%fd446, %fd445, %fd426, %fd444;
	mul.f64 	%fd447, %fd432, %fd446;
	mul.f64 	%fd448, %fd435, %fd442;
	fma.rn.f64 	%fd449, %fd448, %fd434, %fd447;
	xor.b32  	%r247, %r361, -2147483648;
	mov.b32 	%r248, 1127219200;
	mov.b64 	%fd450, {%r247, %r248};
	sub.f64 	%fd451, %fd450, %fd6;
	fma.rn.f64 	%fd452, %fd451, 0d3FE62E42FEFA39EF, %fd434;
	fma.rn.f64 	%fd453, %fd451, 0dBFE62E42FEFA39EF, %fd452;
	sub.f64 	%fd454, %fd453, %fd434;
	sub.f64 	%fd455, %fd449, %fd454;
	fma.rn.f64 	%fd456, %fd451, 0d3C7ABC9E3B39803F, %fd455;
	add.f64 	%fd694, %fd452, %fd456;
	bra.uni 	$L__BB1_66;
$L__BB1_65:
	fma.rn.f64 	%fd425, %fd692, 0d7FF0000000000000, 0d7FF0000000000000;
	{
	.reg .b32 %temp; 
	mov.b64 	{%temp, %r239}, %fd692;
	}
	and.b32  	%r240, %r239, 2147483647;
	setp.eq.s32 	%p105, %r240, 0;
	selp.f64 	%fd694, 0dFFF0000000000000, %fd425, %p105;
$L__BB1_66:
	add.f64 	%fd457, %fd8, 0dBFF0000000000000;
	add.f64 	%fd75, %fd457, 0d3FF0000000000000;
	{
	.reg .b32 %temp; 
	mov.b64 	{%temp, %r51}, %fd75;
	}
	abs.f64 	%fd76, %fd75;
	setp.neu.f64 	%p107, %fd75, 0d0000000000000000;
	@%p107 bra 	$L__BB1_68;
	setp.lt.s32 	%p111, %r4, 0;
	selp.b32 	%r249, %r51, 0, %p2;
	or.b32  	%r250, %r249, 2146435072;
	selp.b32 	%r251, %r250, %r249, %p111;
	mov.b32 	%r252, 0;
	mov.b64 	%fd696, {%r252, %r251};
	mov.pred 	%p10, %p2;
	bra.uni 	$L__BB1_69;
$L__BB1_68:
	ld.param.f64 	%fd674, [pairs_probabilities_param_6];
	{ // callseq 4, 0
	.param .b64 param0;
	st.param.f64 	[param0], %fd76;
	.param .b64 param1;
	st.param.f64 	[param1], %fd674;
	.param .b64 retval0;
	call.uni (retval0), 
	__internal_accurate_pow, 
	(
	param0, 
	param1
	);
	ld.param.f64 	%fd458, [retval0];
	} // callseq 4
	setp.lt.s32 	%p108, %r51, 0;
	setp.neu.f64 	%p109, %fd674, %fd1;
	neg.f64 	%fd460, %fd458;
	setp.eq.s64 	%p110, %rd3, -9223372036854775808;
	selp.f64 	%fd461, %fd460, %fd458, %p110;
	selp.f64 	%fd462, %fd461, %fd458, %p108;
	selp.f64 	%fd463, 0dFFF8000000000000, %fd462, %p108;
	selp.f64 	%fd696, %fd463, %fd462, %p109;
	mov.pred 	%p10, %p1;
$L__BB1_69:
	ld.param.f64 	%fd675, [pairs_probabilities_param_6];
	add.f64 	%fd464, %fd675, %fd75;
	{
	.reg .b32 %temp; 
	mov.b64 	{%temp, %r253}, %fd464;
	}
	and.b32  	%r254, %r253, 2146435072;
	setp.ne.s32 	%p112, %r254, 2146435072;
	@%p112 bra 	$L__BB1_76;
	ld.param.f64 	%fd676, [pairs_probabilities_param_6];
	setp.num.f64 	%p113, %fd75, %fd676;
	@%p113 bra 	$L__BB1_72;
	ld.param.f64 	%fd677, [pairs_probabilities_param_6];
	add.rn.f64 	%fd696, %fd75, %fd677;
	bra.uni 	$L__BB1_76;
$L__BB1_72:
	setp.neu.f64 	%p114, %fd2, 0d7FF0000000000000;
	@%p114 bra 	$L__BB1_74;
	setp.lt.s32 	%p118, %r4, 0;
	setp.gt.f64 	%p119, %fd76, 0d3FF0000000000000;
	selp.b32 	%r260, 2146435072, 0, %p119;
	xor.b32  	%r261, %r260, 2146435072;
	selp.b32 	%r262, %r261, %r260, %p118;
	setp.eq.f64 	%p120, %fd75, 0dBFF0000000000000;
	selp.b32 	%r263, 1072693248, %r262, %p120;
	mov.b32 	%r264, 0;
	mov.b64 	%fd696, {%r264, %r263};
	bra.uni 	$L__BB1_76;
$L__BB1_74:
	setp.neu.f64 	%p115, %fd76, 0d7FF0000000000000;
	@%p115 bra 	$L__BB1_76;
	setp.lt.s32 	%p116, %r51, 0;
	setp.ne.s32 	%p117, %r21, 1071644672;
	selp.b32 	%r256, %r20, %r5, %p117;
	selp.b32 	%r257, %r256, %r5, %p10;
	selp.b32 	%r258, %r257, %r5, %p116;
	mov.b32 	%r259, 0;
	mov.b64 	%fd696, {%r259, %r258};
$L__BB1_76:
	ld.param.f64 	%fd678, [pairs_probabilities_param_6];
	setp.eq.f64 	%p121, %fd678, 0d0000000000000000;
	setp.eq.f64 	%p122, %fd75, 0d3FF0000000000000;
	selp.f64 	%fd465, 0d3FF0000000000000, %fd696, %p122;
	selp.f64 	%fd84, 0d3FF0000000000000, %fd465, %p121;
	mul.f64 	%fd85, %fd3, %fd75;
	fma.rn.f64 	%fd466, %fd85, 0d3FF71547652B82FE, 0d4338000000000000;
	{
	.reg .b32 %temp; 
	mov.b64 	{%r52, %temp}, %fd466;
	}
	mov.f64 	%fd467, 0dC338000000000000;
	add.rn.f64 	%fd468, %fd466, %fd467;
	fma.rn.f64 	%fd469, %fd468, 0dBFE62E42FEFA39EF, %fd85;
	fma.rn.f64 	%fd470, %fd468, 0dBC7ABC9E3B39803F, %fd469;
	fma.rn.f64 	%fd471, %fd470, 0d3E5ADE1569CE2BDF, 0d3E928AF3FCA213EA;
	fma.rn.f64 	%fd472, %fd471, %fd470, 0d3EC71DEE62401315;
	fma.rn.f64 	%fd473, %fd472, %fd470, 0d3EFA01997C89EB71;
	fma.rn.f64 	%fd474, %fd473, %fd470, 0d3F2A01A014761F65;
	fma.rn.f64 	%fd475, %fd474, %fd470, 0d3F56C16C1852B7AF;
	fma.rn.f64 	%fd476, %fd475, %fd470, 0d3F81111111122322;
	fma.rn.f64 	%fd477, %fd476, %fd470, 0d3FA55555555502A1;
	fma.rn.f64 	%fd478, %fd477, %fd470, 0d3FC5555555555511;
	fma.rn.f64 	%fd479, %fd478, %fd470, 0d3FE000000000000B;
	fma.rn.f64 	%fd480, %fd479, %fd470, 0d3FF0000000000000;
	fma.rn.f64 	%fd481, %fd480, %fd470, 0d3FF0000000000000;
	{
	.reg .b32 %temp; 
	mov.b64 	{%r53, %temp}, %fd481;
	}
	{
	.reg .b32 %temp; 
	mov.b64 	{%temp, %r54}, %fd481;
	}
	shl.b32 	%r265, %r52, 20;
	add.s32 	%r266, %r265, %r54;
	mov.b64 	%fd697, {%r53, %r266};
	{
	.reg .b32 %temp; 
	mov.b64 	{%temp, %r267}, %fd85;
	}
	mov.b32 	%f6, %r267;
	abs.f32 	%f3, %f6;
	setp.lt.f32 	%p123, %f3, 0f4086232B;
	@%p123 bra 	$L__BB1_79;
	setp.lt.f64 	%p124, %fd85, 0d0000000000000000;
	add.f64 	%fd482, %fd85, 0d7FF0000000000000;
	selp.f64 	%fd697, 0d0000000000000000, %fd482, %p124;
	setp.geu.f32 	%p125, %f3, 0f40874800;
	@%p125 bra 	$L__BB1_79;
	shr.u32 	%r268, %r52, 31;
	add.s32 	%r269, %r52, %r268;
	shr.s32 	%r270, %r269, 1;
	shl.b32 	%r271, %r270, 20;
	add.s32 	%r272, %r54, %r271;
	mov.b64 	%fd483, {%r53, %r272};
	sub.s32 	%r273, %r52, %r270;
	shl.b32 	%r274, %r273, 20;
	add.s32 	%r275, %r274, 1072693248;
	mov.b32 	%r276, 0;
	mov.b64 	%fd484, {%r276, %r275};
	mul.f64 	%fd697, %fd484, %fd483;
$L__BB1_79:
	setp.neu.f64 	%p126, %fd75, 0d0000000000000000;
	@%p126 bra 	$L__BB1_81;
	setp.lt.s32 	%p130, %r6, 0;
	setp.neu.f64 	%p131, %fd5, 0d3FE0000000000000;
	and.pred  	%p12, %p131, %p3;
	selp.b32 	%r277, %r51, 0, %p12;
	or.b32  	%r278, %r277, 2146435072;
	selp.b32 	%r279, %r278, %r277, %p130;
	mov.b32 	%r280, 0;
	mov.b64 	%fd699, {%r280, %r279};
	bra.uni 	$L__BB1_82;
$L__BB1_81:
	ld.param.f64 	%fd654, [pairs_probabilities_param_4];
	{ // callseq 5, 0
	.param .b64 param0;
	st.param.f64 	[param0], %fd76;
	.param .b64 param1;
	st.param.f64 	[param1], %fd654;
	.param .b64 retval0;
	call.uni (retval0), 
	__internal_accurate_pow, 
	(
	param0, 
	param1
	);
	ld.param.f64 	%fd485, [retval0];
	} // callseq 5
	setp.lt.s32 	%p127, %r51, 0;
	setp.neu.f64 	%p128, %fd654, %fd4;
	neg.f64 	%fd487, %fd485;
	setp.eq.s64 	%p129, %rd4, -9223372036854775808;
	selp.f64 	%fd488, %fd487, %fd485, %p129;
	selp.f64 	%fd489, %fd488, %fd485, %p127;
	selp.f64 	%fd490, 0dFFF8000000000000, %fd489, %p127;
	selp.f64 	%fd699, %fd490, %fd489, %p128;
	mov.pred 	%p12, %p3;
$L__BB1_82:
	ld.param.f64 	%fd655, [pairs_probabilities_param_4];
	add.f64 	%fd491, %fd655, %fd75;
	{
	.reg .b32 %temp; 
	mov.b64 	{%temp, %r281}, %fd491;
	}
	and.b32  	%r282, %r281, 2146435072;
	setp.ne.s32 	%p132, %r282, 2146435072;
	@%p132 bra 	$L__BB1_89;
	ld.param.f64 	%fd656, [pairs_probabilities_param_4];
	setp.num.f64 	%p133, %fd75, %fd656;
	@%p133 bra 	$L__BB1_85;
	ld.param.f64 	%fd657, [pairs_probabilities_param_4];
	add.rn.f64 	%fd699, %fd75, %fd657;
	bra.uni 	$L__BB1_89;
$L__BB1_85:
	setp.neu.f64 	%p134, %fd5, 0d7FF0000000000000;
	@%p134 bra 	$L__BB1_87;
	setp.lt.s32 	%p138, %r6, 0;
	setp.gt.f64 	%p139, %fd76, 0d3FF0000000000000;
	selp.b32 	%r288, 2146435072, 0, %p139;
	xor.b32  	%r289, %r288, 2146435072;
	selp.b32 	%r290, %r289, %r288, %p138;
	setp.eq.f64 	%p140, %fd75, 0dBFF0000000000000;
	selp.b32 	%r291, 1072693248, %r290, %p140;
	mov.b32 	%r292, 0;
	mov.b64 	%fd699, {%r292, %r291};
	bra.uni 	$L__BB1_89;
$L__BB1_87:
	setp.neu.f64 	%p135, %fd76, 0d7FF0000000000000;
	@%p135 bra 	$L__BB1_89;
	setp.lt.s32 	%p136, %r51, 0;
	setp.ne.s32 	%p137, %r25, 1071644672;
	selp.b32 	%r284, %r26, %r7, %p137;
	selp.b32 	%r285, %r284, %r7, %p12;
	selp.b32 	%r286, %r285, %r7, %p136;
	mov.b32 	%r287, 0;
	mov.b64 	%fd699, {%r287, %r286};
$L__BB1_89:
	ld.param.f64 	%fd661, [pairs_probabilities_param_5];
	ld.param.f64 	%fd658, [pairs_probabilities_param_4];
	ld.param.f64 	%fd638, [pairs_probabilities_param_2];
	setp.eq.f64 	%p141, %fd75, 0d3FF0000000000000;
	setp.eq.f64 	%p142, %fd658, 0d0000000000000000;
	selp.f64 	%fd492, 0d3FF0000000000000, %fd699, %p141;
	selp.f64 	%fd97, 0d3FF0000000000000, %fd492, %p142;
	mul.f64 	%fd493, %fd33, %fd97;
	mul.f64 	%fd494, %fd661, %fd84;
	mul.f64 	%fd495, %fd494, %fd697;
	fma.rn.f64 	%fd700, %fd638, %fd495, %fd493;
	{
	.reg .b32 %temp; 
	mov.b64 	{%temp, %r362}, %fd700;
	}
	{
	.reg .b32 %temp; 
	mov.b64 	{%r363, %temp}, %fd700;
	}
	setp.gt.s32 	%p143, %r362, 1048575;
	mov.b32 	%r364, -1023;
	@%p143 bra 	$L__BB1_91;
	mul.f64 	%fd700, %fd700, 0d4350000000000000;
	{
	.reg .b32 %temp; 
	mov.b64 	{%temp, %r362}, %fd700;
	}
	{
	.reg .b32 %temp; 
	mov.b64 	{%r363, %temp}, %fd700;
	}
	mov.b32 	%r364, -1077;
$L__BB1_91:
	add.s32 	%r295, %r362, -1;
	setp.gt.u32 	%p144, %r295, 2146435070;
	@%p144 bra 	$L__BB1_95;
	shr.u32 	%r298, %r362, 20;
	add.s32 	%r365, %r364, %r298;
	and.b32  	%r299, %r362, 1048575;
	or.b32  	%r300, %r299, 1072693248;
	mov.b64 	%fd701, {%r363, %r300};
	setp.lt.u32 	%p146, %r300, 1073127583;
	@%p146 bra 	$L__BB1_94;
	{
	.reg .b32 %temp; 
	mov.b64 	{%r301, %temp}, %fd701;
	}
	{
	.reg .b32 %temp; 
	mov.b64 	{%temp, %r302}, %fd701;
	}
	add.s32 	%r303, %r302, -1048576;
	mov.b64 	%fd701, {%r301, %r303};
	add.s32 	%r365, %r365, 1;
$L__BB1_94:
	add.f64 	%fd497, %fd701, 0dBFF0000000000000;
	add.f64 	%fd498, %fd701, 0d3FF0000000000000;
	rcp.approx.ftz.f64 	%fd499, %fd498;
	neg.f64 	%fd500, %fd498;
	fma.rn.f64 	%fd501, %fd500, %fd499, 0d3FF0000000000000;
	fma.rn.f64 	%fd502, %fd501, %fd501, %fd501;
	fma.rn.f64 	%fd503, %fd502, %fd499, %fd499;
	mul.f64 	%fd504, %fd497, %fd503;
	fma.rn.f64 	%fd505, %fd497, %fd503, %fd504;
	mul.f64 	%fd506, %fd505, %fd505;
	fma.rn.f64 	%fd507, %fd506, 0d3EB1380B3AE80F1E, 0d3ED0EE258B7A8B04;
	fma.rn.f64 	%fd508, %fd507, %fd506, 0d3EF3B2669F02676F;
	fma.rn.f64 	%fd509, %fd508, %fd506, 0d3F1745CBA9AB0956;
	fma.rn.f64 	%fd510, %fd509, %fd506, 0d3F3C71C72D1B5154;
	fma.rn.f64 	%fd511, %fd510, %fd506, 0d3F624924923BE72D;
	fma.rn.f64 	%fd512, %fd511, %fd506, 0d3F8999999999A3C4;
	fma.rn.f64 	%fd513, %fd512, %fd506, 0d3FB5555555555554;
	sub.f64 	%fd514, %fd497, %fd505;
	add.f64 	%fd515, %fd514, %fd514;
	neg.f64 	%fd516, %fd505;
	fma.rn.f64 	%fd517, %fd516, %fd497, %fd515;
	mul.f64 	%fd518, %fd503, %fd517;
	mul.f64 	%fd519, %fd506, %fd513;
	fma.rn.f64 	%fd520, %fd519, %fd505, %fd518;
	xor.b32  	%r304, %r365, -2147483648;
	mov.b32 	%r305, 1127219200;
	mov.b64 	%fd521, {%r304, %r305};
	sub.f64 	%fd522, %fd521, %fd6;
	fma.rn.f64 	%fd523, %fd522, 0d3FE62E42FEFA39EF, %fd505;
	fma.rn.f64 	%fd524, %fd522, 0dBFE62E42FEFA39EF, %fd523;
	sub.f64 	%fd525, %fd524, %fd505;
	sub.f64 	%fd526, %fd520, %fd525;
	fma.rn.f64 	%fd527, %fd522, 0d3C7ABC9E3B39803F, %fd526;
	add.f64 	%fd702, %fd523, %fd527;
	bra.uni 	$L__BB1_96;
$L__BB1_95:
	fma.rn.f64 	%fd496, %fd700, 0d7FF0000000000000, 0d7FF0000000000000;
	{
	.reg .b32 %temp; 
	mov.b64 	{%temp, %r296}, %fd700;
	}
	and.b32  	%r297, %r296, 2147483647;
	setp.eq.s32 	%p145, %r297, 0;
	selp.f64 	%fd702, 0dFFF0000000000000, %fd496, %p145;
$L__BB1_96:
	ld.param.u64 	%rd50, [pairs_probabilities_param_8];
	ld.param.f64 	%fd640, [pairs_probabilities_param_3];
	add.f64 	%fd528, %fd686, %fd702;
	cvta.to.global.u64 	%rd35, %rd50;
	mul.wide.u32 	%rd36, %r124, 8;
	add.s64 	%rd37, %rd35, %rd36;
	atom.global.add.f64 	%fd529, [%rd37], %fd528;
	mul.wide.u32 	%rd38, %r351, 8;
	add.s64 	%rd39, %rd35, %rd38;
	add.f64 	%fd530, %fd686, %fd694;
	atom.global.add.f64 	%fd531, [%rd39], %fd530;
	mul.wide.u32 	%rd40, %r352, 8;
	add.s64 	%rd41, %rd35, %rd40;
	add.f64 	%fd532, %fd694, %fd702;
	atom.global.add.f64 	%fd533, [%rd41], %fd532;
	mul.f64 	%fd703, %fd640, %fd32;
	{
	.reg .b32 %temp; 
	mov.b64 	{%temp, %r366}, %fd703;
	}
	{
	.reg .b32 %temp; 
	mov.b64 	{%r367, %temp}, %fd703;
	}
	setp.gt.s32 	%p147, %r366, 1048575;
	mov.b32 	%r368, -1023;
	@%p147 bra 	$L__BB1_98;
	mul.f64 	%fd703, %fd703, 0d4350000000000000;
	{
	.reg .b32 %temp; 
	mov.b64 	{%temp, %r366}, %fd703;
	}
	{
	.reg .b32 %temp; 
	mov.b64 	{%r367, %temp}, %fd703;
	}
	mov.b32 	%r368, -1077;
$L__BB1_98:
	add.s32 	%r309, %r366, -1;
	setp.gt.u32 	%p148, %r309, 2146435070;
	@%p148 bra 	$L__BB1_102;
	shr.u32 	%r312, %r366, 20;
	add.s32 	%r369, %r368, %r312;
	and.b32  	%r313, %r366, 1048575;
	or.b32  	%r314, %r313, 1072693248;
	mov.b64 	%fd704, {%r367, %r314};
	setp.lt.u32 	%p150, %r314, 1073127583;
	@%p150 bra 	$L__BB1_101;
	{
	.reg .b32 %temp; 
	mov.b64 	{%r315, %temp}, %fd704;
	}
	{
	.reg .b32 %temp; 
	mov.b64 	{%temp, %r316}, %fd704;
	}
	add.s32 	%r317, %r316, -1048576;
	mov.b64 	%fd704, {%r315, %r317};
	add.s32 	%r369, %r369, 1;
$L__BB1_101:
	add.f64 	%fd535, %fd704, 0dBFF0000000000000;
	add.f64 	%fd536, %fd704, 0d3FF0000000000000;
	rcp.approx.ftz.f64 	%fd537, %fd536;
	neg.f64 	%fd538, %fd536;
	fma.rn.f64 	%fd539, %fd538, %fd537, 0d3FF0000000000000;
	fma.rn.f64 	%fd540, %fd539, %fd539, %fd539;
	fma.rn.f64 	%fd541, %fd540, %fd537, %fd537;
	mul.f64 	%fd542, %fd535, %fd541;
	fma.rn.f64 	%fd543, %fd535, %fd541, %fd542;
	mul.f64 	%fd544, %fd543, %fd543;
	fma.rn.f64 	%fd545, %fd544, 0d3EB1380B3AE80F1E, 0d3ED0EE258B7A8B04;
	fma.rn.f64 	%fd546, %fd545, %fd544, 0d3EF3B2669F02676F;
	fma.rn.f64 	%fd547, %fd546, %fd544, 0d3F1745CBA9AB0956;
	fma.rn.f64 	%fd548, %fd547, %fd544, 0d3F3C71C72D1B5154;
	fma.rn.f64 	%fd549, %fd548, %fd544, 0d3F624924923BE72D;
	fma.rn.f64 	%fd550, %fd549, %fd544, 0d3F8999999999A3C4;
	fma.rn.f64 	%fd551, %fd550, %fd544, 0d3FB5555555555554;
	sub.f64 	%fd552, %fd535, %fd543;
	add.f64 	%fd553, %fd552, %fd552;
	neg.f64 	%fd554, %fd543;
	fma.rn.f64 	%fd555, %fd554, %fd535, %fd553;
	mul.f64 	%fd556, %fd541, %fd555;
	mul.f64 	%fd557, %fd544, %fd551;
	fma.rn.f64 	%fd558, %fd557, %fd543, %fd556;
	xor.b32  	%r318, %r369, -2147483648;
	mov.b32 	%r319, 1127219200;
	mov.b64 	%fd559, {%r318, %r319};
	sub.f64 	%fd560, %fd559, %fd6;
	fma.rn.f64 	%fd561, %fd560, 0d3FE62E42FEFA39EF, %fd543;
	fma.rn.f64 	%fd562, %fd560, 0dBFE62E42FEFA39EF, %fd561;
	sub.f64 	%fd563, %fd562, %fd543;
	sub.f64 	%fd564, %fd558, %fd563;
	fma.rn.f64 	%fd565, %fd560, 0d3C7ABC9E3B39803F, %fd564;
	add.f64 	%fd705, %fd561, %fd565;
	bra.uni 	$L__BB1_103;
$L__BB1_102:
	fma.rn.f64 	%fd534, %fd703, 0d7FF0000000000000, 0d7FF0000000000000;
	{
	.reg .b32 %temp; 
	mov.b64 	{%temp, %r310}, %fd703;
	}
	and.b32  	%r311, %r310, 2147483647;
	setp.eq.s32 	%p149, %r311, 0;
	selp.f64 	%fd705, 0dFFF0000000000000, %fd534, %p149;
$L__BB1_103:
	ld.param.f64 	%fd641, [pairs_probabilities_param_3];
	mul.f64 	%fd706, %fd641, %fd65;
	{
	.reg .b32 %temp; 
	mov.b64 	{%temp, %r370}, %fd706;
	}
	{
	.reg .b32 %temp; 
	mov.b64 	{%r371, %temp}, %fd706;
	}
	setp.gt.s32 	%p151, %r370, 1048575;
	mov.b32 	%r372, -1023;
	@%p151 bra 	$L__BB1_105;
	mul.f64 	%fd706, %fd706, 0d4350000000000000;
	{
	.reg .b32 %temp; 
	mov.b64 	{%temp, %r370}, %fd706;
	}
	{
	.reg .b32 %temp; 
	mov.b64 	{%r371, %temp}, %fd706;
	}
	mov.b32 	%r372, -1077;
$L__BB1_105:
	add.s32 	%r322, %r370, -1;
	setp.gt.u32 	%p152, %r322, 2146435070;
	@%p152 bra 	$L__BB1_109;
	shr.u32 	%r325, %r370, 20;
	add.s32 	%r373, %r372, %r325;
	and.b32  	%r326, %r370, 1048575;
	or.b32  	%r327, %r326, 1072693248;
	mov.b64 	%fd707, {%r371, %r327};
	setp.lt.u32 	%p154, %r327, 1073127583;
	@%p154 bra 	$L__BB1_108;
	{
	.reg .b32 %temp; 
	mov.b64 	{%r328, %temp}, %fd707;
	}
	{
	.reg .b32 %temp; 
	mov.b64 	{%temp, %r329}, %fd707;
	}
	add.s32 	%r330, %r329, -1048576;
	mov.b64 	%fd707, {%r328, %r330};
	add.s32 	%r373, %r373, 1;
$L__BB1_108:
	add.f64 	%fd567, %fd707, 0dBFF0000000000000;
	add.f64 	%fd568, %fd707, 0d3FF0000000000000;
	rcp.approx.ftz.f64 	%fd569, %fd568;
	neg.f64 	%fd570, %fd568;
	fma.rn.f64 	%fd571, %fd570, %fd569, 0d3FF0000000000000;
	fma.rn.f64 	%fd572, %fd571, %fd571, %fd571;
	fma.rn.f64 	%fd573, %fd572, %fd569, %fd569;
	mul.f64 	%fd574, %fd567, %fd573;
	fma.rn.f64 	%fd575, %fd567, %fd573, %fd574;
	mul.f64 	%fd576, %fd575, %fd575;
	fma.rn.f64 	%fd577, %fd576, 0d3EB1380B3AE80F1E, 0d3ED0EE258B7A8B04;
	fma.rn.f64 	%fd578, %fd577, %fd576, 0d3EF3B2669F02676F;
	fma.rn.f64 	%fd579, %fd578, %fd576, 0d3F1745CBA9AB0956;
	fma.rn.f64 	%fd580, %fd579, %fd576, 0d3F3C71C72D1B5154;
	fma.rn.f64 	%fd581, %fd580, %fd576, 0d3F624924923BE72D;
	fma.rn.f64 	%fd582, %fd581, %fd576, 0d3F8999999999A3C4;
	fma.rn.f64 	%fd583, %fd582, %fd576, 0d3FB5555555555554;
	sub.f64 	%fd584, %fd567, %fd575;
	add.f64 	%fd585, %fd584, %fd584;
	neg.f64 	%fd586, %fd575;
	fma.rn.f64 	%fd587, %fd586, %fd567, %fd585;
	mul.f64 	%fd588, %fd573, %fd587;
	mul.f64 	%fd589, %fd576, %fd583;
	fma.rn.f64 	%fd590, %fd589, %fd575, %fd588;
	xor.b32  	%r331, %r373, -2147483648;
	mov.b32 	%r332, 1127219200;
	mov.b64 	%fd591, {%r331, %r332};
	sub.f64 	%fd592, %fd591, %fd6;
	fma.rn.f64 	%fd593, %fd592, 0d3FE62E42FEFA39EF, %fd575;
	fma.rn.f64 	%fd594, %fd592, 0dBFE62E42FEFA39EF, %fd593;
	sub.f64 	%fd595, %fd594, %fd575;
	sub.f64 	%fd596, %fd590, %fd595;
	fma.rn.f64 	%fd597, %fd592, 0d3C7ABC9E3B39803F, %fd596;
	add.f64 	%fd708, %fd593, %fd597;
	bra.uni 	$L__BB1_110;
$L__BB1_109:
	fma.rn.f64 	%fd566, %fd706, 0d7FF0000000000000, 0d7FF0000000000000;
	{
	.reg .b32 %temp; 
	mov.b64 	{%temp, %r323}, %fd706;
	}
	and.b32  	%r324, %r323, 2147483647;
	setp.eq.s32 	%p153, %r324, 0;
	selp.f64 	%fd708, 0dFFF0000000000000, %fd566, %p153;
$L__BB1_110:
	ld.param.f64 	%fd642, [pairs_probabilities_param_3];
	mul.f64 	%fd709, %fd642, %fd97;
	{
	.reg .b32 %temp; 
	mov.b64 	{%temp, %r374}, %fd709;
	}
	{
	.reg .b32 %temp; 
	mov.b64 	{%r375, %temp}, %fd709;
	}
	setp.gt.s32 	%p155, %r374, 1048575;
	mov.b32 	%r376, -1023;
	@%p155 bra 	$L__BB1_112;
	mul.f64 	%fd709, %fd709, 0d4350000000000000;
	{
	.reg .b32 %temp; 
	mov.b64 	{%temp, %r374}, %fd709;
	}
	{
	.reg .b32 %temp; 
	mov.b64 	{%r375, %temp}, %fd709;
	}
	mov.b32 	%r376, -1077;
$L__BB1_112:
	add.s32 	%r335, %r374, -1;
	setp.gt.u32 	%p156, %r335, 2146435070;
	@%p156 bra 	$L__BB1_116;
	shr.u32 	%r338, %r374, 20;
	add.s32 	%r377, %r376, %r338;
	and.b32  	%r339, %r374, 1048575;
	or.b32  	%r340, %r339, 1072693248;
	mov.b64 	%fd710, {%r375, %r340};
	setp.lt.u32 	%p158, %r340, 1073127583;
	@%p158 bra 	$L__BB1_115;
	{
	.reg .b32 %temp; 
	mov.b64 	{%r341, %temp}, %fd710;
	}
	{
	.reg .b32 %temp; 
	mov.b64 	{%temp, %r342}, %fd710;
	}
	add.s32 	%r343, %r342, -1048576;
	mov.b64 	%fd710, {%r341, %r343};
	add.s32 	%r377, %r377, 1;
$L__BB1_115:
	add.f64 	%fd599, %fd710, 0dBFF0000000000000;
	add.f64 	%fd600, %fd710, 0d3FF0000000000000;
	rcp.approx.ftz.f64 	%fd601, %fd600;
	neg.f64 	%fd602, %fd600;
	fma.rn.f64 	%fd603, %fd602, %fd601, 0d3FF0000000000000;
	fma.rn.f64 	%fd604, %fd603, %fd603, %fd603;
	fma.rn.f64 	%fd605, %fd604, %fd601, %fd601;
	mul.f64 	%fd606, %fd599, %fd605;
	fma.rn.f64 	%fd607, %fd599, %fd605, %fd606;
	mul.f64 	%fd608, %fd607, %fd607;
	fma.rn.f64 	%fd609, %fd608, 0d3EB1380B3AE80F1E, 0d3ED0EE258B7A8B04;
	fma.rn.f64 	%fd610, %fd609, %fd608, 0d3EF3B2669F02676F;
	fma.rn.f64 	%fd611, %fd610, %fd608, 0d3F1745CBA9AB0956;
	fma.rn.f64 	%fd612, %fd611, %fd608, 0d3F3C71C72D1B5154;
	fma.rn.f64 	%fd613, %fd612, %fd608, 0d3F624924923BE72D;
	fma.rn.f64 	%fd614, %fd613, %fd608, 0d3F8999999999A3C4;
	fma.rn.f64 	%fd615, %fd614, %fd608, 0d3FB5555555555554;
	sub.f64 	%fd616, %fd599, %fd607;
	add.f64 	%fd617, %fd616, %fd616;
	neg.f64 	%fd618, %fd607;
	fma.rn.f64 	%fd619, %fd618, %fd599, %fd617;
	mul.f64 	%fd620, %fd605, %fd619;
	mul.f64 	%fd621, %fd608, %fd615;
	fma.rn.f64 	%fd622, %fd621, %fd607, %fd620;
	xor.b32  	%r344, %r377, -2147483648;
	mov.b32 	%r345, 1127219200;
	mov.b64 	%fd623, {%r344, %r345};
	sub.f64 	%fd624, %fd623, %fd6;
	fma.rn.f64 	%fd625, %fd624, 0d3FE62E42FEFA39EF, %fd607;
	fma.rn.f64 	%fd626, %fd624, 0dBFE62E42FEFA39EF, %fd625;
	sub.f64 	%fd627, %fd626, %fd607;
	sub.f64 	%fd628, %fd622, %fd627;
	fma.rn.f64 	%fd629, %fd624, 0d3C7ABC9E3B39803F, %fd628;
	add.f64 	%fd711, %fd625, %fd629;
	bra.uni 	$L__BB1_117;
$L__BB1_116:
	fma.rn.f64 	%fd598, %fd709, 0d7FF0000000000000, 0d7FF0000000000000;
	{
	.reg .b32 %temp; 
	mov.b64 	{%temp, %r336}, %fd709;
	}
	and.b32  	%r337, %r336, 2147483647;
	setp.eq.s32 	%p157, %r337, 0;
	selp.f64 	%fd711, 0dFFF0000000000000, %fd598, %p157;
$L__BB1_117:
	ld.param.u64 	%rd51, [pairs_probabilities_param_9];
	add.f64 	%fd630, %fd705, %fd711;
	cvta.to.global.u64 	%rd42, %rd51;
	add.s64 	%rd44, %rd42, %rd36;
	atom.global.add.f64 	%fd631, [%rd44], %fd630;
	add.s64 	%rd46, %rd42, %rd38;
	add.f64 	%fd632, %fd705, %fd708;
	atom.global.add.f64 	%fd633, [%rd46], %fd632;
	add.s64 	%rd48, %rd42, %rd40;
	add.f64 	%fd634, %fd708, %fd711;
	atom.global.add.f64 	%fd635, [%rd48], %fd634;
	add.s32 	%r95, %r353, 1;
	add.s32 	%r347, %r353, 2;
	add.s32 	%r351, %r351, 1;
	setp.lt.u32 	%p159, %r347, %r97;
	mov.u32 	%r353, %r95;
	@%p159 bra 	$L__BB1_6;
	bra.uni 	$L__BB1_3;
$L__BB1_118:
	ret;

}
	// .globl	triangle_scores_inner
.visible .entry triangle_scores_inner(
	.param .u32 triangle_scores_inner_param_0,
	.param .u64 .ptr .align 1 triangle_scores_inner_param_1,
	.param .u32 triangle_scores_inner_param_2,
	.param .u64 .ptr .align 1 triangle_scores_inner_param_3
)
{
	.local .align 16 .b8 	__local_depot2[128];
	.reg .b64 	%SP;
	.reg .b64 	%SPL;
	.reg .pred 	%p<21>;
	.reg .b32 	%r<85>;
	.reg .b64 	%rd<51>;
	.reg .b64 	%fd<193>;

	mov.u64 	%SPL, __local_depot2;
	ld.param.u32 	%r25, [triangle_scores_inner_param_0];
	add.u64 	%rd1, %SPL, 0;
	add.u64 	%rd2, %SPL, 32;
	mov.u32 	%r27, %ntid.x;
	mov.u32 	%r28, %ctaid.x;
	mov.u32 	%r29, %tid.x;
	mad.lo.s32 	%r76, %r27, %r28, %r29;
	setp.ge.u32 	%p1, %r76, %r25;
	@%p1 bra 	$L__BB2_23;
	ld.param.u32 	%r72, [triangle_scores_inner_param_2];
	ld.param.u32 	%r66, [triangle_scores_inner_param_0];
	mov.f64 	%fd12, 0d0000000000000000;
	st.local.v2.f64 	[%rd1], {%fd12, %fd12};
	st.local.v2.f64 	[%rd1+16], {%fd12, %fd12};
	cvt.rn.f64.s32 	%fd13, %r72;
	rcp.rn.f64 	%fd1, %fd13;
	mov.b32 	%r30, 0;
	mov.b32 	%r31, 2;
	mov.b32 	%r32, 1;
	st.local.v4.u32 	[%rd2], {%r32, %r31, %r32, %r30};
	st.local.v4.u32 	[%rd2+16], {%r31, %r30, %r30, %r30};
	st.local.v4.u32 	[%rd2+32], {%r32, %r32, %r30, %r30};
	mov.b32 	%r33, 3;
	st.local.v4.u32 	[%rd2+48], {%r31, %r33, %r33, %r33};
	st.local.v4.u32 	[%rd2+64], {%r33, %r31, %r33, %r32};
	st.local.v4.u32 	[%rd2+80], {%r33, %r31, %r32, %r31};
	add.s32 	%r75, %r76, 1;
	add.s32 	%r34, %r66, -1;
	setp.ge.u32 	%p2, %r75, %r34;
	@%p2 bra 	$L__BB2_23;
	ld.param.u32 	%r67, [triangle_scores_inner_param_0];
	shl.b32 	%r35, %r67, 1;
	not.b32 	%r36, %r76;
	add.s32 	%r37, %r35, %r36;
	mul.lo.s32 	%r38, %r37, %r76;
	shr.u32 	%r39, %r38, 1;
	add.s32 	%r3, %r39, %r36;
	bra.uni 	$L__BB2_4;
$L__BB2_3:
	ld.param.u32 	%r71, [triangle_scores_inner_param_0];
	add.s32 	%r75, %r76, 1;
	add.s32 	%r65, %r71, -1;
	setp.ge.u32 	%p20, %r75, %r65;
	@%p20 bra 	$L__BB2_23;
$L__BB2_4:
	mov.u32 	%r6, %r76;
	mov.u32 	%r76, %r75;
	ld.param.u32 	%r68, [triangle_scores_inner_param_0];
	add.s32 	%r77, %r6, 2;
	setp.ge.u32 	%p3, %r77, %r68;
	@%p3 bra 	$L__BB2_3;
	ld.param.u32 	%r69, [triangle_scores_inner_param_0];
	shl.b32 	%r40, %r69, 1;
	sub.s32 	%r41, %r40, %r6;
	add.s32 	%r42, %r41, -2;
	mul.lo.s32 	%r43, %r42, %r76;
	shr.u32 	%r44, %r43, 1;
	sub.s32 	%r45, %r44, %r6;
	add.s32 	%r8, %r45, -2;
$L__BB2_6:
	ld.param.u32 	%r73, [triangle_scores_inner_param_2];
	ld.param.u64 	%rd46, [triangle_scores_inner_param_1];
	add.s32 	%r10, %r73, -1;
	setp.eq.s32 	%p4, %r10, 0;
	add.s32 	%r46, %r3, %r77;
	add.s32 	%r47, %r8, %r77;
	mul.wide.u32 	%rd14, %r47, 72;
	cvta.to.global.u64 	%rd15, %rd46;
	add.s64 	%rd16, %rd15, %rd14;
	mul.wide.u32 	%rd17, %r46, 72;
	add.s64 	%rd18, %rd15, %rd17;
	add.s32 	%r48, %r3, %r76;
	mul.wide.u32 	%rd19, %r48, 72;
	add.s64 	%rd20, %rd15, %rd19;
	ld.global.f64 	%fd14, [%rd20];
	ld.global.f64 	%fd15, [%rd20+8];
	ld.global.f64 	%fd16, [%rd20+16];
	ld.global.f64 	%fd17, [%rd20+24];
	ld.global.f64 	%fd18, [%rd20+32];
	ld.global.f64 	%fd19, [%rd20+40];
	ld.global.f64 	%fd20, [%rd20+48];
	ld.global.f64 	%fd21, [%rd20+56];
	ld.global.f64 	%fd22, [%rd20+64];
	ld.global.f64 	%fd23, [%rd16];
	ld.global.f64 	%fd24, [%rd16+8];
	ld.global.f64 	%fd25, [%rd16+16];
	ld.global.f64 	%fd26, [%rd16+24];
	ld.global.f64 	%fd27, [%rd16+32];
	ld.global.f64 	%fd28, [%rd16+40];
	ld.global.f64 	%fd29, [%rd16+48];
	ld.global.f64 	%fd30, [%rd16+56];
	ld.global.f64 	%fd31, [%rd16+64];
	ld.global.f64 	%fd32, [%rd18];
	ld.global.f64 	%fd33, [%rd18+8];
	ld.global.f64 	%fd34, [%rd18+16];
	ld.global.f64 	%fd35, [%rd18+24];
	ld.global.f64 	%fd36, [%rd18+32];
	ld.global.f64 	%fd37, [%rd18+40];
	ld.global.f64 	%fd38, [%rd18+48];
	ld.global.f64 	%fd39, [%rd18+56];
	ld.global.f64 	%fd40, [%rd18+64];
	fma.rn.f64 	%fd41, %fd14, %fd23, 0d0000000000000000;
	fma.rn.f64 	%fd42, %fd15, %fd26, %fd41;
	mul.f64 	%fd43, %fd16, %fd29;
	add.f64 	%fd44, %fd42, %fd43;
	fma.rn.f64 	%fd45, %fd14, %fd24, 0d0000000000000000;
	fma.rn.f64 	%fd46, %fd15, %fd27, %fd45;
	mul.f64 	%fd47, %fd16, %fd30;
	add.f64 	%fd48, %fd46, %fd47;
	mul.f64 	%fd49, %fd14, %fd25;
	add.f64 	%fd50, %fd49, 0d0000000000000000;
	mul.f64 	%fd51, %fd15, %fd28;
	add.f64 	%fd52, %fd50, %fd51;
	mul.f64 	%fd53, %fd16, %fd31;
	add.f64 	%fd54, %fd52, %fd53;
	fma.rn.f64 	%fd55, %fd17, %fd23, 0d0000000000000000;
	fma.rn.f64 	%fd56, %fd18, %fd26, %fd55;
	mul.f64 	%fd57, %fd19, %fd29;
	add.f64 	%fd58, %fd56, %fd57;
	fma.rn.f64 	%fd59, %fd17, %fd24, 0d0000000000000000;
	fma.rn.f64 	%fd60, %fd18, %fd27, %fd59;
	mul.f64 	%fd61, %fd19, %fd30;
	add.f64 	%fd62, %fd60, %fd61;
	mul.f64 	%fd63, %fd17, %fd25;
	add.f64 	%fd64, %fd63, 0d0000000000000000;
	mul.f64 	%fd65, %fd18, %fd28;
	add.f64 	%fd66, %fd64, %fd65;
	mul.f64 	%fd67, %fd19, %fd31;
	add.f64 	%fd68, %fd66, %fd67;
	mul.f64 	%fd69, %fd20, %fd23;
	add.f64 	%fd70, %fd69, 0d0000000000000000;
	mul.f64 	%fd71, %fd21, %fd26;
	add.f64 	%fd72, %fd70, %fd71;
	mul.f64 	%fd73, %fd22, %fd29;
	add.f64 	%fd74, %fd72, %fd73;
	mul.f64 	%fd75, %fd20, %fd24;
	add.f64 	%fd76, %fd75, 0d0000000000000000;
	mul.f64 	%fd77, %fd21, %fd27;
	add.f64 	%fd78, %fd76, %fd77;
	mul.f64 	%fd79, %fd22, %fd30;
	add.f64 	%fd80, %fd78, %fd79;
	mul.f64 	%fd81, %fd20, %fd25;
	add.f64 	%fd82, %fd81, 0d0000000000000000;
	mul.f64 	%fd83, %fd21, %fd28;
	add.f64 	%fd84, %fd82, %fd83;
	fma.rn.f64 	%fd85, %fd22, %fd31, %fd84;
	sub.f64 	%fd86, %fd44, %fd32;
	sub.f64 	%fd87, %fd48, %fd33;
	mul.f64 	%fd88, %fd87, %fd87;
	fma.rn.f64 	%fd89, %fd86, %fd86, %fd88;
	sub.f64 	%fd90, %fd54, %fd34;
	fma.rn.f64 	%fd91, %fd90, %fd90, %fd89;
	sub.f64 	%fd92, %fd58, %fd35;
	fma.rn.f64 	%fd93, %fd92, %fd92, %fd91;
	sub.f64 	%fd94, %fd62, %fd36;
	fma.rn.f64 	%fd95, %fd94, %fd94, %fd93;
	sub.f64 	%fd96, %fd68, %fd37;
	fma.rn.f64 	%fd97, %fd96, %fd96, %fd95;
	sub.f64 	%fd98, %fd74, %fd38;
	fma.rn.f64 	%fd99, %fd98, %fd98, %fd97;
	sub.f64 	%fd100, %fd80, %fd39;
	fma.rn.f64 	%fd101, %fd100, %fd100, %fd99;
	sub.f64 	%fd102, %fd85, %fd40;
	fma.rn.f64 	%fd103, %fd102, %fd102, %fd101;
	sub.f64 	%fd104, %fd42, %fd43;
	sub.f64 	%fd105, %fd46, %fd47;
	sub.f64 	%fd106, %fd52, %fd53;
	sub.f64 	%fd107, %fd56, %fd57;
	sub.f64 	%fd108, %fd60, %fd61;
	sub.f64 	%fd109, %fd66, %fd67;
	mov.f64 	%fd110, 0d0000000000000000;
	sub.f64 	%fd111, %fd110, %fd69;
	sub.f64 	%fd112, %fd111, %fd71;
	add.f64 	%fd113, %fd112, %fd73;
	sub.f64 	%fd114, %fd110, %fd75;
	sub.f64 	%fd115, %fd114, %fd77;
	add.f64 	%fd116, %fd115, %fd79;
	sub.f64 	%fd117, %fd110, %fd81;
	sub.f64 	%fd118, %fd117, %fd83;
	fma.rn.f64 	%fd119, %fd22, %fd31, %fd118;
	sub.f64 	%fd120, %fd104, %fd32;
	sub.f64 	%fd121, %fd105, %fd33;
	mul.f64 	%fd122, %fd121, %fd121;
	fma.rn.f64 	%fd123, %fd120, %fd120, %fd122;
	sub.f64 	%fd124, %fd106, %fd34;
	fma.rn.f64 	%fd125, %fd124, %fd124, %fd123;
	sub.f64 	%fd126, %fd107, %fd35;
	fma.rn.f64 	%fd127, %fd126, %fd126, %fd125;
	sub.f64 	%fd128, %fd108, %fd36;
	fma.rn.f64 	%fd129, %fd128, %fd128, %fd127;
	sub.f64 	%fd130, %fd109, %fd37;
	fma.rn.f64 	%fd131, %fd130, %fd130, %fd129;
	sub.f64 	%fd132, %fd113, %fd38;
	fma.rn.f64 	%fd133, %fd132, %fd132, %fd131;
	sub.f64 	%fd134, %fd116, %fd39;
	fma.rn.f64 	%fd135, %fd134, %fd134, %fd133;
	sub.f64 	%fd136, %fd119, %fd40;
	fma.rn.f64 	%fd137, %fd136, %fd136, %fd135;
	st.local.v2.f64 	[%rd1], {%fd103, %fd137};
	sub.f64 	%fd138, %fd110, %fd49;
	sub.f64 	%fd139, %fd138, %fd51;
	add.f64 	%fd140, %fd139, %fd53;
	sub.f64 	%fd141, %fd110, %fd63;
	sub.f64 	%fd142, %fd141, %fd65;
	add.f64 	%fd143, %fd142, %fd67;
	sub.f64 	%fd144, %fd72, %fd73;
	sub.f64 	%fd145, %fd78, %fd79;
	sub.f64 	%fd146, %fd140, %fd34;
	fma.rn.f64 	%fd147, %fd146, %fd146, %fd123;
	fma.rn.f64 	%fd148, %fd126, %fd126, %fd147;
	fma.rn.f64 	%fd149, %fd128, %fd128, %fd148;
	sub.f64 	%fd150, %fd143, %fd37;
	fma.rn.f64 	%fd151, %fd150, %fd150, %fd149;
	sub.f64 	%fd152, %fd144, %fd38;
	fma.rn.f64 	%fd153, %fd152, %fd152, %fd151;
	sub.f64 	%fd154, %fd145, %fd39;
	fma.rn.f64 	%fd155, %fd154, %fd154, %fd153;
	fma.rn.f64 	%fd156, %fd136, %fd136, %fd155;
	add.f64 	%fd157, %fd54, %fd34;
	fma.rn.f64 	%fd158, %fd157, %fd157, %fd89;
	fma.rn.f64 	%fd159, %fd92, %fd92, %fd158;
	fma.rn.f64 	%fd160, %fd94, %fd94, %fd159;
	add.f64 	%fd161, %fd68, %fd37;
	fma.rn.f64 	%fd162, %fd161, %fd161, %fd160;
	add.f64 	%fd163, %fd74, %fd38;
	fma.rn.f64 	%fd164, %fd163, %fd163, %fd162;
	add.f64 	%fd165, %fd80, %fd39;
	fma.rn.f64 	%fd166, %fd165, %fd165, %fd164;
	fma.rn.f64 	%fd167, %fd102, %fd102, %fd166;
	st.local.v2.f64 	[%rd1+16], {%fd156, %fd167};
	setp.lt.f64 	%p5, %fd137, %fd103;
	selp.u32 	%r49, 1, 0, %p5;
	selp.f64 	%fd168, %fd137, %fd103, %p5;
	setp.lt.f64 	%p6, %fd156, %fd168;
	selp.b32 	%r50, 2, %r49, %p6;
	selp.f64 	%fd169, %fd156, %fd168, %p6;
	setp.lt.f64 	%p7, %fd167, %fd169;
	selp.b32 	%r51, 3, %r50, %p7;
	selp.f64 	%fd170, %fd167, %fd169, %p7;
	mul.wide.u32 	%rd21, %r51, 12;
	add.s64 	%rd22, %rd2, %rd21;
	ld.local.u32 	%r52, [%rd22];
	mul.wide.s32 	%rd23, %r52, 8;
	add.s64 	%rd24, %rd1, %rd23;
	ld.local.f64 	%fd171, [%rd24];
	ld.local.u32 	%r53, [%rd22+48];
	mul.wide.s32 	%rd25, %r53, 8;
	add.s64 	%rd26, %rd1, %rd25;
	ld.local.f64 	%fd172, [%rd26];
	setp.lt.f64 	%p8, %fd172, %fd171;
	selp.f64 	%fd173, %fd172, %fd171, %p8;
	ld.local.u32 	%r54, [%rd22+4];
	mul.wide.s32 	%rd27, %r54, 8;
	add.s64 	%rd28, %rd1, %rd27;
	ld.local.f64 	%fd174, [%rd28];
	mul.lo.s32 	%r55, %r51, 12;
	cvt.u64.u32 	%rd29, %r55;
	add.s64 	%rd30, %rd2, %rd29;
	ld.local.u32 	%r56, [%rd30+52];
	mul.wide.s32 	%rd31, %r56, 8;
	add.s64 	%rd32, %rd1, %rd31;
	ld.local.f64 	%fd175, [%rd32];
	setp.lt.f64 	%p9, %fd175, %fd174;
	selp.f64 	%fd176, %fd175, %fd174, %p9;
	ld.local.u32 	%r57, [%rd22+8];
	mul.wide.s32 	%rd33, %r57, 8;
	add.s64 	%rd34, %rd1, %rd33;
	ld.local.f64 	%fd177, [%rd34];
	ld.local.u32 	%r58, [%rd30+56];
	mul.wide.s32 	%rd35, %r58, 8;
	add.s64 	%rd36, %rd1, %rd35;
	ld.local.f64 	%fd178, [%rd36];
	setp.lt.f64 	%p10, %fd178, %fd177;
	selp.f64 	%fd179, %fd178, %fd177, %p10;
	div.rn.f64 	%fd180, %fd170, %fd173;
	sqrt.rn.f64 	%fd181, %fd180;
	mov.f64 	%fd182, 0d3FF0000000000000;
	sub.f64 	%fd2, %fd182, %fd181;
	div.rn.f64 	%fd183, %fd170, %fd176;
	sqrt.rn.f64 	%fd184, %fd183;
	sub.f64 	%fd3, %fd182, %fd184;
	div.rn.f64 	%fd185, %fd170, %fd179;
	sqrt.rn.f64 	%fd4, %fd185;
	mov.b64 	%rd48, 0;
	@%p4 bra 	$L__BB2_12;
	ld.param.u32 	%r74, [triangle_scores_inner_param_2];
	neg.s32 	%r78, %r74;
	mov.f64 	%fd190, 0d0000000000000000;
	mov.b32 	%r79, 1;
$L__BB2_8:
	add.f64 	%fd190, %fd1, %fd190;
	setp.lt.f64 	%p11, %fd2, %fd190;
	@%p11 bra 	$L__BB2_10;
	add.s32 	%r79, %r79, 1;
	add.s32 	%r78, %r78, 1;
	setp.eq.s32 	%p12, %r78, -1;
	mov.u32 	%r80, %r10;
	@%p12 bra 	$L__BB2_11;
	bra.uni 	$L__BB2_8;
$L__BB2_10:
	add.s32 	%r80, %r79, -1;
$L__BB2_11:
	cvt.u64.u32 	%rd48, %r80;
$L__BB2_12:
	setp.eq.s32 	%p13, %r10, 0;
	mov.b64 	%rd49, 0;
	@%p13 bra 	$L__BB2_17;
	mov.b32 	%r81, 0;
	mov.f64 	%fd191, 0d0000000000000000;
$L__BB2_14:
	add.f64 	%fd191, %fd1, %fd191;
	setp.lt.f64 	%p14, %fd3, %fd191;
	mov.u32 	%r82, %r81;
	@%p14 bra 	$L__BB2_16;
	add.s32 	%r81, %r81, 1;
	setp.ne.s32 	%p15, %r81, %r10;
	mov.u32 	%r82, %r10;
	@%p15 bra 	$L__BB2_14;
$L__BB2_16:
	cvt.u64.u32 	%rd49, %r82;
$L__BB2_17:
	setp.eq.s32 	%p16, %r10, 0;
	mov.b64 	%rd50, 0;
	@%p16 bra 	$L__BB2_22;
	mov.f64 	%fd189, 0d3FF0000000000000;
	sub.f64 	%fd9, %fd189, %fd4;
	mov.b32 	%r83, 0;
	mov.f64 	%fd192, 0d0000000000000000;
$L__BB2_19:
	add.f64 	%fd192, %fd1, %fd192;
	setp.lt.f64 	%p17, %fd9, %fd192;
	mov.u32 	%r84, %r83;
	@%p17 bra 	$L__BB2_21;
	add.s32 	%r83, %r83, 1;
	setp.ne.s32 	%p18, %r83, %r10;
	mov.u32 	%r84, %r10;
	@%p18 bra 	$L__BB2_19;
$L__BB2_21:
	cvt.u64.u32 	%rd50, %r84;
$L__BB2_22:
	ld.param.u64 	%rd47, [triangle_scores_inner_param_3];
	ld.param.u32 	%r70, [triangle_scores_inner_param_0];
	cvta.to.global.u64 	%rd39, %rd47;
	shl.b64 	%rd40, %rd48, 2;
	add.s64 	%rd41, %rd39, %rd40;
	atom.global.add.u32 	%r62, [%rd41], 1;
	shl.b64 	%rd42, %rd49, 2;
	add.s64 	%rd43, %rd39, %rd42;
	atom.global.add.u32 	%r63, [%rd43], 1;
	shl.b64 	%rd44, %rd50, 2;
	add.s64 	%rd45, %rd39, %rd44;
	atom.global.add.u32 	%r64, [%rd45], 1;
	add.s32 	%r77, %r77, 1;
	setp.lt.u32 	%p19, %r77, %r70;
	@%p19 bra 	$L__BB2_6;
	bra.uni 	$L__BB2_3;
$L__BB2_23:
	ret;

}
	// .globl	estimate_all_angles1
.visible .entry estimate_all_angles1(
	.param .u32 estimate_all_angles1_param_0,
	.param .u32 estimate_all_angles1_param_1,
	.param .u32 estimate_all_angles1_param_2,
	.param .f64 estimate_all_angles1_param_3,
	.param .u32 estimate_all_angles1_param_4,
	.param .f64 estimate_all_angles1_param_5,
	.param .u32 estimate_all_angles1_param_6,
	.param .u64 .ptr .align 1 estimate_all_angles1_param_7,
	.param .u64 .ptr .align 1 estimate_all_angles1_param_8,
	.param .u64 .ptr .align 1 estimate_all_angles1_param_9,
	.param .u64 .ptr .align 1 estimate_all_angles1_param_10,
	.param .u64 .ptr .align 1 estimate_all_angles1_param_11
)
{
	.reg .pred 	%p<70>;
	.reg .b16 	%rs<8>;
	.reg .b32 	%r<175>;
	.reg .b32 	%f<7>;
	.reg .b64 	%rd<59>;
	.reg .b64 	%fd<386>;

	ld.param.u32 	%r48, [estimate_all_angles1_param_0];
	ld.param.u32 	%r49, [estimate_all_angles1_param_1];
	ld.param.u32 	%r50, [estimate_all_angles1_param_2];
	ld.param.f64 	%fd68, [estimate_all_angles1_param_5];
	ld.param.u64 	%rd7, [estimate_all_angles1_param_7];
	ld.param.u64 	%rd8, [estimate_all_angles1_param_8];
	cvta.to.global.u64 	%rd1, %rd8;
	cvta.to.global.u64 	%rd2, %rd7;
	mov.u32 	%r52, %ntid.x;
	mov.u32 	%r53, %ctaid.x;
	mov.u32 	%r54, %tid.x;
	mad.lo.s32 	%r1, %r52, %r53, %r54;
	mov.u32 	%r55, %ntid.y;
	mov.u32 	%r56, %ctaid.y;
	mov.u32 	%r57, %tid.y;
	mad.lo.s32 	%r2, %r55, %r56, %r57;
	max.u32 	%r58, %r1, %r2;
	setp.ge.u32 	%p5, %r58, %r49;
	setp.ge.u32 	%p6, %r1, %r48;
	or.pred  	%p7, %p6, %p5;
	setp.eq.s32 	%p8, %r2, %r1;
	or.pred  	%p9, %p8, %p7;
	setp.eq.s32 	%p10, %r2, %r48;
	or.pred  	%p11, %p10, %p9;
	@%p11 bra 	$L__BB3_55;
	ld.param.f64 	%fd371, [estimate_all_angles1_param_3];
	mov.f64 	%fd69, 0d4066800000000000;
	div.rn.f64 	%fd70, %fd69, %fd371;
	cvt.rzi.s32.f64 	%r3, %fd70;
	add.f64 	%fd71, %fd68, %fd68;
	mul.f64 	%fd1, %fd68, %fd71;
	mul.lo.s32 	%r4, %r49, %r1;
	add.s32 	%r59, %r4, %r48;
	mul.wide.u32 	%rd9, %r59, 2;
	add.s64 	%rd10, %rd2, %rd9;
	ld.global.nc.u16 	%rs3, [%rd10];
	cvt.s32.s16 	%r5, %rs3;
	setp.eq.s32 	%p12, %r5, -1;
	mul.lo.s32 	%r6, %r49, %r48;
	add.s32 	%r60, %r6, %r1;
	mul.wide.u32 	%rd11, %r60, 2;
	add.s64 	%rd12, %rd2, %rd11;
	ld.global.nc.u16 	%rs4, [%rd12];
	cvt.s32.s16 	%r7, %rs4;
	@%p12 bra 	$L__BB3_55;
	add.s32 	%r8, %r4, %r2;
	mul.wide.u32 	%rd13, %r8, 2;
	add.s64 	%rd14, %rd2, %rd13;
	ld.global.nc.u16 	%rs1, [%rd14];
	mul.lo.s32 	%r9, %r49, %r2;
	add.s32 	%r61, %r6, %r2;
	mul.wide.u32 	%rd15, %r61, 2;
	add.s64 	%rd16, %rd2, %rd15;
	ld.global.nc.u16 	%rs5, [%rd16];
	setp.eq.s16 	%p13, %rs1, -1;
	setp.eq.s16 	%p14, %rs5, -1;
	or.pred  	%p15, %p13, %p14;
	@%p15 bra 	$L__BB3_55;
	cvt.s32.s16 	%r62, %rs5;
	cvt.s32.s16 	%r63, %rs1;
	add.s32 	%r64, %r9, %r48;
	mul.wide.u32 	%rd17, %r64, 2;
	add.s64 	%rd18, %rd2, %rd17;
	ld.global.nc.u16 	%rs6, [%rd18];
	cvt.s32.s16 	%r65, %rs6;
	add.s32 	%r66, %r9, %r1;
	mul.wide.u32 	%rd19, %r66, 2;
	add.s64 	%rd20, %rd2, %rd19;
	ld.global.nc.u16 	%rs7, [%rd20];
	cvt.s32.s16 	%r67, %rs7;
	sub.s32 	%r68, %r63, %r5;
	sub.s32 	%r69, %r62, %r7;
	sub.s32 	%r70, %r65, %r67;
	shl.b32 	%r71, %r68, 1;
	cvt.rn.f64.s32 	%fd72, %r71;
	mul.f64 	%fd73, %fd72, 0d400921FB54442D18;
	cvt.rn.f64.s32 	%fd2, %r50;
	div.rn.f64 	%fd3, %fd73, %fd2;
	shl.b32 	%r72, %r69, 1;
	cvt.rn.f64.s32 	%fd74, %r72;
	mul.f64 	%fd75, %fd74, 0d400921FB54442D18;
	div.rn.f64 	%fd4, %fd75, %fd2;
	shl.b32 	%r73, %r70, 1;
	cvt.rn.f64.s32 	%fd76, %r73;
	mul.f64 	%fd77, %fd76, 0d400921FB54442D18;
	div.rn.f64 	%fd5, %fd77, %fd2;
	abs.f64 	%fd6, %fd3;
	setp.neu.f64 	%p16, %fd6, 0d7FF0000000000000;
	@%p16 bra 	$L__BB3_5;
	mov.f64 	%fd83, 0d0000000000000000;
	mul.rn.f64 	%fd374, %fd3, %fd83;
	mov.b32 	%r165, 1;
	bra.uni 	$L__BB3_8;
$L__BB3_5:
	mul.f64 	%fd78, %fd3, 0d3FE45F306DC9C883;
	cvt.rni.s32.f64 	%r164, %fd78;
	cvt.rn.f64.s32 	%fd79, %r164;
	fma.rn.f64 	%fd80, %fd79, 0dBFF921FB54442D18, %fd3;
	fma.rn.f64 	%fd81, %fd79, 0dBC91A62633145C00, %fd80;
	fma.rn.f64 	%fd374, %fd79, 0dB97B839A252049C0, %fd81;
	setp.ltu.f64 	%p17, %fd6, 0d41E0000000000000;
	@%p17 bra 	$L__BB3_7;
	{ // callseq 6, 0
	.param .b64 param0;
	st.param.f64 	[param0], %fd3;
	.param .align 16 .b8 retval0[16];
	call.uni (retval0), 
	__internal_trig_reduction_slowpathd, 
	(
	param0
	);
	ld.param.f64 	%fd374, [retval0];
	ld.param.b32 	%r164, [retval0+8];
	} // callseq 6
$L__BB3_7:
	add.s32 	%r165, %r164, 1;
$L__BB3_8:
	shl.b32 	%r76, %r165, 6;
	cvt.u64.u32 	%rd21, %r76;
	and.b64  	%rd22, %rd21, 64;
	mov.u64 	%rd23, __cudart_sin_cos_coeffs;
	add.s64 	%rd24, %rd23, %rd22;
	mul.rn.f64 	%fd84, %fd374, %fd374;
	and.b32  	%r77, %r165, 1;
	setp.eq.b32 	%p18, %r77, 1;
	selp.f64 	%fd85, 0dBDA8FF8320FD8164, 0d3DE5DB65F9785EBA, %p18;
	ld.global.nc.v2.f64 	{%fd86, %fd87}, [%rd24];
	fma.rn.f64 	%fd88, %fd85, %fd84, %fd86;
	fma.rn.f64 	%fd89, %fd88, %fd84, %fd87;
	ld.global.nc.v2.f64 	{%fd90, %fd91}, [%rd24+16];
	fma.rn.f64 	%fd92, %fd89, %fd84, %fd90;
	fma.rn.f64 	%fd93, %fd92, %fd84, %fd91;
	ld.global.nc.v2.f64 	{%fd94, %fd95}, [%rd24+32];
	fma.rn.f64 	%fd96, %fd93, %fd84, %fd94;
	fma.rn.f64 	%fd97, %fd96, %fd84, %fd95;
	fma.rn.f64 	%fd98, %fd97, %fd374, %fd374;
	fma.rn.f64 	%fd99, %fd97, %fd84, 0d3FF0000000000000;
	selp.f64 	%fd100, %fd99, %fd98, %p18;
	and.b32  	%r78, %r165, 2;
	setp.eq.s32 	%p19, %r78, 0;
	mov.f64 	%fd101, 0d0000000000000000;
	sub.f64 	%fd102, %fd101, %fd100;
	selp.f64 	%fd12, %fd100, %fd102, %p19;
	abs.f64 	%fd13, %fd4;
	setp.neu.f64 	%p20, %fd13, 0d7FF0000000000000;
	@%p20 bra 	$L__BB3_10;
	mov.f64 	%fd108, 0d0000000000000000;
	mul.rn.f64 	%fd376, %fd4, %fd108;
	mov.b32 	%r167, 1;
	bra.uni 	$L__BB3_13;
$L__BB3_10:
	mul.f64 	%fd103, %fd4, 0d3FE45F306DC9C883;
	cvt.rni.s32.f64 	%r166, %fd103;
	cvt.rn.f64.s32 	%fd104, %r166;
	fma.rn.f64 	%fd105, %fd104, 0dBFF921FB54442D18, %fd4;
	fma.rn.f64 	%fd106, %fd104, 0dBC91A62633145C00, %fd105;
	fma.rn.f64 	%fd376, %fd104, 0dB97B839A252049C0, %fd106;
	setp.ltu.f64 	%p21, %fd13, 0d41E0000000000000;
	@%p21 bra 	$L__BB3_12;
	{ // callseq 7, 0
	.param .b64 param0;
	st.param.f64 	[param0], %fd4;
	.param .align 16 .b8 retval0[16];
	call.uni (retval0), 
	__internal_trig_reduction_slowpathd, 
	(
	param0
	);
	ld.param.f64 	%fd376, [retval0];
	ld.param.b32 	%r166, [retval0+8];
	} // callseq 7
$L__BB3_12:
	add.s32 	%r167, %r166, 1;
$L__BB3_13:
	shl.b32 	%r81, %r167, 6;
	cvt.u64.u32 	%rd25, %r81;
	and.b64  	%rd26, %rd25, 64;
	mov.u64 	%rd27, __cudart_sin_cos_coeffs;
	add.s64 	%rd28, %rd27, %rd26;
	mul.rn.f64 	%fd109, %fd376, %fd376;
	and.b32  	%r82, %r167, 1;
	setp.eq.b32 	%p22, %r82, 1;
	selp.f64 	%fd110, 0dBDA8FF8320FD8164, 0d3DE5DB65F9785EBA, %p22;
	ld.global.nc.v2.f64 	{%fd111, %fd112}, [%rd28];
	fma.rn.f64 	%fd113, %fd110, %fd109, %fd111;
	fma.rn.f64 	%fd114, %fd113, %fd109, %fd112;
	ld.global.nc.v2.f64 	{%fd115, %fd116}, [%rd28+16];
	fma.rn.f64 	%fd117, %fd114, %fd109, %fd115;
	fma.rn.f64 	%fd118, %fd117, %fd109, %fd116;
	ld.global.nc.v2.f64 	{%fd119, %fd120}, [%rd28+32];
	fma.rn.f64 	%fd121, %fd118, %fd109, %fd119;
	fma.rn.f64 	%fd122, %fd121, %fd109, %fd120;
	fma.rn.f64 	%fd123, %fd122, %fd376, %fd376;
	fma.rn.f64 	%fd124, %fd122, %fd109, 0d3FF0000000000000;
	selp.f64 	%fd125, %fd124, %fd123, %p22;
	and.b32  	%r83, %r167, 2;
	setp.eq.s32 	%p23, %r83, 0;
	mov.f64 	%fd126, 0d0000000000000000;
	sub.f64 	%fd127, %fd126, %fd125;
	selp.f64 	%fd19, %fd125, %fd127, %p23;
	abs.f64 	%fd20, %fd5;
	setp.neu.f64 	%p24, %fd20, 0d7FF0000000000000;
	@%p24 bra 	$L__BB3_15;
	mov.f64 	%fd133, 0d0000000000000000;
	mul.rn.f64 	%fd378, %fd5, %fd133;
	mov.b32 	%r169, 1;
	bra.uni 	$L__BB3_18;
$L__BB3_15:
	mul.f64 	%fd128, %fd5, 0d3FE45F306DC9C883;
	cvt.rni.s32.f64 	%r168, %fd128;
	cvt.rn.f64.s32 	%fd129, %r168;
	fma.rn.f64 	%fd130, %fd129, 0dBFF921FB54442D18, %fd5;
	fma.rn.f64 	%fd131, %fd129, 0dBC91A62633145C00, %fd130;
	fma.rn.f64 	%fd378, %fd129, 0dB97B839A252049C0, %fd131;
	setp.ltu.f64 	%p25, %fd20, 0d41E0000000000000;
	@%p25 bra 	$L__BB3_17;
	{ // callseq 8, 0
	.param .b64 param0;
	st.param.f64 	[param0], %fd5;
	.param .align 16 .b8 retval0[16];
	call.uni (retval0), 
	__internal_trig_reduction_slowpathd, 
	(
	param0
	);
	ld.param.f64 	%fd378, [retval0];
	ld.param.b32 	%r168, [retval0+8];
	} // callseq 8
$L__BB3_17:
	add.s32 	%r169, %r168, 1;
$L__BB3_18:
	shl.b32 	%r86, %r169, 6;
	cvt.u64.u32 	%rd29, %r86;
	and.b64  	%rd30, %rd29, 64;
	mov.u64 	%rd31, __cudart_sin_cos_coeffs;
	add.s64 	%rd32, %rd31, %rd30;
	mul.rn.f64 	%fd134, %fd378, %fd378;
	and.b32  	%r87, %r169, 1;
	setp.eq.b32 	%p26, %r87, 1;
	selp.f64 	%fd135, 0dBDA8FF8320FD8164, 0d3DE5DB65F9785EBA, %p26;
	ld.global.nc.v2.f64 	{%fd136, %fd137}, [%rd32];
	fma.rn.f64 	%fd138, %fd135, %fd134, %fd136;
	fma.rn.f64 	%fd139, %fd138, %fd134, %fd137;
	ld.global.nc.v2.f64 	{%fd140, %fd141}, [%rd32+16];
	fma.rn.f64 	%fd142, %fd139, %fd134, %fd140;
	fma.rn.f64 	%fd143, %fd142, %fd134, %fd141;
	ld.global.nc.v2.f64 	{%fd144, %fd145}, [%rd32+32];
	fma.rn.f64 	%fd146, %fd143, %fd134, %fd144;
	fma.rn.f64 	%fd147, %fd146, %fd134, %fd145;
	fma.rn.f64 	%fd148, %fd147, %fd378, %fd378;
	fma.rn.f64 	%fd149, %fd147, %fd134, 0d3FF0000000000000;
	selp.f64 	%fd150, %fd149, %fd148, %p26;
	and.b32  	%r88, %r169, 2;
	setp.eq.s32 	%p27, %r88, 0;
	mov.f64 	%fd151, 0d0000000000000000;
	sub.f64 	%fd152, %fd151, %fd150;
	selp.f64 	%fd26, %fd150, %fd152, %p27;
	add.f64 	%fd153, %fd12, %fd12;
	mul.f64 	%fd154, %fd153, %fd19;
	fma.rn.f64 	%fd155, %fd154, %fd26, 0d3FF0000000000000;
	mul.f64 	%fd27, %fd12, %fd12;
	mul.f64 	%fd28, %fd19, %fd19;
	add.f64 	%fd156, %fd27, %fd28;
	fma.rn.f64 	%fd157, %fd26, %fd26, %fd156;
	sub.f64 	%fd158, %fd155, %fd157;
	setp.le.f64 	%p28, %fd158, 0d3EE4F8B588E368F1;
	@%p28 bra 	$L__BB3_55;
	ld.param.u32 	%r163, [estimate_all_angles1_param_6];
	setp.ne.s32 	%p29, %r163, 1;
	@%p29 bra 	$L__BB3_25;
	mul.f64 	%fd212, %fd12, %fd19;
	sub.f64 	%fd213, %fd26, %fd212;
	mov.f64 	%fd214, 0d3FF0000000000000;
	sub.f64 	%fd215, %fd214, %fd27;
	sqrt.rn.f64 	%fd216, %fd215;
	sub.f64 	%fd217, %fd214, %fd28;
	sqrt.rn.f64 	%fd218, %fd217;
	mul.f64 	%fd219, %fd216, %fd218;
	div.rn.f64 	%fd29, %fd213, %fd219;
	setp.gt.f64 	%p39, %fd3, 0d400921FB544435E4;
	mov.pred 	%p68, -1;
	@%p39 bra 	$L__BB3_22;
	setp.lt.f64 	%p40, %fd3, 0dBD719799812DEA11;
	setp.gt.f64 	%p41, %fd3, 0dC00921FB54442D18;
	and.pred  	%p68, %p40, %p41;
$L__BB3_22:
	setp.gt.f64 	%p43, %fd4, 0d400921FB544435E4;
	mov.pred 	%p69, -1;
	@%p43 bra 	$L__BB3_24;
	setp.lt.f64 	%p44, %fd4, 0dBD719799812DEA11;
	setp.gt.f64 	%p45, %fd4, 0dC00921FB54442D18;
	and.pred  	%p69, %p44, %p45;
$L__BB3_24:
	xor.pred  	%p46, %p68, %p69;
	neg.f64 	%fd220, %fd29;
	selp.f64 	%fd381, %fd220, %fd29, %p46;
	bra.uni 	$L__BB3_34;
$L__BB3_25:
	setp.neu.f64 	%p30, %fd6, 0d7FF0000000000000;
	mul.f64 	%fd159, %fd12, %fd19;
	sub.f64 	%fd31, %fd26, %fd159;
	@%p30 bra 	$L__BB3_27;
	mov.f64 	%fd165, 0d0000000000000000;
	mul.rn.f64 	%fd379, %fd3, %fd165;
	mov.b32 	%r170, 0;
	bra.uni 	$L__BB3_29;
$L__BB3_27:
	mul.f64 	%fd160, %fd3, 0d3FE45F306DC9C883;
	cvt.rni.s32.f64 	%r170, %fd160;
	cvt.rn.f64.s32 	%fd161, %r170;
	fma.rn.f64 	%fd162, %fd161, 0dBFF921FB54442D18, %fd3;
	fma.rn.f64 	%fd163, %fd161, 0dBC91A62633145C00, %fd162;
	fma.rn.f64 	%fd379, %fd161, 0dB97B839A252049C0, %fd163;
	setp.ltu.f64 	%p31, %fd6, 0d41E0000000000000;
	@%p31 bra 	$L__BB3_29;
	{ // callseq 9, 0
	.param .b64 param0;
	st.param.f64 	[param0], %fd3;
	.param .align 16 .b8 retval0[16];
	call.uni (retval0), 
	__internal_trig_reduction_slowpathd, 
	(
	param0
	);
	ld.param.f64 	%fd379, [retval0];
	ld.param.b32 	%r170, [retval0+8];
	} // callseq 9
$L__BB3_29:
	setp.neu.f64 	%p32, %fd13, 0d7FF0000000000000;
	shl.b32 	%r91, %r170, 6;
	cvt.u64.u32 	%rd33, %r91;
	and.b64  	%rd34, %rd33, 64;
	mov.u64 	%rd35, __cudart_sin_cos_coeffs;
	add.s64 	%rd36, %rd35, %rd34;
	mul.rn.f64 	%fd166, %fd379, %fd379;
	and.b32  	%r92, %r170, 1;
	setp.eq.b32 	%p33, %r92, 1;
	selp.f64 	%fd167, 0dBDA8FF8320FD8164, 0d3DE5DB65F9785EBA, %p33;
	ld.global.nc.v2.f64 	{%fd168, %fd169}, [%rd36];
	fma.rn.f64 	%fd170, %fd167, %fd166, %fd168;
	fma.rn.f64 	%fd171, %fd170, %fd166, %fd169;
	ld.global.nc.v2.f64 	{%fd172, %fd173}, [%rd36+16];
	fma.rn.f64 	%fd174, %fd171, %fd166, %fd172;
	fma.rn.f64 	%fd175, %fd174, %fd166, %fd173;
	ld.global.nc.v2.f64 	{%fd176, %fd177}, [%rd36+32];
	fma.rn.f64 	%fd178, %fd175, %fd166, %fd176;
	fma.rn.f64 	%fd179, %fd178, %fd166, %fd177;
	fma.rn.f64 	%fd180, %fd179, %fd379, %fd379;
	fma.rn.f64 	%fd181, %fd179, %fd166, 0d3FF0000000000000;
	selp.f64 	%fd182, %fd181, %fd180, %p33;
	and.b32  	%r93, %r170, 2;
	setp.eq.s32 	%p34, %r93, 0;
	mov.f64 	%fd183, 0d0000000000000000;
	sub.f64 	%fd184, %fd183, %fd182;
	selp.f64 	%fd36, %fd182, %fd184, %p34;
	@%p32 bra 	$L__BB3_31;
	mov.f64 	%fd190, 0d0000000000000000;
	mul.rn.f64 	%fd380, %fd4, %fd190;
	mov.b32 	%r171, 0;
	bra.uni 	$L__BB3_33;
$L__BB3_31:
	mul.f64 	%fd185, %fd4, 0d3FE45F306DC9C883;
	cvt.rni.s32.f64 	%r171, %fd185;
	cvt.rn.f64.s32 	%fd186, %r171;
	fma.rn.f64 	%fd187, %fd186, 0dBFF921FB54442D18, %fd4;
	fma.rn.f64 	%fd188, %fd186, 0dBC91A62633145C00, %fd187;
	fma.rn.f64 	%fd380, %fd186, 0dB97B839A252049C0, %fd188;
	setp.ltu.f64 	%p35, %fd13, 0d41E0000000000000;
	@%p35 bra 	$L__BB3_33;
	{ // callseq 10, 0
	.param .b64 param0;
	st.param.f64 	[param0], %fd4;
	.param .align 16 .b8 retval0[16];
	call.uni (retval0), 
	__internal_trig_reduction_slowpathd, 
	(
	param0
	);
	ld.param.f64 	%fd380, [retval0];
	ld.param.b32 	%r171, [retval0+8];
	} // callseq 10
$L__BB3_33:
	shl.b32 	%r96, %r171, 6;
	cvt.u64.u32 	%rd37, %r96;
	and.b64  	%rd38, %rd37, 64;
	mov.u64 	%rd39, __cudart_sin_cos_coeffs;
	add.s64 	%rd40, %rd39, %rd38;
	mul.rn.f64 	%fd191, %fd380, %fd380;
	and.b32  	%r97, %r171, 1;
	setp.eq.b32 	%p36, %r97, 1;
	selp.f64 	%fd192, 0dBDA8FF8320FD8164, 0d3DE5DB65F9785EBA, %p36;
	ld.global.nc.v2.f64 	{%fd193, %fd194}, [%rd40];
	fma.rn.f64 	%fd195, %fd192, %fd191, %fd193;
	fma.rn.f64 	%fd196, %fd195, %fd191, %fd194;
	ld.global.nc.v2.f64 	{%fd197, %fd198}, [%rd40+16];
	fma.rn.f64 	%fd199, %fd196, %fd191, %fd197;
	fma.rn.f64 	%fd200, %fd199, %fd191, %fd198;
	ld.global.nc.v2.f64 	{%fd201, %fd202}, [%rd40+32];
	fma.rn.f64 	%fd203, %fd200, %fd191, %fd201;
	fma.rn.f64 	%fd204, %fd203, %fd191, %fd202;
	fma.rn.f64 	%fd205, %fd204, %fd380, %fd380;
	fma.rn.f64 	%fd206, %fd204, %fd191, 0d3FF0000000000000;
	selp.f64 	%fd207, %fd206, %fd205, %p36;
	and.b32  	%r98, %r171, 2;
	setp.eq.s32 	%p37, %r98, 0;
	mov.f64 	%fd208, 0d0000000000000000;
	sub.f64 	%fd209, %fd208, %fd207;
	selp.f64 	%fd210, %fd207, %fd209, %p37;
	mul.f64 	%fd211, %fd36, %fd210;
	div.rn.f64 	%fd381, %fd31, %fd211;
$L__BB3_34:
	setp.gt.f64 	%p47, %fd381, 0d3FF0000000000000;
	selp.f64 	%fd221, 0d3FF0000000000000, %fd381, %p47;
	setp.lt.f64 	%p48, %fd221, 0dBFF0000000000000;
	selp.f64 	%fd43, 0dBFF0000000000000, %fd221, %p48;
	{
	.reg .b32 %temp; 
	mov.b64 	{%temp, %r31}, %fd43;
	}
	abs.f64 	%fd44, %fd43;
	{
	.reg .b32 %temp; 
	mov.b64 	{%temp, %r99}, %fd44;
	}
	setp.gt.s32 	%p49, %r99, 1071801957;
	@%p49 bra 	$L__BB3_38;
	mul.f64 	%fd262, %fd43, %fd43;
	fma.rn.f64 	%fd263, %fd262, 0d3FB0066BDC1895E9, 0dBFB3823B180754AF;
	fma.rn.f64 	%fd264, %fd263, %fd262, 0d3FB11E52CC2F79AE;
	fma.rn.f64 	%fd265, %fd264, %fd262, 0dBF924EAF3526861B;
	fma.rn.f64 	%fd266, %fd265, %fd262, 0d3F91DF02A31E6CB7;
	fma.rn.f64 	%fd267, %fd266, %fd262, 0d3F847D18B0EEC6CC;
	fma.rn.f64 	%fd268, %fd267, %fd262, 0d3F8D0AF961BA53B0;
	fma.rn.f64 	%fd269, %fd268, %fd262, 0d3F91BF7734CF1C48;
	fma.rn.f64 	%fd270, %fd269, %fd262, 0d3F96E91483144EF7;
	fma.rn.f64 	%fd271, %fd270, %fd262, 0d3F9F1C6E0A4F9F81;
	fma.rn.f64 	%fd272, %fd271, %fd262, 0d3FA6DB6DC27FA92B;
	fma.rn.f64 	%fd273, %fd272, %fd262, 0d3FB333333320F91B;
	fma.rn.f64 	%fd274, %fd273, %fd262, 0d3FC5555555555F4D;
	mul.f64 	%fd275, %fd262, %fd274;
	fma.rn.f64 	%fd45, %fd275, %fd44, %fd44;
	setp.gt.s32 	%p53, %r31, -1;
	@%p53 bra 	$L__BB3_37;
	mov.f64 	%fd280, 0d3C91A62633145C07;
	add.rn.f64 	%fd281, %fd45, %fd280;
	mov.f64 	%fd282, 0d3FF921FB54442D18;
	add.rn.f64 	%fd382, %fd282, %fd281;
	bra.uni 	$L__BB3_39;
$L__BB3_37:
	mov.f64 	%fd276, 0dBC91A62633145C07;
	add.rn.f64 	%fd277, %fd45, %fd276;
	neg.f64 	%fd278, %fd277;
	mov.f64 	%fd279, 0d3FF921FB54442D18;
	add.rn.f64 	%fd382, %fd279, %fd278;
	bra.uni 	$L__BB3_39;
$L__BB3_38:
	mov.f64 	%fd222, 0d3FF0000000000000;
	sub.f64 	%fd223, %fd222, %fd44;
	{
	.reg .b32 %temp; 
	mov.b64 	{%r100, %temp}, %fd223;
	}
	{
	.reg .b32 %temp; 
	mov.b64 	{%temp, %r101}, %fd223;
	}
	add.s32 	%r102, %r101, -1048576;
	mov.b64 	%fd224, {%r100, %r102};
	rsqrt.approx.ftz.f64 	%fd225, %fd224;
	{
	.reg .b32 %temp; 
	mov.b64 	{%r103, %temp}, %fd225;
	}
	{
	.reg .b32 %temp; 
	mov.b64 	{%temp, %r104}, %fd225;
	}
	add.s32 	%r105, %r104, -1048576;
	mov.b64 	%fd226, {%r103, %r105};
	mul.f64 	%fd227, %fd224, %fd225;
	neg.f64 	%fd228, %fd227;
	fma.rn.f64 	%fd229, %fd227, %fd228, %fd224;
	fma.rn.f64 	%fd230, %fd229, %fd226, %fd227;
	neg.f64 	%fd231, %fd230;
	fma.rn.f64 	%fd232, %fd225, %fd231, 0d3FF0000000000000;
	fma.rn.f64 	%fd233, %fd232, %fd226, %fd226;
	fma.rn.f64 	%fd234, %fd230, %fd231, %fd224;
	fma.rn.f64 	%fd235, %fd234, %fd233, %fd230;
	{
	.reg .b32 %temp; 
	mov.b64 	{%r106, %temp}, %fd235;
	}
	{
	.reg .b32 %temp; 
	mov.b64 	{%temp, %r107}, %fd235;
	}
	add.s32 	%r108, %r107, 1048576;
	mov.b64 	%fd236, {%r106, %r108};
	fma.rn.f64 	%fd237, %fd223, 0d3EC715B371155F70, 0dBEBAC2FE66FAAC4B;
	fma.rn.f64 	%fd238, %fd237, %fd223, 0d3ED9A9B88EFCD9B8;
	fma.rn.f64 	%fd239, %fd238, %fd223, 0d3EDD0F40A8A0C4C3;
	fma.rn.f64 	%fd240, %fd239, %fd223, 0d3EF46D4CFA9E0E1F;
	fma.rn.f64 	%fd241, %fd240, %fd223, 0d3F079C168D1E2422;
	fma.rn.f64 	%fd242, %fd241, %fd223, 0d3F1C9A88C3BCA540;
	fma.rn.f64 	%fd243, %fd242, %fd223, 0d3F31C4E64BD476DF;
	fma.rn.f64 	%fd244, %fd243, %fd223, 0d3F46E8BA60009C8F;
	fma.rn.f64 	%fd245, %fd244, %fd223, 0d3F5F1C71C62B05A2;
	fma.rn.f64 	%fd246, %fd245, %fd223, 0d3F76DB6DB6DC9F2C;
	fma.rn.f64 	%fd247, %fd246, %fd223, 0d3F9333333333329C;
	fma.rn.f64 	%fd248, %fd247, %fd223, 0d3FB5555555555555;
	setp.lt.s32 	%p50, %r101, 1;
	mov.f64 	%fd249, 0d0000000000000000;
	mul.rn.f64 	%fd250, %fd44, %fd249;
	mul.f64 	%fd251, %fd223, %fd248;
	fma.rn.f64 	%fd252, %fd251, %fd236, %fd236;
	selp.f64 	%fd253, %fd250, %fd252, %p50;
	setp.lt.s32 	%p51, %r101, 0;
	mov.f64 	%fd254, 0d7FF0000000000000;
	mul.rn.f64 	%fd255, %fd253, %fd254;
	selp.f64 	%fd256, %fd255, %fd253, %p51;
	setp.lt.s32 	%p52, %r31, 0;
	mov.f64 	%fd257, 0dBCA1A62633145C07;
	add.rn.f64 	%fd258, %fd256, %fd257;
	neg.f64 	%fd259, %fd258;
	mov.f64 	%fd260, 0d400921FB54442D18;
	add.rn.f64 	%fd261, %fd260, %fd259;
	selp.f64 	%fd382, %fd261, %fd256, %p52;
$L__BB3_39:
	ld.param.u64 	%rd57, [estimate_all_angles1_param_10];
	ld.param.u64 	%rd56, [estimate_all_angles1_param_9];
	ld.param.f64 	%fd372, [estimate_all_angles1_param_3];
	mul.f64 	%fd283, %fd382, 0d4066800000000000;
	div.rn.f64 	%fd50, %fd283, 0d400921FB54442D18;
	div.rn.f64 	%fd284, %fd50, %fd372;
	cvt.rzi.u32.f64 	%r109, %fd284;
	cvta.to.global.u64 	%rd41, %rd56;
	mul.wide.s32 	%rd42, %r8, 2;
	add.s64 	%rd43, %rd41, %rd42;
	st.global.u16 	[%rd43], %r109;
	cvta.to.global.u64 	%rd44, %rd57;
	mul.wide.s32 	%rd45, %r8, 8;
	add.s64 	%rd46, %rd44, %rd45;
	st.global.f64 	[%rd46], %fd50;
	setp.lt.s32 	%p54, %r3, 1;
	@%p54 bra 	$L__BB3_54;
	cvt.rn.f64.u32 	%fd285, %r3;
	mov.f64 	%fd286, 0d4066800000000000;
	div.rn.f64 	%fd51, %fd286, %fd285;
	mul.lo.s32 	%r32, %r3, %r1;
	setp.eq.s32 	%p55, %r3, 1;
	mov.b32 	%r174, 0;
	@%p55 bra 	$L__BB3_49;
	and.b32  	%r174, %r3, 2147483646;
	mov.b32 	%r172, 1;
	mov.u32 	%r173, %r32;
$L__BB3_42:
	mov.u32 	%r34, %r172;
	add.s32 	%r112, %r34, -1;
	cvt.rn.f64.u32 	%fd287, %r112;
	mul.f64 	%fd288, %fd51, %fd287;
	sub.f64 	%fd289, %fd288, %fd50;
	neg.f64 	%fd290, %fd289;
	mul.f64 	%fd291, %fd289, %fd290;
	div.rn.f64 	%fd52, %fd291, %fd1;
	fma.rn.f64 	%fd292, %fd52, 0d3FF71547652B82FE, 0d4338000000000000;
	{
	.reg .b32 %temp; 
	mov.b64 	{%r36, %temp}, %fd292;
	}
	mov.f64 	%fd293, 0dC338000000000000;
	add.rn.f64 	%fd294, %fd292, %fd293;
	fma.rn.f64 	%fd295, %fd294, 0dBFE62E42FEFA39EF, %fd52;
	fma.rn.f64 	%fd296, %fd294, 0dBC7ABC9E3B39803F, %fd295;
	fma.rn.f64 	%fd297, %fd296, 0d3E5ADE1569CE2BDF, 0d3E928AF3FCA213EA;
	fma.rn.f64 	%fd298, %fd297, %fd296, 0d3EC71DEE62401315;
	fma.rn.f64 	%fd299, %fd298, %fd296, 0d3EFA01997C89EB71;
	fma.rn.f64 	%fd300, %fd299, %fd296, 0d3F2A01A014761F65;
	fma.rn.f64 	%fd301, %fd300, %fd296, 0d3F56C16C1852B7AF;
	fma.rn.f64 	%fd302, %fd301, %fd296, 0d3F81111111122322;
	fma.rn.f64 	%fd303, %fd302, %fd296, 0d3FA55555555502A1;
	fma.rn.f64 	%fd304, %fd303, %fd296, 0d3FC5555555555511;
	fma.rn.f64 	%fd305, %fd304, %fd296, 0d3FE000000000000B;
	fma.rn.f64 	%fd306, %fd305, %fd296, 0d3FF0000000000000;
	fma.rn.f64 	%fd307, %fd306, %fd296, 0d3FF0000000000000;
	{
	.reg .b32 %temp; 
	mov.b64 	{%r37, %temp}, %fd307;
	}
	{
	.reg .b32 %temp; 
	mov.b64 	{%temp, %r38}, %fd307;
	}
	shl.b32 	%r113, %r36, 20;
	add.s32 	%r114, %r113, %r38;
	mov.b64 	%fd383, {%r37, %r114};
	{
	.reg .b32 %temp; 
	mov.b64 	{%temp, %r115}, %fd52;
	}
	mov.b32 	%f4, %r115;
	abs.f32 	%f1, %f4;
	setp.lt.f32 	%p56, %f1, 0f4086232B;
	@%p56 bra 	$L__BB3_45;
	setp.lt.f64 	%p57, %fd52, 0d0000000000000000;
	add.f64 	%fd308, %fd52, 0d7FF0000000000000;
	selp.f64 	%fd383, 0d0000000000000000, %fd308, %p57;
	setp.geu.f32 	%p58, %f1, 0f40874800;
	@%p58 bra 	$L__BB3_45;
	shr.u32 	%r116, %r36, 31;
	add.s32 	%r117, %r36, %r116;
	shr.s32 	%r118, %r117, 1;
	shl.b32 	%r119, %r118, 20;
	add.s32 	%r120, %r38, %r119;
	mov.b64 	%fd309, {%r37, %r120};
	sub.s32 	%r121, %r36, %r118;
	shl.b32 	%r122, %r121, 20;
	add.s32 	%r123, %r122, 1072693248;
	mov.b32 	%r124, 0;
	mov.b64 	%fd310, {%r124, %r123};
	mul.f64 	%fd383, %fd310, %fd309;
$L__BB3_45:
	mul.wide.u32 	%rd47, %r173, 8;
	add.s64 	%rd48, %rd1, %rd47;
	atom.global.add.f64 	%fd311, [%rd48], %fd383;
	cvt.rn.f64.u32 	%fd312, %r34;
	mul.f64 	%fd313, %fd51, %fd312;
	sub.f64 	%fd314, %fd313, %fd50;
	neg.f64 	%fd315, %fd314;
	mul.f64 	%fd316, %fd314, %fd315;
	div.rn.f64 	%fd57, %fd316, %fd1;
	fma.rn.f64 	%fd317, %fd57, 0d3FF71547652B82FE, 0d4338000000000000;
	{
	.reg .b32 %temp; 
	mov.b64 	{%r39, %temp}, %fd317;
	}
	mov.f64 	%fd318, 0dC338000000000000;
	add.rn.f64 	%fd319, %fd317, %fd318;
	fma.rn.f64 	%fd320, %fd319, 0dBFE62E42FEFA39EF, %fd57;
	fma.rn.f64 	%fd321, %fd319, 0dBC7ABC9E3B39803F, %fd320;
	fma.rn.f64 	%fd322, %fd321, 0d3E5ADE1569CE2BDF, 0d3E928AF3FCA213EA;
	fma.rn.f64 	%fd323, %fd322, %fd321, 0d3EC71DEE62401315;
	fma.rn.f64 	%fd324, %fd323, %fd321, 0d3EFA01997C89EB71;
	fma.rn.f64 	%fd325, %fd324, %fd321, 0d3F2A01A014761F65;
	fma.rn.f64 	%fd326, %fd325, %fd321, 0d3F56C16C1852B7AF;
	fma.rn.f64 	%fd327, %fd326, %fd321, 0d3F81111111122322;
	fma.rn.f64 	%fd328, %fd327, %fd321, 0d3FA55555555502A1;
	fma.rn.f64 	%fd329, %fd328, %fd321, 0d3FC5555555555511;
	fma.rn.f64 	%fd330, %fd329, %fd321, 0d3FE000000000000B;
	fma.rn.f64 	%fd331, %fd330, %fd321, 0d3FF0000000000000;
	fma.rn.f64 	%fd332, %fd331, %fd321, 0d3FF0000000000000;
	{
	.reg .b32 %temp; 
	mov.b64 	{%r40, %temp}, %fd332;
	}
	{
	.reg .b32 %temp; 
	mov.b64 	{%temp, %r41}, %fd332;
	}
	shl.b32 	%r125, %r39, 20;
	add.s32 	%r126, %r125, %r41;
	mov.b64 	%fd384, {%r40, %r126};
	{
	.reg .b32 %temp; 
	mov.b64 	{%temp, %r127}, %fd57;
	}
	mov.b32 	%f5, %r127;
	abs.f32 	%f2, %f5;
	setp.lt.f32 	%p59, %f2, 0f4086232B;
	@%p59 bra 	$L__BB3_48;
	setp.lt.f64 	%p60, %fd57, 0d0000000000000000;
	add.f64 	%fd333, %fd57, 0d7FF0000000000000;
	selp.f64 	%fd384, 0d0000000000000000, %fd333, %p60;
	setp.geu.f32 	%p61, %f2, 0f40874800;
	@%p61 bra 	$L__BB3_48;
	shr.u32 	%r128, %r39, 31;
	add.s32 	%r129, %r39, %r128;
	shr.s32 	%r130, %r129, 1;
	shl.b32 	%r131, %r130, 20;
	add.s32 	%r132, %r41, %r131;
	mov.b64 	%fd334, {%r40, %r132};
	sub.s32 	%r133, %r39, %r130;
	shl.b32 	%r134, %r133, 20;
	add.s32 	%r135, %r134, 1072693248;
	mov.b32 	%r136, 0;
	mov.b64 	%fd335, {%r136, %r135};
	mul.f64 	%fd384, %fd335, %fd334;
$L__BB3_48:
	add.s32 	%r137, %r173, 1;
	mul.wide.u32 	%rd49, %r137, 8;
	add.s64 	%rd50, %rd1, %rd49;
	atom.global.add.f64 	%fd336, [%rd50], %fd384;
	add.s32 	%r173, %r173, 2;
	add.s32 	%r172, %r34, 2;
	add.s32 	%r138, %r34, 1;
	setp.ne.s32 	%p62, %r138, %r174;
	@%p62 bra 	$L__BB3_42;
$L__BB3_49:
	and.b32  	%r139, %r3, 1;
	setp.eq.b32 	%p63, %r139, 1;
	not.pred 	%p64, %p63;
	@%p64 bra 	$L__BB3_54;
	cvt.rn.f64.u32 	%fd337, %r174;
	mul.f64 	%fd338, %fd51, %fd337;
	sub.f64 	%fd339, %fd338, %fd50;
	add.s32 	%r140, %r174, %r32;
	mul.wide.u32 	%rd51, %r140, 8;
	add.s64 	%rd3, %rd1, %rd51;
	neg.f64 	%fd340, %fd339;
	mul.f64 	%fd341, %fd339, %fd340;
	div.rn.f64 	%fd62, %fd341, %fd1;
	fma.rn.f64 	%fd342, %fd62, 0d3FF71547652B82FE, 0d4338000000000000;
	{
	.reg .b32 %temp; 
	mov.b64 	{%r45, %temp}, %fd342;
	}
	mov.f64 	%fd343, 0dC338000000000000;
	add.rn.f64 	%fd344, %fd342, %fd343;
	fma.rn.f64 	%fd345, %fd344, 0dBFE62E42FEFA39EF, %fd62;
	fma.rn.f64 	%fd346, %fd344, 0dBC7ABC9E3B39803F, %fd345;
	fma.rn.f64 	%fd347, %fd346, 0d3E5ADE1569CE2BDF, 0d3E928AF3FCA213EA;
	fma.rn.f64 	%fd348, %fd347, %fd346, 0d3EC71DEE62401315;
	fma.rn.f64 	%fd349, %fd348, %fd346, 0d3EFA01997C89EB71;
	fma.rn.f64 	%fd350, %fd349, %fd346, 0d3F2A01A014761F65;
	fma.rn.f64 	%fd351, %fd350, %fd346, 0d3F56C16C1852B7AF;
	fma.rn.f64 	%fd352, %fd351, %fd346, 0d3F81111111122322;
	fma.rn.f64 	%fd353, %fd352, %fd346, 0d3FA55555555502A1;
	fma.rn.f64 	%fd354, %fd353, %fd346, 0d3FC5555555555511;
	fma.rn.f64 	%fd355, %fd354, %fd346, 0d3FE000000000000B;
	fma.rn.f64 	%fd356, %fd355, %fd346, 0d3FF0000000000000;
	fma.rn.f64 	%fd357, %fd356, %fd346, 0d3FF0000000000000;
	{
	.reg .b32 %temp; 
	mov.b64 	{%r46, %temp}, %fd357;
	}
	{
	.reg .b32 %temp; 
	mov.b64 	{%temp, %r47}, %fd357;
	}
	shl.b32 	%r141, %r45, 20;
	add.s32 	%r142, %r141, %r47;
	mov.b64 	%fd385, {%r46, %r142};
	{
	.reg .b32 %temp; 
	mov.b64 	{%temp, %r143}, %fd62;
	}
	mov.b32 	%f6, %r143;
	abs.f32 	%f3, %f6;
	setp.lt.f32 	%p65, %f3, 0f4086232B;
	@%p65 bra 	$L__BB3_53;
	setp.lt.f64 	%p66, %fd62, 0d0000000000000000;
	add.f64 	%fd358, %fd62, 0d7FF0000000000000;
	selp.f64 	%fd385, 0d0000000000000000, %fd358, %p66;
	setp.geu.f32 	%p67, %f3, 0f40874800;
	@%p67 bra 	$L__BB3_53;
	shr.u32 	%r144, %r45, 31;
	add.s32 	%r145, %r45, %r144;
	shr.s32 	%r146, %r145, 1;
	shl.b32 	%r147, %r146, 20;
	add.s32 	%r148, %r47, %r147;
	mov.b64 	%fd359, {%r46, %r148};
	sub.s32 	%r149, %r45, %r146;
	shl.b32 	%r150, %r149, 20;
	add.s32 	%r151, %r150, 1072693248;
	mov.b32 	%r152, 0;
	mov.b64 	%fd360, {%r152, %r151};
	mul.f64 	%fd385, %fd360, %fd359;
$L__BB3_53:
	atom.global.add.f64 	%fd361, [%rd3], %fd385;
$L__BB3_54:
	ld.param.u64 	%rd58, [estimate_all_angles1_param_11];
	not.b32 	%r153, %r1;
	add.s32 	%r154, %r48, %r153;
	shl.b32 	%r155, %r49, 1;
	add.s32 	%r156, %r155, %r153;
	mul.lo.s32 	%r157, %r156, %r1;
	shr.u32 	%r158, %r157, 1;
	add.s32 	%r159, %r154, %r158;
	mul.lo.s32 	%r160, %r159, 3;
	shl.b32 	%r161, %r5, 1;
	cvt.rn.f64.s32 	%fd362, %r161;
	mul.f64 	%fd363, %fd362, 0d400921FB54442D18;
	div.rn.f64 	%fd364, %fd363, %fd2;
	add.f64 	%fd365, %fd364, 0d3FF921FB54442D18;
	cvta.to.global.u64 	%rd52, %rd58;
	mul.wide.s32 	%rd53, %r160, 8;
	add.s64 	%rd54, %rd52, %rd53;
	st.global.f64 	[%rd54], %fd365;
	mov.b64 	%rd55, 0;
	st.global.u64 	[%rd54+8], %rd55;
	shl.b32 	%r162, %r7, 1;
	cvt.rn.f64.s32 	%fd366, %r162;
	mul.f64 	%fd367, %fd366, 0d400921FB54442D18;
	div.rn.f64 	%fd368, %fd367, %fd2;
	mov.f64 	%fd369, 0dBFF921FB54442D18;
	sub.f64 	%fd370, %fd369, %fd368;
	st.global.f64 	[%rd54+16], %fd370;
$L__BB3_55:
	ret;

}
	// .globl	estimate_all_angles2
.visible .entry estimate_all_angles2(
	.param .u32 estimate_all_angles2_param_0,
	.param .u32 estimate_all_angles2_param_1,
	.param .f64 estimate_all_angles2_param_2,
	.param .u32 estimate_all_angles2_param_3,
	.param .u64 .ptr .align 1 estimate_all_angles2_param_4,
	.param .u64 .ptr .align 1 estimate_all_angles2_param_5,
	.param .u64 .ptr .align 1 estimate_all_angles2_param_6,
	.param .u64 .ptr .align 1 estimate_all_angles2_param_7
)
{
	.reg .pred 	%p<89>;
	.reg .b16 	%rs<31>;
	.reg .b32 	%r<390>;
	.reg .b64 	%rd<53>;
	.reg .b64 	%fd<188>;

	ld.param.u32 	%r133, [estimate_all_angles2_param_0];
	ld.param.u32 	%r134, [estimate_all_angles2_param_1];
	ld.param.f64 	%fd12, [estimate_all_angles2_param_2];
	ld.param.u32 	%r135, [estimate_all_angles2_param_3];
	ld.param.u64 	%rd18, [estimate_all_angles2_param_4];
	ld.param.u64 	%rd19, [estimate_all_angles2_param_5];
	ld.param.u64 	%rd20, [estimate_all_angles2_param_6];
	ld.param.u64 	%rd17, [estimate_all_angles2_param_7];
	cvta.to.global.u64 	%rd1, %rd18;
	cvta.to.global.u64 	%rd2, %rd20;
	cvta.to.global.u64 	%rd3, %rd19;
	mov.u32 	%r136, %ntid.x;
	mov.u32 	%r137, %ctaid.x;
	mov.u32 	%r138, %tid.x;
	mad.lo.s32 	%r1, %r136, %r137, %r138;
	min.u32 	%r139, %r133, %r134;
	setp.le.u32 	%p1, %r139, %r1;
	@%p1 bra 	$L__BB4_100;
	mov.f64 	%fd13, 0d4066800000000000;
	div.rn.f64 	%fd14, %fd13, %fd12;
	cvt.rzi.s32.f64 	%r2, %fd14;
	setp.lt.s32 	%p2, %r2, 1;
	mov.b32 	%r336, -1;
	@%p2 bra 	$L__BB4_14;
	mul.lo.s32 	%r3, %r2, %r1;
	and.b32  	%r4, %r2, 15;
	setp.lt.u32 	%p3, %r2, 16;
	mov.b32 	%r329, 0;
	mov.b32 	%r336, -1;
	mov.f64 	%fd183, 0dC0F869F000000000;
	@%p3 bra 	$L__BB4_5;
	and.b32  	%r329, %r2, 2147483632;
	mov.b32 	%r323, 0;
	mov.b32 	%r336, -1;
	mov.f64 	%fd183, 0dC0F869F000000000;
$L__BB4_4:
	.pragma "nounroll";
	add.s32 	%r146, %r323, %r3;
	mul.wide.s32 	%rd21, %r146, 8;
	add.s64 	%rd22, %rd1, %rd21;
	ld.global.nc.f64 	%fd17, [%rd22];
	setp.gt.f64 	%p4, %fd17, %fd183;
	selp.b32 	%r147, %r323, %r336, %p4;
	selp.f64 	%fd18, %fd17, %fd183, %p4;
	add.s32 	%r148, %r323, 1;
	ld.global.nc.f64 	%fd19, [%rd22+8];
	setp.gt.f64 	%p5, %fd19, %fd18;
	selp.b32 	%r149, %r148, %r147, %p5;
	selp.f64 	%fd20, %fd19, %fd18, %p5;
	add.s32 	%r150, %r323, 2;
	ld.global.nc.f64 	%fd21, [%rd22+16];
	setp.gt.f64 	%p6, %fd21, %fd20;
	selp.b32 	%r151, %r150, %r149, %p6;
	selp.f64 	%fd22, %fd21, %fd20, %p6;
	add.s32 	%r152, %r323, 3;
	ld.global.nc.f64 	%fd23, [%rd22+24];
	setp.gt.f64 	%p7, %fd23, %fd22;
	selp.b32 	%r153, %r152, %r151, %p7;
	selp.f64 	%fd24, %fd23, %fd22, %p7;
	add.s32 	%r154, %r323, 4;
	ld.global.nc.f64 	%fd25, [%rd22+32];
	setp.gt.f64 	%p8, %fd25, %fd24;
	selp.b32 	%r155, %r154, %r153, %p8;
	selp.f64 	%fd26, %fd25, %fd24, %p8;
	add.s32 	%r156, %r323, 5;
	ld.global.nc.f64 	%fd27, [%rd22+40];
	setp.gt.f64 	%p9, %fd27, %fd26;
	selp.b32 	%r157, %r156, %r155, %p9;
	selp.f64 	%fd28, %fd27, %fd26, %p9;
	add.s32 	%r158, %r323, 6;
	ld.global.nc.f64 	%fd29, [%rd22+48];
	setp.gt.f64 	%p10, %fd29, %fd28;
	selp.b32 	%r159, %r158, %r157, %p10;
	selp.f64 	%fd30, %fd29, %fd28, %p10;
	add.s32 	%r160, %r323, 7;
	ld.global.nc.f64 	%fd31, [%rd22+56];
	setp.gt.f64 	%p11, %fd31, %fd30;
	selp.b32 	%r161, %r160, %r159, %p11;
	selp.f64 	%fd32, %fd31, %fd30, %p11;
	add.s32 	%r162, %r323, 8;
	ld.global.nc.f64 	%fd33, [%rd22+64];
	setp.gt.f64 	%p12, %fd33, %fd32;
	selp.b32 	%r163, %r162, %r161, %p12;
	selp.f64 	%fd34, %fd33, %fd32, %p12;
	add.s32 	%r164, %r323, 9;
	ld.global.nc.f64 	%fd35, [%rd22+72];
	setp.gt.f64 	%p13, %fd35, %fd34;
	selp.b32 	%r165, %r164, %r163, %p13;
	selp.f64 	%fd36, %fd35, %fd34, %p13;
	add.s32 	%r166, %r323, 10;
	ld.global.nc.f64 	%fd37, [%rd22+80];
	setp.gt.f64 	%p14, %fd37, %fd36;
	selp.b32 	%r167, %r166, %r165, %p14;
	selp.f64 	%fd38, %fd37, %fd36, %p14;
	add.s32 	%r168, %r323, 11;
	ld.global.nc.f64 	%fd39, [%rd22+88];
	setp.gt.f64 	%p15, %fd39, %fd38;
	selp.b32 	%r169, %r168, %r167, %p15;
	selp.f64 	%fd40, %fd39, %fd38, %p15;
	add.s32 	%r170, %r323, 12;
	ld.global.nc.f64 	%fd41, [%rd22+96];
	setp.gt.f64 	%p16, %fd41, %fd40;
	selp.b32 	%r171, %r170, %r169, %p16;
	selp.f64 	%fd42, %fd41, %fd40, %p16;
	add.s32 	%r172, %r323, 13;
	ld.global.nc.f64 	%fd43, [%rd22+104];
	setp.gt.f64 	%p17, %fd43, %fd42;
	selp.b32 	%r173, %r172, %r171, %p17;
	selp.f64 	%fd44, %fd43, %fd42, %p17;
	add.s32 	%r174, %r323, 14;
	ld.global.nc.f64 	%fd45, [%rd22+112];
	setp.gt.f64 	%p18, %fd45, %fd44;
	selp.b32 	%r175, %r174, %r173, %p18;
	selp.f64 	%fd46, %fd45, %fd44, %p18;
	add.s32 	%r176, %r323, 15;
	ld.global.nc.f64 	%fd47, [%rd22+120];
	setp.gt.f64 	%p19, %fd47, %fd46;
	selp.b32 	%r336, %r176, %r175, %p19;
	selp.f64 	%fd183, %fd47, %fd46, %p19;
	add.s32 	%r323, %r323, 16;
	setp.ne.s32 	%p20, %r323, %r329;
	@%p20 bra 	$L__BB4_4;
$L__BB4_5:
	setp.eq.s32 	%p21, %r4, 0;
	@%p21 bra 	$L__BB4_14;
	and.b32  	%r13, %r2, 7;
	setp.lt.u32 	%p22, %r4, 8;
	@%p22 bra 	$L__BB4_8;
	add.s32 	%r178, %r329, %r3;
	mul.wide.s32 	%rd23, %r178, 8;
	add.s64 	%rd24, %rd1, %rd23;
	ld.global.nc.f64 	%fd48, [%rd24];
	setp.gt.f64 	%p23, %fd48, %fd183;
	selp.b32 	%r179, %r329, %r336, %p23;
	selp.f64 	%fd49, %fd48, %fd183, %p23;
	add.s32 	%r180, %r329, 1;
	ld.global.nc.f64 	%fd50, [%rd24+8];
	setp.gt.f64 	%p24, %fd50, %fd49;
	selp.b32 	%r181, %r180, %r179, %p24;
	selp.f64 	%fd51, %fd50, %fd49, %p24;
	add.s32 	%r182, %r329, 2;
	ld.global.nc.f64 	%fd52, [%rd24+16];
	setp.gt.f64 	%p25, %fd52, %fd51;
	selp.b32 	%r183, %r182, %r181, %p25;
	selp.f64 	%fd53, %fd52, %fd51, %p25;
	add.s32 	%r184, %r329, 3;
	ld.global.nc.f64 	%fd54, [%rd24+24];
	setp.gt.f64 	%p26, %fd54, %fd53;
	selp.b32 	%r185, %r184, %r183, %p26;
	selp.f64 	%fd55, %fd54, %fd53, %p26;
	add.s32 	%r186, %r329, 4;
	ld.global.nc.f64 	%fd56, [%rd24+32];
	setp.gt.f64 	%p27, %fd56, %fd55;
	selp.b32 	%r187, %r186, %r185, %p27;
	selp.f64 	%fd57, %fd56, %fd55, %p27;
	add.s32 	%r188, %r329, 5;
	ld.global.nc.f64 	%fd58, [%rd24+40];
	setp.gt.f64 	%p28, %fd58, %fd57;
	selp.b32 	%r189, %r188, %r187, %p28;
	selp.f64 	%fd59, %fd58, %fd57, %p28;
	add.s32 	%r190, %r329, 6;
	ld.global.nc.f64 	%fd60, [%rd24+48];
	setp.gt.f64 	%p29, %fd60, %fd59;
	selp.b32 	%r191, %r190, %r189, %p29;
	selp.f64 	%fd61, %fd60, %fd59, %p29;
	add.s32 	%r192, %r329, 7;
	ld.global.nc.f64 	%fd62, [%rd24+56];
	setp.gt.f64 	%p30, %fd62, %fd61;
	selp.b32 	%r336, %r192, %r191, %p30;
	selp.f64 	%fd183, %fd62, %fd61, %p30;
	add.s32 	%r329, %r329, 8;
$L__BB4_8:
	setp.eq.s32 	%p31, %r13, 0;
	@%p31 bra 	$L__BB4_14;
	and.b32  	%r19, %r2, 3;
	setp.lt.u32 	%p32, %r13, 4;
	@%p32 bra 	$L__BB4_11;
	add.s32 	%r194, %r329, %r3;
	mul.wide.s32 	%rd25, %r194, 8;
	add.s64 	%rd26, %rd1, %rd25;
	ld.global.nc.f64 	%fd63, [%rd26];
	setp.gt.f64 	%p33, %fd63, %fd183;
	selp.b32 	%r195, %r329, %r336, %p33;
	selp.f64 	%fd64, %fd63, %fd183, %p33;
	add.s32 	%r196, %r329, 1;
	ld.global.nc.f64 	%fd65, [%rd26+8];
	setp.gt.f64 	%p34, %fd65, %fd64;
	selp.b32 	%r197, %r196, %r195, %p34;
	selp.f64 	%fd66, %fd65, %fd64, %p34;
	add.s32 	%r198, %r329, 2;
	ld.global.nc.f64 	%fd67, [%rd26+16];
	setp.gt.f64 	%p35, %fd67, %fd66;
	selp.b32 	%r199, %r198, %r197, %p35;
	selp.f64 	%fd68, %fd67, %fd66, %p35;
	add.s32 	%r200, %r329, 3;
	ld.global.nc.f64 	%fd69, [%rd26+24];
	setp.gt.f64 	%p36, %fd69, %fd68;
	selp.b32 	%r336, %r200, %r199, %p36;
	selp.f64 	%fd183, %fd69, %fd68, %p36;
	add.s32 	%r329, %r329, 4;
$L__BB4_11:
	setp.eq.s32 	%p37, %r19, 0;
	@%p37 bra 	$L__BB4_14;
	mov.b32 	%r335, 0;
$L__BB4_13:
	.pragma "nounroll";
	add.s32 	%r202, %r329, %r3;
	mul.wide.s32 	%rd27, %r202, 8;
	add.s64 	%rd28, %rd1, %rd27;
	ld.global.nc.f64 	%fd70, [%rd28];
	setp.gt.f64 	%p38, %fd70, %fd183;
	selp.b32 	%r336, %r329, %r336, %p38;
	selp.f64 	%fd183, %fd70, %fd183, %p38;
	add.s32 	%r329, %r329, 1;
	add.s32 	%r335, %r335, 1;
	setp.ne.s32 	%p39, %r335, %r19;
	@%p39 bra 	$L__BB4_13;
$L__BB4_14:
	not.b32 	%r203, %r1;
	setp.ne.s32 	%p40, %r135, -1;
	add.s32 	%r204, %r133, %r203;
	shl.b32 	%r205, %r134, 1;
	add.s32 	%r206, %r205, %r203;
	mul.lo.s32 	%r207, %r206, %r1;
	shr.u32 	%r208, %r207, 1;
	add.s32 	%r209, %r204, %r208;
	mul.lo.s32 	%r210, %r209, 3;
	cvta.to.global.u64 	%rd29, %rd17;
	mul.wide.s32 	%rd30, %r210, 8;
	add.s64 	%rd4, %rd29, %rd30;
	@%p40 bra 	$L__BB4_58;
	setp.lt.s32 	%p65, %r134, 1;
	mul.lo.s32 	%r32, %r134, %r1;
	@%p65 bra 	$L__BB4_99;
	and.b32  	%r33, %r134, 7;
	and.b32  	%r34, %r134, 2147483640;
	and.b32  	%r35, %r134, 1;
	neg.s32 	%r36, %r34;
	mov.f64 	%fd187, 0d0000000000000000;
$L__BB4_17:
	setp.lt.u32 	%p66, %r134, 8;
	add.f64 	%fd187, %fd12, %fd187;
	mov.b32 	%r340, 0;
	mov.u32 	%r357, %r340;
	@%p66 bra 	$L__BB4_36;
	mov.b32 	%r340, 0;
	mov.u32 	%r337, %r32;
	mov.u32 	%r338, %r36;
$L__BB4_19:
	.pragma "nounroll";
	mul.wide.s32 	%rd41, %r337, 2;
	add.s64 	%rd42, %rd3, %rd41;
	add.s64 	%rd5, %rd42, 8;
	mul.wide.s32 	%rd43, %r337, 8;
	add.s64 	%rd44, %rd2, %rd43;
	add.s64 	%rd6, %rd44, 32;
	ld.global.nc.u16 	%rs16, [%rd42];
	cvt.u32.u16 	%r270, %rs16;
	sub.s32 	%r271, %r270, %r336;
	abs.s32 	%r272, %r271;
	cvt.rn.f64.u32 	%fd117, %r272;
	setp.leu.f64 	%p67, %fd187, %fd117;
	@%p67 bra 	$L__BB4_21;
	add.s32 	%r340, %r340, 1;
	ld.global.nc.f64 	%fd118, [%rd6+-32];
	ld.global.f64 	%fd119, [%rd4+8];
	add.f64 	%fd120, %fd118, %fd119;
	st.global.f64 	[%rd4+8], %fd120;
$L__BB4_21:
	ld.global.nc.u16 	%rs17, [%rd5+-6];
	cvt.u32.u16 	%r273, %rs17;
	sub.s32 	%r274, %r273, %r336;
	abs.s32 	%r275, %r274;
	cvt.rn.f64.u32 	%fd121, %r275;
	setp.leu.f64 	%p68, %fd187, %fd121;
	@%p68 bra 	$L__BB4_23;
	add.s32 	%r340, %r340, 1;
	ld.global.nc.f64 	%fd122, [%rd6+-24];
	ld.global.f64 	%fd123, [%rd4+8];
	add.f64 	%fd124, %fd122, %fd123;
	st.global.f64 	[%rd4+8], %fd124;
$L__BB4_23:
	ld.global.nc.u16 	%rs18, [%rd5+-4];
	cvt.u32.u16 	%r276, %rs18;
	sub.s32 	%r277, %r276, %r336;
	abs.s32 	%r278, %r277;
	cvt.rn.f64.u32 	%fd125, %r278;
	setp.leu.f64 	%p69, %fd187, %fd125;
	@%p69 bra 	$L__BB4_25;
	add.s32 	%r340, %r340, 1;
	ld.global.nc.f64 	%fd126, [%rd6+-16];
	ld.global.f64 	%fd127, [%rd4+8];
	add.f64 	%fd128, %fd126, %fd127;
	st.global.f64 	[%rd4+8], %fd128;
$L__BB4_25:
	ld.global.nc.u16 	%rs19, [%rd5+-2];
	cvt.u32.u16 	%r279, %rs19;
	sub.s32 	%r280, %r279, %r336;
	abs.s32 	%r281, %r280;
	cvt.rn.f64.u32 	%fd129, %r281;
	setp.leu.f64 	%p70, %fd187, %fd129;
	@%p70 bra 	$L__BB4_27;
	add.s32 	%r340, %r340, 1;
	ld.global.nc.f64 	%fd130, [%rd6+-8];
	ld.global.f64 	%fd131, [%rd4+8];
	add.f64 	%fd132, %fd130, %fd131;
	st.global.f64 	[%rd4+8], %fd132;
$L__BB4_27:
	ld.global.nc.u16 	%rs20, [%rd5];
	cvt.u32.u16 	%r282, %rs20;
	sub.s32 	%r283, %r282, %r336;
	abs.s32 	%r284, %r283;
	cvt.rn.f64.u32 	%fd133, %r284;
	setp.leu.f64 	%p71, %fd187, %fd133;
	@%p71 bra 	$L__BB4_29;
	add.s32 	%r340, %r340, 1;
	ld.global.nc.f64 	%fd134, [%rd6];
	ld.global.f64 	%fd135, [%rd4+8];
	add.f64 	%fd136, %fd134, %fd135;
	st.global.f64 	[%rd4+8], %fd136;
$L__BB4_29:
	ld.global.nc.u16 	%rs21, [%rd5+2];
	cvt.u32.u16 	%r285, %rs21;
	sub.s32 	%r286, %r285, %r336;
	abs.s32 	%r287, %r286;
	cvt.rn.f64.u32 	%fd137, %r287;
	setp.leu.f64 	%p72, %fd187, %fd137;
	@%p72 bra 	$L__BB4_31;
	add.s32 	%r340, %r340, 1;
	ld.global.nc.f64 	%fd138, [%rd6+8];
	ld.global.f64 	%fd139, [%rd4+8];
	add.f64 	%fd140, %fd138, %fd139;
	st.global.f64 	[%rd4+8], %fd140;
$L__BB4_31:
	ld.global.nc.u16 	%rs22, [%rd5+4];
	cvt.u32.u16 	%r288, %rs22;
	sub.s32 	%r289, %r288, %r336;
	abs.s32 	%r290, %r289;
	cvt.rn.f64.u32 	%fd141, %r290;
	setp.leu.f64 	%p73, %fd187, %fd141;
	@%p73 bra 	$L__BB4_33;
	add.s32 	%r340, %r340, 1;
	ld.global.nc.f64 	%fd142, [%rd6+16];
	ld.global.f64 	%fd143, [%rd4+8];
	add.f64 	%fd144, %fd142, %fd143;
	st.global.f64 	[%rd4+8], %fd144;
$L__BB4_33:
	ld.global.nc.u16 	%rs23, [%rd5+6];
	cvt.u32.u16 	%r291, %rs23;
	sub.s32 	%r292, %r291, %r336;
	abs.s32 	%r293, %r292;
	cvt.rn.f64.u32 	%fd145, %r293;
	setp.leu.f64 	%p74, %fd187, %fd145;
	@%p74 bra 	$L__BB4_35;
	add.s32 	%r340, %r340, 1;
	ld.global.nc.f64 	%fd146, [%rd6+24];
	ld.global.f64 	%fd147, [%rd4+8];
	add.f64 	%fd148, %fd146, %fd147;
	st.global.f64 	[%rd4+8], %fd148;
$L__BB4_35:
	add.s32 	%r338, %r338, 8;
	add.s32 	%r337, %r337, 8;
	setp.ne.s32 	%p75, %r338, 0;
	mov.u32 	%r357, %r34;
	@%p75 bra 	$L__BB4_19;
$L__BB4_36:
	setp.eq.s32 	%p76, %r33, 0;
	@%p76 bra 	$L__BB4_57;
	add.s32 	%r295, %r33, -1;
	setp.lt.u32 	%p77, %r295, 3;
	@%p77 bra 	$L__BB4_47;
	add.s32 	%r296, %r357, %r32;
	mul.wide.s32 	%rd45, %r296, 2;
	add.s64 	%rd7, %rd3, %rd45;
	ld.global.nc.u16 	%rs24, [%rd7];
	cvt.u32.u16 	%r297, %rs24;
	sub.s32 	%r298, %r297, %r336;
	abs.s32 	%r299, %r298;
	cvt.rn.f64.u32 	%fd149, %r299;
	setp.leu.f64 	%p78, %fd187, %fd149;
	mul.wide.s32 	%rd46, %r296, 8;
	add.s64 	%rd8, %rd2, %rd46;
	@%p78 bra 	$L__BB4_40;
	add.s32 	%r340, %r340, 1;
	ld.global.nc.f64 	%fd150, [%rd8];
	ld.global.f64 	%fd151, [%rd4+8];
	add.f64 	%fd152, %fd150, %fd151;
	st.global.f64 	[%rd4+8], %fd152;
$L__BB4_40:
	ld.global.nc.u16 	%rs25, [%rd7+2];
	cvt.u32.u16 	%r300, %rs25;
	sub.s32 	%r301, %r300, %r336;
	abs.s32 	%r302, %r301;
	cvt.rn.f64.u32 	%fd153, %r302;
	setp.leu.f64 	%p79, %fd187, %fd153;
	@%p79 bra 	$L__BB4_42;
	add.s32 	%r340, %r340, 1;
	ld.global.nc.f64 	%fd154, [%rd8+8];
	ld.global.f64 	%fd155, [%rd4+8];
	add.f64 	%fd156, %fd154, %fd155;
	st.global.f64 	[%rd4+8], %fd156;
$L__BB4_42:
	ld.global.nc.u16 	%rs26, [%rd7+4];
	cvt.u32.u16 	%r303, %rs26;
	sub.s32 	%r304, %r303, %r336;
	abs.s32 	%r305, %r304;
	cvt.rn.f64.u32 	%fd157, %r305;
	setp.leu.f64 	%p80, %fd187, %fd157;
	@%p80 bra 	$L__BB4_44;
	add.s32 	%r340, %r340, 1;
	ld.global.nc.f64 	%fd158, [%rd8+16];
	ld.global.f64 	%fd159, [%rd4+8];
	add.f64 	%fd160, %fd158, %fd159;
	st.global.f64 	[%rd4+8], %fd160;
$L__BB4_44:
	ld.global.nc.u16 	%rs27, [%rd7+6];
	cvt.u32.u16 	%r306, %rs27;
	sub.s32 	%r307, %r306, %r336;
	abs.s32 	%r308, %r307;
	cvt.rn.f64.u32 	%fd161, %r308;
	setp.leu.f64 	%p81, %fd187, %fd161;
	@%p81 bra 	$L__BB4_46;
	add.s32 	%r340, %r340, 1;
	ld.global.nc.f64 	%fd162, [%rd8+24];
	ld.global.f64 	%fd163, [%rd4+8];
	add.f64 	%fd164, %fd162, %fd163;
	st.global.f64 	[%rd4+8], %fd164;
$L__BB4_46:
	add.s32 	%r357, %r357, 4;
$L__BB4_47:
	and.b32  	%r310, %r134, 3;
	setp.eq.s32 	%p82, %r310, 0;
	@%p82 bra 	$L__BB4_57;
	setp.eq.s32 	%p83, %r310, 1;
	@%p83 bra 	$L__BB4_54;
	add.s32 	%r311, %r357, %r32;
	mul.wide.s32 	%rd47, %r311, 2;
	add.s64 	%rd9, %rd3, %rd47;
	ld.global.nc.u16 	%rs28, [%rd9];
	cvt.u32.u16 	%r312, %rs28;
	sub.s32 	%r313, %r312, %r336;
	abs.s32 	%r314, %r313;
	cvt.rn.f64.u32 	%fd165, %r314;
	setp.leu.f64 	%p84, %fd187, %fd165;
	mul.wide.s32 	%rd48, %r311, 8;
	add.s64 	%rd10, %rd2, %rd48;
	@%p84 bra 	$L__BB4_51;
	add.s32 	%r340, %r340, 1;
	ld.global.nc.f64 	%fd166, [%rd10];
	ld.global.f64 	%fd167, [%rd4+8];
	add.f64 	%fd168, %fd166, %fd167;
	st.global.f64 	[%rd4+8], %fd168;
$L__BB4_51:
	ld.global.nc.u16 	%rs29, [%rd9+2];
	cvt.u32.u16 	%r315, %rs29;
	sub.s32 	%r316, %r315, %r336;
	abs.s32 	%r317, %r316;
	cvt.rn.f64.u32 	%fd169, %r317;
	setp.leu.f64 	%p85, %fd187, %fd169;
	@%p85 bra 	$L__BB4_53;
	add.s32 	%r340, %r340, 1;
	ld.global.nc.f64 	%fd170, [%rd10+8];
	ld.global.f64 	%fd171, [%rd4+8];
	add.f64 	%fd172, %fd170, %fd171;
	st.global.f64 	[%rd4+8], %fd172;
$L__BB4_53:
	add.s32 	%r357, %r357, 2;
$L__BB4_54:
	setp.eq.s32 	%p86, %r35, 0;
	@%p86 bra 	$L__BB4_57;
	add.s32 	%r81, %r357, %r32;
	mul.wide.s32 	%rd49, %r81, 2;
	add.s64 	%rd50, %rd3, %rd49;
	ld.global.nc.u16 	%rs30, [%rd50];
	cvt.u32.u16 	%r318, %rs30;
	sub.s32 	%r319, %r318, %r336;
	abs.s32 	%r320, %r319;
	cvt.rn.f64.u32 	%fd173, %r320;
	setp.leu.f64 	%p87, %fd187, %fd173;
	@%p87 bra 	$L__BB4_57;
	add.s32 	%r340, %r340, 1;
	mul.wide.s32 	%rd51, %r81, 8;
	add.s64 	%rd52, %rd2, %rd51;
	ld.global.nc.f64 	%fd174, [%rd52];
	ld.global.f64 	%fd175, [%rd4+8];
	add.f64 	%fd176, %fd174, %fd175;
	st.global.f64 	[%rd4+8], %fd176;
$L__BB4_57:
	setp.eq.s32 	%p88, %r340, 0;
	@%p88 bra 	$L__BB4_17;
	bra.uni 	$L__BB4_99;
$L__BB4_58:
	setp.lt.s32 	%p41, %r134, 1;
	mov.b32 	%r340, 0;
	@%p41 bra 	$L__BB4_99;
	mul.lo.s32 	%r84, %r134, %r1;
	and.b32  	%r85, %r134, 7;
	setp.lt.u32 	%p42, %r134, 8;
	mov.b32 	%r340, 0;
	mov.u32 	%r383, %r340;
	@%p42 bra 	$L__BB4_78;
	and.b32  	%r383, %r134, 2147483640;
	mov.b32 	%r340, 0;
	mov.u32 	%r365, %r340;
$L__BB4_61:
	.pragma "nounroll";
	add.s32 	%r215, %r365, %r84;
	mul.wide.s32 	%rd31, %r215, 2;
	add.s64 	%rd11, %rd3, %rd31;
	ld.global.nc.u16 	%rs1, [%rd11];
	cvt.u32.u16 	%r216, %rs1;
	sub.s32 	%r217, %r216, %r336;
	abs.s32 	%r218, %r217;
	setp.ge.s32 	%p43, %r218, %r135;
	mul.wide.s32 	%rd32, %r215, 8;
	add.s64 	%rd12, %rd2, %rd32;
	@%p43 bra 	$L__BB4_63;
	add.s32 	%r340, %r340, 1;
	ld.global.nc.f64 	%fd71, [%rd12];
	ld.global.f64 	%fd72, [%rd4+8];
	add.f64 	%fd73, %fd71, %fd72;
	st.global.f64 	[%rd4+8], %fd73;
$L__BB4_63:
	ld.global.nc.u16 	%rs2, [%rd11+2];
	cvt.u32.u16 	%r219, %rs2;
	sub.s32 	%r220, %r219, %r336;
	abs.s32 	%r221, %r220;
	setp.ge.s32 	%p44, %r221, %r135;
	@%p44 bra 	$L__BB4_65;
	add.s32 	%r340, %r340, 1;
	ld.global.nc.f64 	%fd74, [%rd12+8];
	ld.global.f64 	%fd75, [%rd4+8];
	add.f64 	%fd76, %fd74, %fd75;
	st.global.f64 	[%rd4+8], %fd76;
$L__BB4_65:
	ld.global.nc.u16 	%rs3, [%rd11+4];
	cvt.u32.u16 	%r222, %rs3;
	sub.s32 	%r223, %r222, %r336;
	abs.s32 	%r224, %r223;
	setp.ge.s32 	%p45, %r224, %r135;
	@%p45 bra 	$L__BB4_67;
	add.s32 	%r340, %r340, 1;
	ld.global.nc.f64 	%fd77, [%rd12+16];
	ld.global.f64 	%fd78, [%rd4+8];
	add.f64 	%fd79, %fd77, %fd78;
	st.global.f64 	[%rd4+8], %fd79;
$L__BB4_67:
	ld.global.nc.u16 	%rs4, [%rd11+6];
	cvt.u32.u16 	%r225, %rs4;
	sub.s32 	%r226, %r225, %r336;
	abs.s32 	%r227, %r226;
	setp.ge.s32 	%p46, %r227, %r135;
	@%p46 bra 	$L__BB4_69;
	add.s32 	%r340, %r340, 1;
	ld.global.nc.f64 	%fd80, [%rd12+24];
	ld.global.f64 	%fd81, [%rd4+8];
	add.f64 	%fd82, %fd80, %fd81;
	st.global.f64 	[%rd4+8], %fd82;
$L__BB4_69:
	ld.global.nc.u16 	%rs5, [%rd11+8];
	cvt.u32.u16 	%r228, %rs5;
	sub.s32 	%r229, %r228, %r336;
	abs.s32 	%r230, %r229;
	setp.ge.s32 	%p47, %r230, %r135;
	@%p47 bra 	$L__BB4_71;
	add.s32 	%r340, %r340, 1;
	ld.global.nc.f64 	%fd83, [%rd12+32];
	ld.global.f64 	%fd84, [%rd4+8];
	add.f64 	%fd85, %fd83, %fd84;
	st.global.f64 	[%rd4+8], %fd85;
$L__BB4_71:
	ld.global.nc.u16 	%rs6, [%rd11+10];
	cvt.u32.u16 	%r231, %rs6;
	sub.s32 	%r232, %r231, %r336;
	abs.s32 	%r233, %r232;
	setp.ge.s32 	%p48, %r233, %r135;
	@%p48 bra 	$L__BB4_73;
	add.s32 	%r340, %r340, 1;
	ld.global.nc.f64 	%fd86, [%rd12+40];
	ld.global.f64 	%fd87, [%rd4+8];
	add.f64 	%fd88, %fd86, %fd87;
	st.global.f64 	[%rd4+8], %fd88;
$L__BB4_73:
	ld.global.nc.u16 	%rs7, [%rd11+12];
	cvt.u32.u16 	%r234, %rs7;
	sub.s32 	%r235, %r234, %r336;
	abs.s32 	%r236, %r235;
	setp.ge.s32 	%p49, %r236, %r135;
	@%p49 bra 	$L__BB4_75;
	add.s32 	%r340, %r340, 1;
	ld.global.nc.f64 	%fd89, [%rd12+48];
	ld.global.f64 	%fd90, [%rd4+8];
	add.f64 	%fd91, %fd89, %fd90;
	st.global.f64 	[%rd4+8], %fd91;
$L__BB4_75:
	ld.global.nc.u16 	%rs8, [%rd11+14];
	cvt.u32.u16 	%r237, %rs8;
	sub.s32 	%r238, %r237, %r336;
	abs.s32 	%r239, %r238;
	setp.ge.s32 	%p50, %r239, %r135;
	@%p50 bra 	$L__BB4_77;
	add.s32 	%r340, %r340, 1;
	ld.global.nc.f64 	%fd92, [%rd12+56];
	ld.global.f64 	%fd93, [%rd4+8];
	add.f64 	%fd94, %fd92, %fd93;
	st.global.f64 	[%rd4+8], %fd94;
$L__BB4_77:
	add.s32 	%r365, %r365, 8;
	setp.ne.s32 	%p51, %r365, %r383;
	@%p51 bra 	$L__BB4_61;
$L__BB4_78:
	setp.eq.s32 	%p52, %r85, 0;
	@%p52 bra 	$L__BB4_99;
	and.b32  	%r109, %r134, 3;
	setp.lt.u32 	%p53, %r85, 4;
	@%p53 bra 	$L__BB4_89;
	add.s32 	%r241, %r383, %r84;
	mul.wide.s32 	%rd33, %r241, 2;
	add.s64 	%rd13, %rd3, %rd33;
	ld.global.nc.u16 	%rs9, [%rd13];
	cvt.u32.u16 	%r242, %rs9;
	sub.s32 	%r243, %r242, %r336;
	abs.s32 	%r244, %r243;
	setp.ge.s32 	%p54, %r244, %r135;
	mul.wide.s32 	%rd34, %r241, 8;
	add.s64 	%rd14, %rd2, %rd34;
	@%p54 bra 	$L__BB4_82;
	add.s32 	%r340, %r340, 1;
	ld.global.nc.f64 	%fd95, [%rd14];
	ld.global.f64 	%fd96, [%rd4+8];
	add.f64 	%fd97, %fd95, %fd96;
	st.global.f64 	[%rd4+8], %fd97;
$L__BB4_82:
	ld.global.nc.u16 	%rs10, [%rd13+2];
	cvt.u32.u16 	%r245, %rs10;
	sub.s32 	%r246, %r245, %r336;
	abs.s32 	%r247, %r246;
	setp.ge.s32 	%p55, %r247, %r135;
	@%p55 bra 	$L__BB4_84;
	add.s32 	%r340, %r340, 1;
	ld.global.nc.f64 	%fd98, [%rd14+8];
	ld.global.f64 	%fd99, [%rd4+8];
	add.f64 	%fd100, %fd98, %fd99;
	st.global.f64 	[%rd4+8], %fd100;
$L__BB4_84:
	ld.global.nc.u16 	%rs11, [%rd13+4];
	cvt.u32.u16 	%r248, %rs11;
	sub.s32 	%r249, %r248, %r336;
	abs.s32 	%r250, %r249;
	setp.ge.s32 	%p56, %r250, %r135;
	@%p56 bra 	$L__BB4_86;
	add.s32 	%r340, %r340, 1;
	ld.global.nc.f64 	%fd101, [%rd14+16];
	ld.global.f64 	%fd102, [%rd4+8];
	add.f64 	%fd103, %fd101, %fd102;
	st.global.f64 	[%rd4+8], %fd103;
$L__BB4_86:
	ld.global.nc.u16 	%rs12, [%rd13+6];
	cvt.u32.u16 	%r251, %rs12;
	sub.s32 	%r252, %r251, %r336;
	abs.s32 	%r253, %r252;
	setp.ge.s32 	%p57, %r253, %r135;
	@%p57 bra 	$L__BB4_88;
	add.s32 	%r340, %r340, 1;
	ld.global.nc.f64 	%fd104, [%rd14+24];
	ld.global.f64 	%fd105, [%rd4+8];
	add.f64 	%fd106, %fd104, %fd105;
	st.global.f64 	[%rd4+8], %fd106;
$L__BB4_88:
	add.s32 	%r383, %r383, 4;
$L__BB4_89:
	setp.eq.s32 	%p58, %r109, 0;
	@%p58 bra 	$L__BB4_99;
	setp.eq.s32 	%p59, %r109, 1;
	@%p59 bra 	$L__BB4_96;
	add.s32 	%r255, %r383, %r84;
	mul.wide.s32 	%rd35, %r255, 2;
	add.s64 	%rd15, %rd3, %rd35;
	ld.global.nc.u16 	%rs13, [%rd15];
	cvt.u32.u16 	%r256, %rs13;
	sub.s32 	%r257, %r256, %r336;
	abs.s32 	%r258, %r257;
	setp.ge.s32 	%p60, %r258, %r135;
	mul.wide.s32 	%rd36, %r255, 8;
	add.s64 	%rd16, %rd2, %rd36;
	@%p60 bra 	$L__BB4_93;
	add.s32 	%r340, %r340, 1;
	ld.global.nc.f64 	%fd107, [%rd16];
	ld.global.f64 	%fd108, [%rd4+8];
	add.f64 	%fd109, %fd107, %fd108;
	st.global.f64 	[%rd4+8], %fd109;
$L__BB4_93:
	ld.global.nc.u16 	%rs14, [%rd15+2];
	cvt.u32.u16 	%r259, %rs14;
	sub.s32 	%r260, %r259, %r336;
	abs.s32 	%r261, %r260;
	setp.ge.s32 	%p61, %r261, %r135;
	@%p61 bra 	$L__BB4_95;
	add.s32 	%r340, %r340, 1;
	ld.global.nc.f64 	%fd110, [%rd16+8];
	ld.global.f64 	%fd111, [%rd4+8];
	add.f64 	%fd112, %fd110, %fd111;
	st.global.f64 	[%rd4+8], %fd112;
$L__BB4_95:
	add.s32 	%r383, %r383, 2;
$L__BB4_96:
	and.b32  	%r262, %r134, 1;
	setp.eq.b32 	%p62, %r262, 1;
	not.pred 	%p63, %p62;
	@%p63 bra 	$L__BB4_99;
	add.s32 	%r130, %r383, %r84;
	mul.wide.s32 	%rd37, %r130, 2;
	add.s64 	%rd38, %rd3, %rd37;
	ld.global.nc.u16 	%rs15, [%rd38];
	cvt.u32.u16 	%r263, %rs15;
	sub.s32 	%r264, %r263, %r336;
	abs.s32 	%r265, %r264;
	setp.ge.s32 	%p64, %r265, %r135;
	@%p64 bra 	$L__BB4_99;
	add.s32 	%r340, %r340, 1;
	mul.wide.s32 	%rd39, %r130, 8;
	add.s64 	%rd40, %rd2, %rd39;
	ld.global.nc.f64 	%fd113, [%rd40];
	ld.global.f64 	%fd114, [%rd4+8];
	add.f64 	%fd115, %fd113, %fd114;
	st.global.f64 	[%rd4+8], %fd115;
$L__BB4_99:
	mul.lo.s32 	%r321, %r340, 180;
	cvt.rn.f64.s32 	%fd177, %r321;
	mov.f64 	%fd178, 0d400921FB54442D18;
	div.rn.f64 	%fd179, %fd178, %fd177;
	ld.global.f64 	%fd180, [%rd4+8];
	mul.f64 	%fd181, %fd180, %fd179;
	st.global.f64 	[%rd4+8], %fd181;
$L__BB4_100:
	ret;

}
	// .globl	angles_to_rots
.visible .entry angles_to_rots(
	.param .u32 angles_to_rots_param_0,
	.param .u64 .ptr .align 1 angles_to_rots_param_1,
	.param .u64 .ptr .align 1 angles_to_rots_param_2
)
{
	.reg .pred 	%p<26>;
	.reg .b32 	%r<73>;
	.reg .b64 	%rd<37>;
	.reg .b64 	%fd<218>;

	ld.param.u32 	%r26, [angles_to_rots_param_0];
	ld.param.u64 	%rd2, [angles_to_rots_param_1];
	ld.param.u64 	%rd3, [angles_to_rots_param_2];
	mov.u32 	%r27, %ntid.x;
	mov.u32 	%r28, %ctaid.x;
	mov.u32 	%r29, %tid.x;
	mad.lo.s32 	%r1, %r27, %r28, %r29;
	setp.ge.u32 	%p1, %r1, %r26;
	@%p1 bra 	$L__BB5_29;
	cvta.to.global.u64 	%rd4, %rd2;
	cvta.to.global.u64 	%rd5, %rd3;
	mul.lo.s32 	%r30, %r1, 9;
	mul.wide.u32 	%rd6, %r30, 8;
	add.s64 	%rd1, %rd5, %rd6;
	mul.lo.s32 	%r31, %r1, 3;
	mul.wide.u32 	%rd7, %r31, 8;
	add.s64 	%rd8, %rd4, %rd7;
	ld.global.nc.f64 	%fd1, [%rd8];
	add.s32 	%r32, %r31, 1;
	mul.wide.u32 	%rd9, %r32, 8;
	add.s64 	%rd10, %rd4, %rd9;
	ld.global.nc.f64 	%fd2, [%rd10];
	add.s32 	%r33, %r31, 2;
	mul.wide.u32 	%rd11, %r33, 8;
	add.s64 	%rd12, %rd4, %rd11;
	ld.global.nc.f64 	%fd3, [%rd12];
	abs.f64 	%fd4, %fd1;
	setp.neu.f64 	%p2, %fd4, 0d7FF0000000000000;
	@%p2 bra 	$L__BB5_3;
	mov.f64 	%fd44, 0d0000000000000000;
	mul.rn.f64 	%fd209, %fd1, %fd44;
	mov.b32 	%r64, 0;
	bra.uni 	$L__BB5_5;
$L__BB5_3:
	mul.f64 	%fd39, %fd1, 0d3FE45F306DC9C883;
	cvt.rni.s32.f64 	%r64, %fd39;
	cvt.rn.f64.s32 	%fd40, %r64;
	fma.rn.f64 	%fd41, %fd40, 0dBFF921FB54442D18, %fd1;
	fma.rn.f64 	%fd42, %fd40, 0dBC91A62633145C00, %fd41;
	fma.rn.f64 	%fd209, %fd40, 0dB97B839A252049C0, %fd42;
	setp.ltu.f64 	%p3, %fd4, 0d41E0000000000000;
	@%p3 bra 	$L__BB5_5;
	{ // callseq 11, 0
	.param .b64 param0;
	st.param.f64 	[param0], %fd1;
	.param .align 16 .b8 retval0[16];
	call.uni (retval0), 
	__internal_trig_reduction_slowpathd, 
	(
	param0
	);
	ld.param.f64 	%fd209, [retval0];
	ld.param.b32 	%r64, [retval0+8];
	} // callseq 11
$L__BB5_5:
	shl.b32 	%r36, %r64, 6;
	cvt.u64.u32 	%rd13, %r36;
	and.b64  	%rd14, %rd13, 64;
	mov.u64 	%rd15, __cudart_sin_cos_coeffs;
	add.s64 	%rd16, %rd15, %rd14;
	mul.rn.f64 	%fd45, %fd209, %fd209;
	and.b32  	%r37, %r64, 1;
	setp.eq.b32 	%p4, %r37, 1;
	selp.f64 	%fd46, 0dBDA8FF8320FD8164, 0d3DE5DB65F9785EBA, %p4;
	ld.global.nc.v2.f64 	{%fd47, %fd48}, [%rd16];
	fma.rn.f64 	%fd49, %fd46, %fd45, %fd47;
	fma.rn.f64 	%fd50, %fd49, %fd45, %fd48;
	ld.global.nc.v2.f64 	{%fd51, %fd52}, [%rd16+16];
	fma.rn.f64 	%fd53, %fd50, %fd45, %fd51;
	fma.rn.f64 	%fd54, %fd53, %fd45, %fd52;
	ld.global.nc.v2.f64 	{%fd55, %fd56}, [%rd16+32];
	fma.rn.f64 	%fd57, %fd54, %fd45, %fd55;
	fma.rn.f64 	%fd58, %fd57, %fd45, %fd56;
	fma.rn.f64 	%fd59, %fd58, %fd209, %fd209;
	fma.rn.f64 	%fd60, %fd58, %fd45, 0d3FF0000000000000;
	selp.f64 	%fd61, %fd60, %fd59, %p4;
	and.b32  	%r38, %r64, 2;
	setp.eq.s32 	%p5, %r38, 0;
	mov.f64 	%fd62, 0d0000000000000000;
	sub.f64 	%fd63, %fd62, %fd61;
	selp.f64 	%fd9, %fd61, %fd63, %p5;
	abs.f64 	%fd10, %fd2;
	setp.neu.f64 	%p6, %fd10, 0d7FF0000000000000;
	@%p6 bra 	$L__BB5_7;
	mov.f64 	%fd69, 0d0000000000000000;
	mul.rn.f64 	%fd210, %fd2, %fd69;
	mov.b32 	%r65, 0;
	bra.uni 	$L__BB5_9;
$L__BB5_7:
	mul.f64 	%fd64, %fd2, 0d3FE45F306DC9C883;
	cvt.rni.s32.f64 	%r65, %fd64;
	cvt.rn.f64.s32 	%fd65, %r65;
	fma.rn.f64 	%fd66, %fd65, 0dBFF921FB54442D18, %fd2;
	fma.rn.f64 	%fd67, %fd65, 0dBC91A62633145C00, %fd66;
	fma.rn.f64 	%fd210, %fd65, 0dB97B839A252049C0, %fd67;
	setp.ltu.f64 	%p7, %fd10, 0d41E0000000000000;
	@%p7 bra 	$L__BB5_9;
	{ // callseq 12, 0
	.param .b64 param0;
	st.param.f64 	[param0], %fd2;
	.param .align 16 .b8 retval0[16];
	call.uni (retval0), 
	__internal_trig_reduction_slowpathd, 
	(
	param0
	);
	ld.param.f64 	%fd210, [retval0];
	ld.param.b32 	%r65, [retval0+8];
	} // callseq 12
$L__BB5_9:
	shl.b32 	%r41, %r65, 6;
	cvt.u64.u32 	%rd17, %r41;
	and.b64  	%rd18, %rd17, 64;
	add.s64 	%rd20, %rd15, %rd18;
	mul.rn.f64 	%fd70, %fd210, %fd210;
	and.b32  	%r42, %r65, 1;
	setp.eq.b32 	%p8, %r42, 1;
	selp.f64 	%fd71, 0dBDA8FF8320FD8164, 0d3DE5DB65F9785EBA, %p8;
	ld.global.nc.v2.f64 	{%fd72, %fd73}, [%rd20];
	fma.rn.f64 	%fd74, %fd71, %fd70, %fd72;
	fma.rn.f64 	%fd75, %fd74, %fd70, %fd73;
	ld.global.nc.v2.f64 	{%fd76, %fd77}, [%rd20+16];
	fma.rn.f64 	%fd78, %fd75, %fd70, %fd76;
	fma.rn.f64 	%fd79, %fd78, %fd70, %fd77;
	ld.global.nc.v2.f64 	{%fd80, %fd81}, [%rd20+32];
	fma.rn.f64 	%fd82, %fd79, %fd70, %fd80;
	fma.rn.f64 	%fd83, %fd82, %fd70, %fd81;
	fma.rn.f64 	%fd84, %fd83, %fd210, %fd210;
	fma.rn.f64 	%fd85, %fd83, %fd70, 0d3FF0000000000000;
	selp.f64 	%fd86, %fd85, %fd84, %p8;
	and.b32  	%r43, %r65, 2;
	setp.eq.s32 	%p9, %r43, 0;
	mov.f64 	%fd87, 0d0000000000000000;
	sub.f64 	%fd88, %fd87, %fd86;
	selp.f64 	%fd15, %fd86, %fd88, %p9;
	abs.f64 	%fd16, %fd3;
	setp.neu.f64 	%p10, %fd16, 0d7FF0000000000000;
	@%p10 bra 	$L__BB5_11;
	mov.f64 	%fd94, 0d0000000000000000;
	mul.rn.f64 	%fd211, %fd3, %fd94;
	mov.b32 	%r66, 0;
	bra.uni 	$L__BB5_13;
$L__BB5_11:
	mul.f64 	%fd89, %fd3, 0d3FE45F306DC9C883;
	cvt.rni.s32.f64 	%r66, %fd89;
	cvt.rn.f64.s32 	%fd90, %r66;
	fma.rn.f64 	%fd91, %fd90, 0dBFF921FB54442D18, %fd3;
	fma.rn.f64 	%fd92, %fd90, 0dBC91A62633145C00, %fd91;
	fma.rn.f64 	%fd211, %fd90, 0dB97B839A252049C0, %fd92;
	setp.ltu.f64 	%p11, %fd16, 0d41E0000000000000;
	@%p11 bra 	$L__BB5_13;
	{ // callseq 13, 0
	.param .b64 param0;
	st.param.f64 	[param0], %fd3;
	.param .align 16 .b8 retval0[16];
	call.uni (retval0), 
	__internal_trig_reduction_slowpathd, 
	(
	param0
	);
	ld.param.f64 	%fd211, [retval0];
	ld.param.b32 	%r66, [retval0+8];
	} // callseq 13
$L__BB5_13:
	setp.neu.f64 	%p12, %fd4, 0d7FF0000000000000;
	shl.b32 	%r46, %r66, 6;
	cvt.u64.u32 	%rd21, %r46;
	and.b64  	%rd22, %rd21, 64;
	mov.u64 	%rd23, __cudart_sin_cos_coeffs;
	add.s64 	%rd24, %rd23, %rd22;
	mul.rn.f64 	%fd95, %fd211, %fd211;
	and.b32  	%r47, %r66, 1;
	setp.eq.b32 	%p13, %r47, 1;
	selp.f64 	%fd96, 0dBDA8FF8320FD8164, 0d3DE5DB65F9785EBA, %p13;
	ld.global.nc.v2.f64 	{%fd97, %fd98}, [%rd24];
	fma.rn.f64 	%fd99, %fd96, %fd95, %fd97;
	fma.rn.f64 	%fd100, %fd99, %fd95, %fd98;
	ld.global.nc.v2.f64 	{%fd101, %fd102}, [%rd24+16];
	fma.rn.f64 	%fd103, %fd100, %fd95, %fd101;
	fma.rn.f64 	%fd104, %fd103, %fd95, %fd102;
	ld.global.nc.v2.f64 	{%fd105, %fd106}, [%rd24+32];
	fma.rn.f64 	%fd107, %fd104, %fd95, %fd105;
	fma.rn.f64 	%fd108, %fd107, %fd95, %fd106;
	fma.rn.f64 	%fd109, %fd108, %fd211, %fd211;
	fma.rn.f64 	%fd110, %fd108, %fd95, 0d3FF0000000000000;
	selp.f64 	%fd111, %fd110, %fd109, %p13;
	and.b32  	%r48, %r66, 2;
	setp.eq.s32 	%p14, %r48, 0;
	mov.f64 	%fd112, 0d0000000000000000;
	sub.f64 	%fd113, %fd112, %fd111;
	selp.f64 	%fd21, %fd111, %fd113, %p14;
	@%p12 bra 	$L__BB5_15;
	mov.f64 	%fd119, 0d0000000000000000;
	mul.rn.f64 	%fd213, %fd1, %fd119;
	mov.b32 	%r68, 1;
	bra.uni 	$L__BB5_18;
$L__BB5_15:
	mul.f64 	%fd114, %fd1, 0d3FE45F306DC9C883;
	cvt.rni.s32.f64 	%r67, %fd114;
	cvt.rn.f64.s32 	%fd115, %r67;
	fma.rn.f64 	%fd116, %fd115, 0dBFF921FB54442D18, %fd1;
	fma.rn.f64 	%fd117, %fd115, 0dBC91A62633145C00, %fd116;
	fma.rn.f64 	%fd213, %fd115, 0dB97B839A252049C0, %fd117;
	setp.ltu.f64 	%p15, %fd4, 0d41E0000000000000;
	@%p15 bra 	$L__BB5_17;
	{ // callseq 14, 0
	.param .b64 param0;
	st.param.f64 	[param0], %fd1;
	.param .align 16 .b8 retval0[16];
	call.uni (retval0), 
	__internal_trig_reduction_slowpathd, 
	(
	param0
	);
	ld.param.f64 	%fd213, [retval0];
	ld.param.b32 	%r67, [retval0+8];
	} // callseq 14
$L__BB5_17:
	add.s32 	%r68, %r67, 1;
$L__BB5_18:
	setp.neu.f64 	%p16, %fd10, 0d7FF0000000000000;
	shl.b32 	%r51, %r68, 6;
	cvt.u64.u32 	%rd25, %r51;
	and.b64  	%rd26, %rd25, 64;
	mov.u64 	%rd27, __cudart_sin_cos_coeffs;
	add.s64 	%rd28, %rd27, %rd26;
	mul.rn.f64 	%fd120, %fd213, %fd213;
	and.b32  	%r52, %r68, 1;
	setp.eq.b32 	%p17, %r52, 1;
	selp.f64 	%fd121, 0dBDA8FF8320FD8164, 0d3DE5DB65F9785EBA, %p17;
	ld.global.nc.v2.f64 	{%fd122, %fd123}, [%rd28];
	fma.rn.f64 	%fd124, %fd121, %fd120, %fd122;
	fma.rn.f64 	%fd125, %fd124, %fd120, %fd123;
	ld.global.nc.v2.f64 	{%fd126, %fd127}, [%rd28+16];
	fma.rn.f64 	%fd128, %fd125, %fd120, %fd126;
	fma.rn.f64 	%fd129, %fd128, %fd120, %fd127;
	ld.global.nc.v2.f64 	{%fd130, %fd131}, [%rd28+32];
	fma.rn.f64 	%fd132, %fd129, %fd120, %fd130;
	fma.rn.f64 	%fd133, %fd132, %fd120, %fd131;
	fma.rn.f64 	%fd134, %fd133, %fd213, %fd213;
	fma.rn.f64 	%fd135, %fd133, %fd120, 0d3FF0000000000000;
	selp.f64 	%fd136, %fd135, %fd134, %p17;
	and.b32  	%r53, %r68, 2;
	setp.eq.s32 	%p18, %r53, 0;
	mov.f64 	%fd137, 0d0000000000000000;
	sub.f64 	%fd138, %fd137, %fd136;
	selp.f64 	%fd27, %fd136, %fd138, %p18;
	@%p16 bra 	$L__BB5_20;
	mov.f64 	%fd144, 0d0000000000000000;
	mul.rn.f64 	%fd215, %fd2, %fd144;
	mov.b32 	%r70, 1;
	bra.uni 	$L__BB5_23;
$L__BB5_20:
	mul.f64 	%fd139, %fd2, 0d3FE45F306DC9C883;
	cvt.rni.s32.f64 	%r69, %fd139;
	cvt.rn.f64.s32 	%fd140, %r69;
	fma.rn.f64 	%fd141, %fd140, 0dBFF921FB54442D18, %fd2;
	fma.rn.f64 	%fd142, %fd140, 0dBC91A62633145C00, %fd141;
	fma.rn.f64 	%fd215, %fd140, 0dB97B839A252049C0, %fd142;
	setp.ltu.f64 	%p19, %fd10, 0d41E0000000000000;
	@%p19 bra 	$L__BB5_22;
	{ // callseq 15, 0
	.param .b64 param0;
	st.param.f64 	[param0], %fd2;
	.param .align 16 .b8 retval0[16];
	call.uni (retval0), 
	__internal_trig_reduction_slowpathd, 
	(
	param0
	);
	ld.param.f64 	%fd215, [retval0];
	ld.param.b32 	%r69, [retval0+8];
	} // callseq 15
$L__BB5_22:
	add.s32 	%r70, %r69, 1;
$L__BB5_23:
	setp.neu.f64 	%p20, %fd16, 0d7FF0000000000000;
	shl.b32 	%r56, %r70, 6;
	cvt.u64.u32 	%rd29, %r56;
	and.b64  	%rd30, %rd29, 64;
	add.s64 	%rd32, %rd27, %rd30;
	mul.rn.f64 	%fd145, %fd215, %fd215;
	and.b32  	%r57, %r70, 1;
	setp.eq.b32 	%p21, %r57, 1;
	selp.f64 	%fd146, 0dBDA8FF8320FD8164, 0d3DE5DB65F9785EBA, %p21;
	ld.global.nc.v2.f64 	{%fd147, %fd148}, [%rd32];
	fma.rn.f64 	%fd149, %fd146, %fd145, %fd147;
	fma.rn.f64 	%fd150, %fd149, %fd145, %fd148;
	ld.global.nc.v2.f64 	{%fd151, %fd152}, [%rd32+16];
	fma.rn.f64 	%fd153, %fd150, %fd145, %fd151;
	fma.rn.f64 	%fd154, %fd153, %fd145, %fd152;
	ld.global.nc.v2.f64 	{%fd155, %fd156}, [%rd32+32];
	fma.rn.f64 	%fd157, %fd154, %fd145, %fd155;
	fma.rn.f64 	%fd158, %fd157, %fd145, %fd156;
	fma.rn.f64 	%fd159, %fd158, %fd215, %fd215;
	fma.rn.f64 	%fd160, %fd158, %fd145, 0d3FF0000000000000;
	selp.f64 	%fd161, %fd160, %fd159, %p21;
	and.b32  	%r58, %r70, 2;
	setp.eq.s32 	%p22, %r58, 0;
	mov.f64 	%fd162, 0d0000000000000000;
	sub.f64 	%fd163, %fd162, %fd161;
	selp.f64 	%fd33, %fd161, %fd163, %p22;
	@%p20 bra 	$L__BB5_25;
	mov.f64 	%fd169, 0d0000000000000000;
	mul.rn.f64 	%fd217, %fd3, %fd169;
	mov.b32 	%r72, 1;
	bra.uni 	$L__BB5_28;
$L__BB5_25:
	mul.f64 	%fd164, %fd3, 0d3FE45F306DC9C883;
	cvt.rni.s32.f64 	%r71, %fd164;
	cvt.rn.f64.s32 	%fd165, %r71;
	fma.rn.f64 	%fd166, %fd165, 0dBFF921FB54442D18, %fd3;
	fma.rn.f64 	%fd167, %fd165, 0dBC91A62633145C00, %fd166;
	fma.rn.f64 	%fd217, %fd165, 0dB97B839A252049C0, %fd167;
	setp.ltu.f64 	%p23, %fd16, 0d41E0000000000000;
	@%p23 bra 	$L__BB5_27;
	{ // callseq 16, 0
	.param .b64 param0;
	st.param.f64 	[param0], %fd3;
	.param .align 16 .b8 retval0[16];
	call.uni (retval0), 
	__internal_trig_reduction_slowpathd, 
	(
	param0
	);
	ld.param.f64 	%fd217, [retval0];
	ld.param.b32 	%r71, [retval0+8];
	} // callseq 16
$L__BB5_27:
	add.s32 	%r72, %r71, 1;
$L__BB5_28:
	shl.b32 	%r61, %r72, 6;
	cvt.u64.u32 	%rd33, %r61;
	and.b64  	%rd34, %rd33, 64;
	add.s64 	%rd36, %rd27, %rd34;
	mul.rn.f64 	%fd170, %fd217, %fd217;
	and.b32  	%r62, %r72, 1;
	setp.eq.b32 	%p24, %r62, 1;
	selp.f64 	%fd171, 0dBDA8FF8320FD8164, 0d3DE5DB65F9785EBA, %p24;
	ld.global.nc.v2.f64 	{%fd172, %fd173}, [%rd36];
	fma.rn.f64 	%fd174, %fd171, %fd170, %fd172;
	fma.rn.f64 	%fd175, %fd174, %fd170, %fd173;
	ld.global.nc.v2.f64 	{%fd176, %fd177}, [%rd36+16];
	fma.rn.f64 	%fd178, %fd175, %fd170, %fd176;
	fma.rn.f64 	%fd179, %fd178, %fd170, %fd177;
	ld.global.nc.v2.f64 	{%fd180, %fd181}, [%rd36+32];
	fma.rn.f64 	%fd182, %fd179, %fd170, %fd180;
	fma.rn.f64 	%fd183, %fd182, %fd170, %fd181;
	fma.rn.f64 	%fd184, %fd183, %fd217, %fd217;
	fma.rn.f64 	%fd185, %fd183, %fd170, 0d3FF0000000000000;
	selp.f64 	%fd186, %fd185, %fd184, %p24;
	and.b32  	%r63, %r72, 2;
	setp.eq.s32 	%p25, %r63, 0;
	mov.f64 	%fd187, 0d0000000000000000;
	sub.f64 	%fd188, %fd187, %fd186;
	selp.f64 	%fd189, %fd186, %fd188, %p25;
	mul.f64 	%fd190, %fd27, %fd33;
	mul.f64 	%fd191, %fd190, %fd189;
	mul.f64 	%fd192, %fd9, %fd21;
	sub.f64 	%fd193, %fd191, %fd192;
	st.global.f64 	[%rd1], %fd193;
	neg.f64 	%fd194, %fd189;
	mul.f64 	%fd195, %fd9, %fd194;
	mul.f64 	%fd196, %fd21, %fd190;
	sub.f64 	%fd197, %fd195, %fd196;
	st.global.f64 	[%rd1+8], %fd197;
	mul.f64 	%fd198, %fd15, %fd27;
	st.global.f64 	[%rd1+16], %fd198;
	mul.f64 	%fd199, %fd33, %fd189;
	mul.f64 	%fd200, %fd9, %fd199;
	fma.rn.f64 	%fd201, %fd21, %fd27, %fd200;
	st.global.f64 	[%rd1+24], %fd201;
	mul.f64 	%fd202, %fd27, %fd189;
	mul.f64 	%fd203, %fd9, %fd33;
	mul.f64 	%fd204, %fd21, %fd203;
	sub.f64 	%fd205, %fd202, %fd204;
	st.global.f64 	[%rd1+32], %fd205;
	mul.f64 	%fd206, %fd9, %fd15;
	st.global.f64 	[%rd1+40], %fd206;
	mul.f64 	%fd207, %fd15, %fd194;
	st.global.f64 	[%rd1+48], %fd207;
	mul.f64 	%fd208, %fd15, %fd21;
	st.global.f64 	[%rd1+56], %fd208;
	st.global.f64 	[%rd1+64], %fd33;
$L__BB5_29:
	ret;

}
.func  (.param .align 16 .b8 func_retval0[16]) __internal_trig_reduction_slowpathd(
	.param .b64 __internal_trig_reduction_slowpathd_param_0
)
{
	.local .align 8 .b8 	__local_depot6[40];
	.reg .b64 	%SP;
	.reg .b64 	%SPL;
	.reg .pred 	%p<10>;
	.reg .b32 	%r<47>;
	.reg .b64 	%rd<74>;
	.reg .b64 	%fd<5>;

	mov.u64 	%SPL, __local_depot6;
	ld.param.f64 	%fd4, [__internal_trig_reduction_slowpathd_param_0];
	add.u64 	%rd1, %SPL, 0;
	{
	.reg .b32 %temp; 
	mov.b64 	{%temp, %r1}, %fd4;
	}
	shr.u32 	%r2, %r1, 20;
	and.b32  	%r3, %r2, 2047;
	setp.eq.s32 	%p1, %r3, 2047;
	mov.b32 	%r46, 0;
	@%p1 bra 	$L__BB6_9;
	add.s32 	%r20, %r3, -1024;
	mov.b64 	%rd20, %fd4;
	shl.b64 	%rd2, %rd20, 11;
	shr.u32 	%r4, %r20, 6;
	sub.s32 	%r45, 15, %r4;
	sub.s32 	%r21, 19, %r4;
	setp.lt.u32 	%p2, %r20, 128;
	selp.b32 	%r6, 18, %r21, %p2;
	setp.ge.s32 	%p3, %r45, %r6;
	mov.b64 	%rd70, 0;
	@%p3 bra 	$L__BB6_4;
	add.s32 	%r23, %r6, %r4;
	neg.s32 	%r43, %r23;
	or.b64  	%rd3, %rd2, -9223372036854775808;
	mov.b64 	%rd70, 0;
	mov.b32 	%r42, 0;
	mov.u64 	%rd25, __cudart_i2opi_d;
	mov.u32 	%r44, %r45;
$L__BB6_3:
	.pragma "nounroll";
	mul.wide.s32 	%rd22, %r42, 8;
	add.s64 	%rd23, %rd1, %rd22;
	mul.wide.s32 	%rd24, %r44, 8;
	add.s64 	%rd26, %rd25, %rd24;
	ld.global.nc.u64 	%rd27, [%rd26];
	{
	.reg .u32 %r0, %r1, %r2, %r3, %alo, %ahi, %blo, %bhi, %clo, %chi;
	mov.b64 	{%alo,%ahi}, %rd27;
	mov.b64 	{%blo,%bhi}, %rd3;
	mov.b64 	{%clo,%chi}, %rd70;
	mad.lo.cc.u32 	%r0, %alo, %blo, %clo;
	madc.hi.cc.u32 	%r1, %alo, %blo, %chi;
	madc.hi.u32 	%r2, %alo, %bhi, 0;
	mad.lo.cc.u32 	%r1, %alo, %bhi, %r1;
	madc.hi.cc.u32 	%r2, %ahi, %blo, %r2;
	madc.hi.u32 	%r3, %ahi, %bhi, 0;
	mad.lo.cc.u32 	%r1, %ahi, %blo, %r1;
	madc.lo.cc.u32 	%r2, %ahi, %bhi, %r2;
	addc.u32 	%r3, %r3, 0;
	mov.b64 	%rd28, {%r0,%r1};
	mov.b64 	%rd70, {%r2,%r3};
	}
	st.local.u64 	[%rd23], %rd28;
	add.s32 	%r44, %r44, 1;
	add.s32 	%r43, %r43, 1;
	add.s32 	%r42, %r42, 1;
	setp.ne.s32 	%p4, %r43, -15;
	mov.u32 	%r45, %r6;
	@%p4 bra 	$L__BB6_3;
$L__BB6_4:
	cvt.s64.s32 	%rd29, %r45;
	cvt.u64.u32 	%rd30, %r4;
	add.s64 	%rd31, %rd30, %rd29;
	shl.b64 	%rd32, %rd31, 3;
	add.s64 	%rd33, %rd1, %rd32;
	st.local.u64 	[%rd33+-120], %rd70;
	and.b32  	%r15, %r2, 63;
	ld.local.u64 	%rd72, [%rd1+16];
	ld.local.u64 	%rd71, [%rd1+24];
	setp.eq.s32 	%p5, %r15, 0;
	@%p5 bra 	$L__BB6_6;
	shl.b64 	%rd34, %rd71, %r15;
	shr.u64 	%rd35, %rd72, 1;
	xor.b32  	%r24, %r15, 63;
	shr.u64 	%rd36, %rd35, %r24;
	or.b64  	%rd71, %rd34, %rd36;
	ld.local.u64 	%rd37, [%rd1+8];
	shl.b64 	%rd38, %rd72, %r15;
	shr.u64 	%rd39, %rd37, 1;
	shr.u64 	%rd40, %rd39, %r24;
	or.b64  	%rd72, %rd38, %rd40;
$L__BB6_6:
	and.b32  	%r25, %r1, -2147483648;
	shr.u64 	%rd41, %rd71, 62;
	cvt.u32.u64 	%r26, %rd41;
	mov.b64 	{%r27, %r28}, %rd71;
	mov.b64 	{%r29, %r30}, %rd72;
	shf.l.wrap.b32 	%r31, %r30, %r27, 2;
	shf.l.wrap.b32 	%r32, %r27, %r28, 2;
	mov.b64 	%rd42, {%r31, %r32};
	shl.b64 	%rd43, %rd72, 2;
	shr.u64 	%rd44, %rd42, 63;
	cvt.u32.u64 	%r33, %rd44;
	add.s32 	%r34, %r33, %r26;
	setp.eq.s32 	%p6, %r25, 0;
	neg.s32 	%r35, %r34;
	selp.b32 	%r46, %r34, %r35, %p6;
	setp.gt.s64 	%p7, %rd42, -1;
	mov.b64 	%rd45, 0;
	{
	.reg .u32 %r0, %r1, %r2, %r3, %a0, %a1, %a2, %a3, %b0, %b1, %b2, %b3;
	mov.b64 	{%a0,%a1}, %rd45;
	mov.b64 	{%a2,%a3}, %rd45;
	mov.b64 	{%b0,%b1}, %rd43;
	mov.b64 	{%b2,%b3}, %rd42;
	sub.cc.u32 	%r0, %a0, %b0;
	subc.cc.u32 	%r1, %a1, %b1;
	subc.cc.u32 	%r2, %a2, %b2;
	subc.u32 	%r3, %a3, %b3;
	mov.b64 	%rd46, {%r0,%r1};
	mov.b64 	%rd47, {%r2,%r3};
	}
	xor.b32  	%r36, %r25, -2147483648;
	selp.b64 	%rd73, %rd42, %rd47, %p7;
	selp.b64 	%rd14, %rd43, %rd46, %p7;
	selp.b32 	%r17, %r25, %r36, %p7;
	clz.b64 	%r37, %rd73;
	cvt.u64.u32 	%rd15, %r37;
	setp.eq.s32 	%p8, %r37, 0;
	@%p8 bra 	$L__BB6_8;
	cvt.u32.u64 	%r38, %rd15;
	and.b32  	%r39, %r38, 63;
	shl.b64 	%rd48, %rd73, %r39;
	shr.u64 	%rd49, %rd14, 1;
	not.b32 	%r40, %r38;
	and.b32  	%r41, %r40, 63;
	shr.u64 	%rd50, %rd49, %r41;
	or.b64  	%rd73, %rd48, %rd50;
$L__BB6_8:
	mov.b64 	%rd51, -3958705157555305931;
	{
	.reg .u32 %r0, %r1, %r2, %r3, %alo, %ahi, %blo, %bhi;
	mov.b64 	{%alo,%ahi}, %rd73;
	mov.b64 	{%blo,%bhi}, %rd51;
	mul.lo.u32 	%r0, %alo, %blo;
	mul.hi.u32 	%r1, %alo, %blo;
	mad.lo.cc.u32 	%r1, %alo, %bhi, %r1;
	madc.hi.u32 	%r2, %alo, %bhi, 0;
	mad.lo.cc.u32 	%r1, %ahi, %blo, %r1;
	madc.hi.cc.u32 	%r2, %ahi, %blo, %r2;
	madc.hi.u32 	%r3, %ahi, %bhi, 0;
	mad.lo.cc.u32 	%r2, %ahi, %bhi, %r2;
	addc.u32 	%r3, %r3, 0;
	mov.b64 	%rd52, {%r0,%r1};
	mov.b64 	%rd53, {%r2,%r3};
	}
	setp.gt.s64 	%p9, %rd53, 0;
	{
	.reg .u32 %r0, %r1, %r2, %r3, %a0, %a1, %a2, %a3, %b0, %b1, %b2, %b3;
	mov.b64 	{%a0,%a1}, %rd52;
	mov.b64 	{%a2,%a3}, %rd53;
	mov.b64 	{%b0,%b1}, %rd52;
	mov.b64 	{%b2,%b3}, %rd53;
	add.cc.u32 	%r0, %a0, %b0;
	addc.cc.u32 	%r1, %a1, %b1;
	addc.cc.u32 	%r2, %a2, %b2;
	addc.u32 	%r3, %a3, %b3;
	mov.b64 	%rd54, {%r0,%r1};
	mov.b64 	%rd55, {%r2,%r3};
	}
	selp.b64 	%rd56, %rd55, %rd53, %p9;
	selp.s64 	%rd57, -1, 0, %p9;
	sub.s64 	%rd58, %rd57, %rd15;
	cvt.u64.u32 	%rd59, %r17;
	shl.b64 	%rd60, %rd59, 32;
	add.s64 	%rd61, %rd56, 1;
	shr.u64 	%rd62, %rd61, 10;
	add.s64 	%rd63, %rd62, 1;
	shr.u64 	%rd64, %rd63, 1;
	shl.b64 	%rd65, %rd58, 52;
	add.s64 	%rd66, %rd65, %rd64;
	add.s64 	%rd67, %rd66, 4602678819172646912;
	or.b64  	%rd68, %rd67, %rd60;
	mov.b64 	%fd4, %rd68;
$L__BB6_9:
	st.param.f64 	[func_retval0], %fd4;
	st.param.b32 	[func_retval0+8], %r46;
	ret;

}
.func  (.param .b64 func_retval0) __internal_accurate_pow(
	.param .b64 __internal_accurate_pow_param_0,
	.param .b64 __internal_accurate_pow_param_1
)
{
	.reg .pred 	%p<8>;
	.reg .b32 	%r<49>;
	.reg .b32 	%f<3>;
	.reg .b64 	%fd<109>;

	ld.param.f64 	%fd10, [__internal_accurate_pow_param_0];
	ld.param.f64 	%fd11, [__internal_accurate_pow_param_1];
	{
	.reg .b32 %temp; 
	mov.b64 	{%temp, %r46}, %fd10;
	}
	{
	.reg .b32 %temp; 
	mov.b64 	{%r45, %temp}, %fd10;
	}
	shr.u32 	%r47, %r46, 20;
	setp.gt.u32 	%p1, %r46, 1048575;
	@%p1 bra 	$L__BB7_2;
	mul.f64 	%fd12, %fd10, 0d4350000000000000;
	{
	.reg .b32 %temp; 
	mov.b64 	{%temp, %r46}, %fd12;
	}
	{
	.reg .b32 %temp; 
	mov.b64 	{%r45, %temp}, %fd12;
	}
	shr.u32 	%r16, %r46, 20;
	add.s32 	%r47, %r16, -54;
$L__BB7_2:
	add.s32 	%r48, %r47, -1023;
	and.b32  	%r17, %r46, -2146435073;
	or.b32  	%r18, %r17, 1072693248;
	mov.b64 	%fd107, {%r45, %r18};
	setp.lt.u32 	%p2, %r18, 1073127583;
	@%p2 bra 	$L__BB7_4;
	{
	.reg .b32 %temp; 
	mov.b64 	{%r19, %temp}, %fd107;
	}
	{
	.reg .b32 %temp; 
	mov.b64 	{%temp, %r20}, %fd107;
	}
	add.s32 	%r21, %r20, -1048576;
	mov.b64 	%fd107, {%r19, %r21};
	add.s32 	%r48, %r47, -1022;
$L__BB7_4:
	add.f64 	%fd13, %fd107, 0dBFF0000000000000;
	add.f64 	%fd14, %fd107, 0d3FF0000000000000;
	rcp.approx.ftz.f64 	%fd15, %fd14;
	neg.f64 	%fd16, %fd14;
	fma.rn.f64 	%fd17, %fd16, %fd15, 0d3FF0000000000000;
	fma.rn.f64 	%fd18, %fd17, %fd17, %fd17;
	fma.rn.f64 	%fd19, %fd18, %fd15, %fd15;
	mul.f64 	%fd20, %fd13, %fd19;
	fma.rn.f64 	%fd21, %fd13, %fd19, %fd20;
	mul.f64 	%fd22, %fd21, %fd21;
	fma.rn.f64 	%fd23, %fd22, 0d3EB0F5FF7D2CAFE2, 0d3ED0F5D241AD3B5A;
	fma.rn.f64 	%fd24, %fd23, %fd22, 0d3EF3B20A75488A3F;
	fma.rn.f64 	%fd25, %fd24, %fd22, 0d3F1745CDE4FAECD5;
	fma.rn.f64 	%fd26, %fd25, %fd22, 0d3F3C71C7258A578B;
	fma.rn.f64 	%fd27, %fd26, %fd22, 0d3F6249249242B910;
	fma.rn.f64 	%fd28, %fd27, %fd22, 0d3F89999999999DFB;
	sub.f64 	%fd29, %fd13, %fd21;
	add.f64 	%fd30, %fd29, %fd29;
	neg.f64 	%fd31, %fd21;
	fma.rn.f64 	%fd32, %fd31, %fd13, %fd30;
	mul.f64 	%fd33, %fd19, %fd32;
	fma.rn.f64 	%fd34, %fd22, %fd28, 0d3FB5555555555555;
	mov.f64 	%fd35, 0d3FB5555555555555;
	sub.f64 	%fd36, %fd35, %fd34;
	fma.rn.f64 	%fd37, %fd22, %fd28, %fd36;
	add.f64 	%fd38, %fd37, 0dBC46A4CB00B9E7B0;
	add.f64 	%fd39, %fd34, %fd38;
	sub.f64 	%fd40, %fd34, %fd39;
	add.f64 	%fd41, %fd38, %fd40;
	mul.rn.f64 	%fd42, %fd21, %fd21;
	neg.f64 	%fd43, %fd42;
	fma.rn.f64 	%fd44, %fd21, %fd21, %fd43;
	{
	.reg .b32 %temp; 
	mov.b64 	{%r22, %temp}, %fd33;
	}
	{
	.reg .b32 %temp; 
	mov.b64 	{%temp, %r23}, %fd33;
	}
	add.s32 	%r24, %r23, 1048576;
	mov.b64 	%fd45, {%r22, %r24};
	fma.rn.f64 	%fd46, %fd21, %fd45, %fd44;
	mul.rn.f64 	%fd47, %fd42, %fd21;
	neg.f64 	%fd48, %fd47;
	fma.rn.f64 	%fd49, %fd42, %fd21, %fd48;
	fma.rn.f64 	%fd50, %fd42, %fd33, %fd49;
	fma.rn.f64 	%fd51, %fd46, %fd21, %fd50;
	mul.rn.f64 	%fd52, %fd39, %fd47;
	neg.f64 	%fd53, %fd52;
	fma.rn.f64 	%fd54, %fd39, %fd47, %fd53;
	fma.rn.f64 	%fd55, %fd39, %fd51, %fd54;
	fma.rn.f64 	%fd56, %fd41, %fd47, %fd55;
	add.f64 	%fd57, %fd52, %fd56;
	sub.f64 	%fd58, %fd52, %fd57;
	add.f64 	%fd59, %fd56, %fd58;
	add.f64 	%fd60, %fd21, %fd57;
	sub.f64 	%fd61, %fd21, %fd60;
	add.f64 	%fd62, %fd57, %fd61;
	add.f64 	%fd63, %fd59, %fd62;
	add.f64 	%fd64, %fd33, %fd63;
	add.f64 	%fd65, %fd60, %fd64;
	sub.f64 	%fd66, %fd60, %fd65;
	add.f64 	%fd67, %fd64, %fd66;
	xor.b32  	%r25, %r48, -2147483648;
	mov.b32 	%r26, 1127219200;
	mov.b64 	%fd68, {%r25, %r26};
	mov.b32 	%r27, -2147483648;
	mov.b64 	%fd69, {%r27, %r26};
	sub.f64 	%fd70, %fd68, %fd69;
	fma.rn.f64 	%fd71, %fd70, 0d3FE62E42FEFA39EF, %fd65;
	fma.rn.f64 	%fd72, %fd70, 0dBFE62E42FEFA39EF, %fd71;
	sub.f64 	%fd73, %fd72, %fd65;
	sub.f64 	%fd74, %fd67, %fd73;
	fma.rn.f64 	%fd75, %fd70, 0d3C7ABC9E3B39803F, %fd74;
	add.f64 	%fd76, %fd71, %fd75;
	sub.f64 	%fd77, %fd71, %fd76;
	add.f64 	%fd78, %fd75, %fd77;
	{
	.reg .b32 %temp; 
	mov.b64 	{%temp, %r28}, %fd11;
	}
	{
	.reg .b32 %temp; 
	mov.b64 	{%r29, %temp}, %fd11;
	}
	shl.b32 	%r30, %r28, 1;
	setp.gt.u32 	%p3, %r30, -33554433;
	and.b32  	%r31, %r28, -15728641;
	selp.b32 	%r32, %r31, %r28, %p3;
	mov.b64 	%fd79, {%r29, %r32};
	mul.rn.f64 	%fd80, %fd76, %fd79;
	neg.f64 	%fd81, %fd80;
	fma.rn.f64 	%fd82, %fd76, %fd79, %fd81;
	fma.rn.f64 	%fd83, %fd78, %fd79, %fd82;
	add.f64 	%fd4, %fd80, %fd83;
	sub.f64 	%fd84, %fd80, %fd4;
	add.f64 	%fd5, %fd83, %fd84;
	fma.rn.f64 	%fd85, %fd4, 0d3FF71547652B82FE, 0d4338000000000000;
	{
	.reg .b32 %temp; 
	mov.b64 	{%r13, %temp}, %fd85;
	}
	mov.f64 	%fd86, 0dC338000000000000;
	add.rn.f64 	%fd87, %fd85, %fd86;
	fma.rn.f64 	%fd88, %fd87, 0dBFE62E42FEFA39EF, %fd4;
	fma.rn.f64 	%fd89, %fd87, 0dBC7ABC9E3B39803F, %fd88;
	fma.rn.f64 	%fd90, %fd89, 0d3E5ADE1569CE2BDF, 0d3E928AF3FCA213EA;
	fma.rn.f64 	%fd91, %fd90, %fd89, 0d3EC71DEE62401315;
	fma.rn.f64 	%fd92, %fd91, %fd89, 0d3EFA01997C89EB71;
	fma.rn.f64 	%fd93, %fd92, %fd89, 0d3F2A01A014761F65;
	fma.rn.f64 	%fd94, %fd93, %fd89, 0d3F56C16C1852B7AF;
	fma.rn.f64 	%fd95, %fd94, %fd89, 0d3F81111111122322;
	fma.rn.f64 	%fd96, %fd95, %fd89, 0d3FA55555555502A1;
	fma.rn.f64 	%fd97, %fd96, %fd89, 0d3FC5555555555511;
	fma.rn.f64 	%fd98, %fd97, %fd89, 0d3FE000000000000B;
	fma.rn.f64 	%fd99, %fd98, %fd89, 0d3FF0000000000000;
	fma.rn.f64 	%fd100, %fd99, %fd89, 0d3FF0000000000000;
	{
	.reg .b32 %temp; 
	mov.b64 	{%r14, %temp}, %fd100;
	}
	{
	.reg .b32 %temp; 
	mov.b64 	{%temp, %r15}, %fd100;
	}
	shl.b32 	%r33, %r13, 20;
	add.s32 	%r34, %r33, %r15;
	mov.b64 	%fd108, {%r14, %r34};
	{
	.reg .b32 %temp; 
	mov.b64 	{%temp, %r35}, %fd4;
	}
	mov.b32 	%f2, %r35;
	abs.f32 	%f1, %f2;
	setp.lt.f32 	%p4, %f1, 0f4086232B;
	@%p4 bra 	$L__BB7_7;
	setp.lt.f64 	%p5, %fd4, 0d0000000000000000;
	add.f64 	%fd101, %fd4, 0d7FF0000000000000;
	selp.f64 	%fd108, 0d0000000000000000, %fd101, %p5;
	setp.geu.f32 	%p6, %f1, 0f40874800;
	@%p6 bra 	$L__BB7_7;
	shr.u32 	%r36, %r13, 31;
	add.s32 	%r37, %r13, %r36;
	shr.s32 	%r38, %r37, 1;
	shl.b32 	%r39, %r38, 20;
	add.s32 	%r40, %r15, %r39;
	mov.b64 	%fd102, {%r14, %r40};
	sub.s32 	%r41, %r13, %r38;
	shl.b32 	%r42, %r41, 20;
	add.s32 	%r43, %r42, 1072693248;
	mov.b32 	%r44, 0;
	mov.b64 	%fd103, {%r44, %r43};
	mul.f64 	%fd108, %fd103, %fd102;
$L__BB7_7:
	abs.f64 	%fd104, %fd108;
	setp.eq.f64 	%p7, %fd104, 0d7FF0000000000000;
	fma.rn.f64 	%fd105, %fd108, %fd5, %fd108;
	selp.f64 	%fd106, %fd108, %fd105, %p7;
	st.param.f64 	[func_retval0], %fd106;
	ret;

}


// ===== COMPILED SASS (sm_100) =====

	.target	sm_100

	.elftype	@"ET_EXEC"


//--------------------- .note.nv.tkinfo           --------------------------
	.section	.note.nv.tkinfo,"",@"SHT_NOTE"
	.sectionflags	@"SHF_NOTE_NV_TKINFO"
	.tkinfo
        /*0018*/ 	.word	0x00000002
        /*0030*/ 	.string	""
        /*0030*/ 	.string	"ptxas"
        /*0030*/ 	.string	"Cuda compilation tools, release 13.0, V13.0.88"
        /*0030*/ 	.string	"Build cuda_13.0.r13.0/compiler.36424714_0"
        /*0030*/ 	.string	"-arch sm_100 -m 64 "



//--------------------- .note.nv.cuinfo           --------------------------
	.section	.note.nv.cuinfo,"",@"SHT_NOTE"
	.sectionflags	@"SHF_NOTE_NV_CUINFO"
        /*0018*/ 	.short	0x0002
        /*001a*/ 	.short	0x0064
        /*001c*/ 	.short	0x0082
	.zero		2


//--------------------- .nv.info                  --------------------------
	.section	.nv.info,"",@"SHT_CUDA_INFO"
	.align	4


	//----- nvinfo : EIATTR_REGCOUNT
	.align		4
        /*0000*/ 	.byte	0x04, 0x2f
        /*0002*/ 	.short	(.L_3 - .L_2)
	.align		4
.L_2:
        /*0004*/ 	.word	index@(signs_times_v)
        /*0008*/ 	.word	0x0000003e


	//----- nvinfo : EIATTR_FRAME_SIZE
	.align		4
.L_3:
        /*000c*/ 	.byte	0x04, 0x11
        /*000e*/ 	.short	(.L_5 - .L_4)
	.align		4
.L_4:
        /*0010*/ 	.word	index@($__internal_9_$__cuda_sm20_dsqrt_rn_f64_mediumpath_v1)
        /*0014*/ 	.word	0x000000b0


	//----- nvinfo : EIATTR_FRAME_SIZE
	.align		4
.L_5:
        /*0018*/ 	.byte	0x04, 0x11
        /*001a*/ 	.short	(.L_7 - .L_6)
	.align		4
.L_6:
        /*001c*/ 	.word	index@($__internal_8_$__cuda_sm20_div_rn_f64_full)
        /*0020*/ 	.word	0x000000b0


	//----- nvinfo : EIATTR_FRAME_SIZE
	.align		4
.L_7:
        /*0024*/ 	.byte	0x04, 0x11
        /*0026*/ 	.short	(.L_9 - .L_8)
	.align		4
.L_8:
        /*0028*/ 	.word	index@(signs_times_v)
        /*002c*/ 	.word	0x000000b0


	//----- nvinfo : EIATTR_REGCOUNT
	.align		4
.L_9:
        /*0030*/ 	.byte	0x04, 0x2f
        /*0032*/ 	.short	(.L_11 - .L_10)
	.align		4
.L_10:
        /*0034*/ 	.word	index@(pairs_probabilities)
        /*0038*/ 	.word	0x00000048


	//----- nvinfo : EIATTR_FRAME_SIZE
	.align		4
.L_11:
        /*003c*/ 	.byte	0x04, 0x11
        /*003e*/ 	.short	(.L_13 - .L_12)
	.align		4
.L_12:
        /*0040*/ 	.word	index@($pairs_probabilities$__internal_accurate_pow)
        /*0044*/ 	.word	0x00000080


	//----- nvinfo : EIATTR_FRAME_SIZE
	.align		4
.L_13:
        /*0048*/ 	.byte	0x04, 0x11
        /*004a*/ 	.short	(.L_15 - .L_14)
	.align		4
.L_14:
        /*004c*/ 	.word	index@($__internal_7_$__cuda_sm20_dsqrt_rn_f64_mediumpath_v1)
        /*0050*/ 	.word	0x00000080


	//----- nvinfo : EIATTR_FRAME_SIZE
	.align		4
.L_15:
        /*0054*/ 	.byte	0x04, 0x11
        /*0056*/ 	.short	(.L_17 - .L_16)
	.align		4
.L_16:
        /*0058*/ 	.word	index@($__internal_6_$__cuda_sm20_div_rn_f64_full)
        /*005c*/ 	.word	0x00000080


	//----- nvinfo : EIATTR_FRAME_SIZE
	.align		4
.L_17:
        /*0060*/ 	.byte	0x04, 0x11
        /*0062*/ 	.short	(.L_19 - .L_18)
	.align		4
.L_18:
        /*0064*/ 	.word	index@(pairs_probabilities)
        /*0068*/ 	.word	0x00000080


	//----- nvinfo : EIATTR_REGCOUNT
	.align		4
.L_19:
        /*006c*/ 	.byte	0x04, 0x2f
        /*006e*/ 	.short	(.L_21 - .L_20)
	.align		4
.L_20:
        /*0070*/ 	.word	index@(triangle_scores_inner)
        /*0074*/ 	.word	0x00000040


	//----- nvinfo : EIATTR_FRAME_SIZE
	.align		4
.L_21:
        /*0078*/ 	.byte	0x04, 0x11
        /*007a*/ 	.short	(.L_23 - .L_22)
	.align		4
.L_22:
        /*007c*/ 	.word	index@($__internal_5_$__cuda_sm20_dsqrt_rn_f64_mediumpath_v1)
        /*0080*/ 	.word	0x00000080


	//----- nvinfo : EIATTR_FRAME_SIZE
	.align		4
.L_23:
        /*0084*/ 	.byte	0x04, 0x11
        /*0086*/ 	.short	(.L_25 - .L_24)
	.align		4
.L_24:
        /*0088*/ 	.word	index@($__internal_4_$__cuda_sm20_div_rn_f64_full)
        /*008c*/ 	.word	0x00000080


	//----- nvinfo : EIATTR_FRAME_SIZE
	.align		4
.L_25:
        /*0090*/ 	.byte	0x04, 0x11
        /*0092*/ 	.short	(.L_27 - .L_26)
	.align		4
.L_26:
        /*0094*/ 	.word	index@($__internal_3_$__cuda_sm20_dblrcp_rn_slowpath_v3)
        /*0098*/ 	.word	0x00000080


	//----- nvinfo : EIATTR_FRAME_SIZE
	.align		4
.L_27:
        /*009c*/ 	.byte	0x04, 0x11
        /*009e*/ 	.short	(.L_29 - .L_28)
	.align		4
.L_28:
        /*00a0*/ 	.word	index@(triangle_scores_inner)
        /*00a4*/ 	.word	0x00000080


	//----- nvinfo : EIATTR_REGCOUNT
	.align		4
.L_29:
        /*00a8*/ 	.byte	0x04, 0x2f
        /*00aa*/ 	.short	(.L_31 - .L_30)
	.align		4
.L_30:
        /*00ac*/ 	.word	index@(estimate_all_angles1)
        /*00b0*/ 	.word	0x00000028


	//----- nvinfo : EIATTR_FRAME_SIZE
	.align		4
.L_31:
        /*00b4*/ 	.byte	0x04, 0x11
        /*00b6*/ 	.short	(.L_33 - .L_32)
	.align		4
.L_32:
        /*00b8*/ 	.word	index@($estimate_all_angles1$__internal_trig_reduction_slowpathd)
        /*00bc*/ 	.word	0x00000028


	//----- nvinfo : EIATTR_FRAME_SIZE
	.align		4
.L_33:
        /*00c0*/ 	.byte	0x04, 0x11
        /*00c2*/ 	.short	(.L_35 - .L_34)
	.align		4
.L_34:
        /*00c4*/ 	.word	index@($__internal_2_$__cuda_sm20_dsqrt_rn_f64_mediumpath_v1)
        /*00c8*/ 	.word	0x00000028


	//----- nvinfo : EIATTR_FRAME_SIZE
	.align		4
.L_35:
        /*00cc*/ 	.byte	0x04, 0x11
        /*00ce*/ 	.short	(.L_37 - .L_36)
	.align		4
.L_36:
        /*00d0*/ 	.word	index@($__internal_1_$__cuda_sm20_div_rn_f64_full)
        /*00d4*/ 	.word	0x00000028


	//----- nvinfo : EIATTR_FRAME_SIZE
	.align		4
.L_37:
        /*00d8*/ 	.byte	0x04, 0x11
        /*00da*/ 	.short	(.L_39 - .L_38)
	.align		4
.L_38:
        /*00dc*/ 	.word	index@(estimate_all_angles1)
        /*00e0*/ 	.word	0x00000028


	//----- nvinfo : EIATTR_REGCOUNT
	.align		4
.L_39:
        /*00e4*/ 	.byte	0x04, 0x2f
        /*00e6*/ 	.short	(.L_41 - .L_40)
	.align		4
.L_40:
        /*00e8*/ 	.word	index@(estimate_all_angles2)
        /*00ec*/ 	.word	0x00000020


	//----- nvinfo : EIATTR_FRAME_SIZE
	.align		4
.L_41:
        /*00f0*/ 	.byte	0x04, 0x11
        /*00f2*/ 	.short	(.L_43 - .L_42)
	.align		4
.L_42:
        /*00f4*/ 	.word	index@($__internal_0_$__cuda_sm20_div_rn_f64_full)
        /*00f8*/ 	.word	0x00000000


	//----- nvinfo : EIATTR_FRAME_SIZE
	.align		4
.L_43:
        /*00fc*/ 	.byte	0x04, 0x11
        /*00fe*/ 	.short	(.L_45 - .L_44)
	.align		4
.L_44:
        /*0100*/ 	.word	index@(estimate_all_angles2)
        /*0104*/ 	.word	0x00000000


	//----- nvinfo : EIATTR_REGCOUNT
	.align		4
.L_45:
        /*0108*/ 	.byte	0x04, 0x2f
        /*010a*/ 	.short	(.L_47 - .L_46)
	.align		4
.L_46:
        /*010c*/ 	.word	index@(angles_to_rots)
        /*0110*/ 	.word	0x00000022


	//----- nvinfo : EIATTR_FRAME_SIZE
	.align		4
.L_47:
        /*0114*/ 	.byte	0x04, 0x11
        /*0116*/ 	.short	(.L_49 - .L_48)
	.align		4
.L_48:
        /*0118*/ 	.word	index@($angles_to_rots$__internal_trig_reduction_slowpathd)
        /*011c*/ 	.word	0x00000028


	//----- nvinfo : EIATTR_FRAME_SIZE
	.align		4
.L_49:
        /*0120*/ 	.byte	0x04, 0x11
        /*0122*/ 	.short	(.L_51 - .L_50)
	.align		4
.L_50:
        /*0124*/ 	.word	index@(angles_to_rots)
        /*0128*/ 	.word	0x00000028


	//----- nvinfo : EIATTR_MIN_STACK_SIZE
	.align		4
.L_51:
        /*012c*/ 	.byte	0x04, 0x12
        /*012e*/ 	.short	(.L_53 - .L_52)
	.align		4
.L_52:
        /*0130*/ 	.word	index@(angles_to_rots)
        /*0134*/ 	.word	0x00000028


	//----- nvinfo : EIATTR_MIN_STACK_SIZE
	.align		4
.L_53:
        /*0138*/ 	.byte	0x04, 0x12
        /*013a*/ 	.short	(.L_55 - .L_54)
	.align		4
.L_54:
        /*013c*/ 	.word	index@(estimate_all_angles2)
        /*0140*/ 	.word	0x00000000


	//----- nvinfo : EIATTR_MIN_STACK_SIZE
	.align		4
.L_55:
        /*0144*/ 	.byte	0x04, 0x12
        /*0146*/ 	.short	(.L_57 - .L_56)
	.align		4
.L_56:
        /*0148*/ 	.word	index@(estimate_all_angles1)
        /*014c*/ 	.word	0x00000028


	//----- nvinfo : EIATTR_MIN_STACK_SIZE
	.align		4
.L_57:
        /*0150*/ 	.byte	0x04, 0x12
        /*0152*/ 	.short	(.L_59 - .L_58)
	.align		4
.L_58:
        /*0154*/ 	.word	index@(triangle_scores_inner)
        /*0158*/ 	.word	0x00000080


	//----- nvinfo : EIATTR_MIN_STACK_SIZE
	.align		4
.L_59:
        /*015c*/ 	.byte	0x04, 0x12
        /*015e*/ 	.short	(.L_61 - .L_60)
	.align		4
.L_60:
        /*0160*/ 	.word	index@(pairs_probabilities)
        /*0164*/ 	.word	0x00000080


	//----- nvinfo : EIATTR_MIN_STACK_SIZE
	.align		4
.L_61:
        /*0168*/ 	.byte	0x04, 0x12
        /*016a*/ 	.short	(.L_63 - .L_62)
	.align		4
.L_62:
        /*016c*/ 	.word	index@(signs_times_v)
        /*0170*/ 	.word	0x000000b0
.L_63:


//--------------------- .nv.compat                --------------------------
	.section	.nv.compat,"",@"SHT_CUDA_COMPAT_INFO"
	.align	4
        /*0000*/ 	.byte	0x02, 0x09, 0x00, 0x00, 0x02, 0x02, 0x01, 0x00, 0x02, 0x05, 0x05, 0x00, 0x03, 0x07, 0x01, 0x01
        /*0010*/ 	.byte	0x02, 0x03, 0x00, 0x00, 0x02, 0x06, 0x01, 0x00, 0x04, 0x0b, 0x08, 0x00, 0x01, 0x00, 0x00, 0x00
        /*0020*/ 	.byte	0x00, 0x00, 0x00, 0x00


//--------------------- .nv.info.angles_to_rots   --------------------------
	.section	.nv.info.angles_to_rots,"",@"SHT_CUDA_INFO"
	.sectionflags	@""
	.align	4


	//----- nvinfo : EIATTR_CUDA_API_VERSION
	.align		4
        /*0000*/ 	.byte	0x04, 0x37
        /*0002*/ 	.short	(.L_65 - .L_64)
.L_64:
        /*0004*/ 	.word	0x00000082


	//----- nvinfo : EIATTR_KPARAM_INFO
	.align		4
.L_65:
        /*0008*/ 	.byte	0x04, 0x17
        /*000a*/ 	.short	(.L_67 - .L_66)
.L_66:
        /*000c*/ 	.word	0x00000000
        /*0010*/ 	.short	0x0002
        /*0012*/ 	.short	0x0010
        /*0014*/ 	.byte	0x00, 0xf5, 0x21, 0x00


	//----- nvinfo : EIATTR_KPARAM_INFO
	.align		4
.L_67:
        /*0018*/ 	.byte	0x04, 0x17
        /*001a*/ 	.short	(.L_69 - .L_68)
.L_68:
        /*001c*/ 	.word	0x00000000
        /*0020*/ 	.short	0x0001
        /*0022*/ 	.short	0x0008
        /*0024*/ 	.byte	0x00, 0xf5, 0x21, 0x00


	//----- nvinfo : EIATTR_KPARAM_INFO
	.align		4
.L_69:
        /*0028*/ 	.byte	0x04, 0x17
        /*002a*/ 	.short	(.L_71 - .L_70)
.L_70:
        /*002c*/ 	.word	0x00000000
        /*0030*/ 	.short	0x0000
        /*0032*/ 	.short	0x0000
        /*0034*/ 	.byte	0x00, 0xf0, 0x11, 0x00


	//----- nvinfo : EIATTR_SPARSE_MMA_MASK
	.align		4
.L_71:
        /*0038*/ 	.byte	0x03, 0x50
        /*003a*/ 	.short	0x0000


	//----- nvinfo : EIATTR_MAXREG_COUNT
	.align		4
        /*003c*/ 	.byte	0x03, 0x1b
        /*003e*/ 	.short	0x00ff


	//----- nvinfo : EIATTR_MERCURY_ISA_VERSION
	.align		4
        /*0040*/ 	.byte	0x03, 0x5f
        /*0042*/ 	.short	0x0101


	//----- nvinfo : EIATTR_VRC_CTA_INIT_COUNT
	.align		4
        /*0044*/ 	.byte	0x02, 0x4a
	.zero		1
	.zero		1


	//----- nvinfo : EIATTR_EXIT_INSTR_OFFSETS
	.align		4
        /*0048*/ 	.byte	0x04, 0x1c
        /*004a*/ 	.short	(.L_73 - .L_72)


	//   ....[0]....
.L_72:
        /*004c*/ 	.word	0x00000080


	//   ....[1]....
        /*0050*/ 	.word	0x000018e0


	//----- nvinfo : EIATTR_CRS_STACK_SIZE
	.align		4
.L_73:
        /*0054*/ 	.byte	0x04, 0x1e
        /*0056*/ 	.short	(.L_75 - .L_74)
.L_74:
        /*0058*/ 	.word	0x00000000


	//----- nvinfo : EIATTR_CBANK_PARAM_SIZE
	.align		4
.L_75:
        /*005c*/ 	.byte	0x03, 0x19
        /*005e*/ 	.short	0x0018


	//----- nvinfo : EIATTR_PARAM_CBANK
	.align		4
        /*0060*/ 	.byte	0x04, 0x0a
        /*0062*/ 	.short	(.L_77 - .L_76)
	.align		4
.L_76:
        /*0064*/ 	.word	index@(.nv.constant0.angles_to_rots)
        /*0068*/ 	.short	0x0380
        /*006a*/ 	.short	0x0018


	//----- nvinfo : EIATTR_SW_WAR
	.align		4
.L_77:
        /*006c*/ 	.byte	0x04, 0x36
        /*006e*/ 	.short	(.L_79 - .L_78)
.L_78:
        /*0070*/ 	.word	0x00000008
.L_79:


//--------------------- .nv.info.estimate_all_angles2 --------------------------
	.section	.nv.info.estimate_all_angles2,"",@"SHT_CUDA_INFO"
	.sectionflags	@""
	.align	4


	//----- nvinfo : EIATTR_CUDA_API_VERSION
	.align		4
        /*0000*/ 	.byte	0x04, 0x37
        /*0002*/ 	.short	(.L_81 - .L_80)
.L_80:
        /*0004*/ 	.word	0x00000082


	//----- nvinfo : EIATTR_KPARAM_INFO
	.align		4
.L_81:
        /*0008*/ 	.byte	0x04, 0x17
        /*000a*/ 	.short	(.L_83 - .L_82)
.L_82:
        /*000c*/ 	.word	0x00000000
        /*0010*/ 	.short	0x0007
        /*0012*/ 	.short	0x0030
        /*0014*/ 	.byte	0x00, 0xf5, 0x21, 0x00


	//----- nvinfo : EIATTR_KPARAM_INFO
	.align		4
.L_83:
        /*0018*/ 	.byte	0x04, 0x17
        /*001a*/ 	.short	(.L_85 - .L_84)
.L_84:
        /*001c*/ 	.word	0x00000000
        /*0020*/ 	.short	0x0006
        /*0022*/ 	.short	0x0028
        /*0024*/ 	.byte	0x00, 0xf5, 0x21, 0x00


	//----- nvinfo : EIATTR_KPARAM_INFO
	.align		4
.L_85:
        /*0028*/ 	.byte	0x04, 0x17
        /*002a*/ 	.short	(.L_87 - .L_86)
.L_86:
        /*002c*/ 	.word	0x00000000
        /*0030*/ 	.short	0x0005
        /*0032*/ 	.short	0x0020
        /*0034*/ 	.byte	0x00, 0xf5, 0x21, 0x00


	//----- nvinfo : EIATTR_KPARAM_INFO
	.align		4
.L_87:
        /*0038*/ 	.byte	0x04, 0x17
        /*003a*/ 	.short	(.L_89 - .L_88)
.L_88:
        /*003c*/ 	.word	0x00000000
        /*0040*/ 	.short	0x0004
        /*0042*/ 	.short	0x0018
        /*0044*/ 	.byte	0x00, 0xf5, 0x21, 0x00


	//----- nvinfo : EIATTR_KPARAM_INFO
	.align		4
.L_89:
        /*0048*/ 	.byte	0x04, 0x17
        /*004a*/ 	.short	(.L_91 - .L_90)
.L_90:
        /*004c*/ 	.word	0x00000000
        /*0050*/ 	.short	0x0003
        /*0052*/ 	.short	0x0010
        /*0054*/ 	.byte	0x00, 0xf0, 0x11, 0x00


	//----- nvinfo : EIATTR_KPARAM_INFO
	.align		4
.L_91:
        /*0058*/ 	.byte	0x04, 0x17
        /*005a*/ 	.short	(.L_93 - .L_92)
.L_92:
        /*005c*/ 	.word	0x00000000
        /*0060*/ 	.short	0x0002
        /*0062*/ 	.short	0x0008
        /*0064*/ 	.byte	0x00, 0xf0, 0x21, 0x00


	//----- nvinfo : EIATTR_KPARAM_INFO
	.align		4
.L_93:
        /*0068*/ 	.byte	0x04, 0x17
        /*006a*/ 	.short	(.L_95 - .L_94)
.L_94:
        /*006c*/ 	.word	0x00000000
        /*0070*/ 	.short	0x0001
        /*0072*/ 	.short	0x0004
        /*0074*/ 	.byte	0x00, 0xf0, 0x11, 0x00


	//----- nvinfo : EIATTR_KPARAM_INFO
	.align		4
.L_95:
        /*0078*/ 	.byte	0x04, 0x17
        /*007a*/ 	.short	(.L_97 - .L_96)
.L_96:
        /*007c*/ 	.word	0x00000000
        /*0080*/ 	.short	0x0000
        /*0082*/ 	.short	0x0000
        /*0084*/ 	.byte	0x00, 0xf0, 0x11, 0x00


	//----- nvinfo : EIATTR_SPARSE_MMA_MASK
	.align		4
.L_97:
        /*0088*/ 	.byte	0x03, 0x50
        /*008a*/ 	.short	0x0000


	//----- nvinfo : EIATTR_MAXREG_COUNT
	.align		4
        /*008c*/ 	.byte	0x03, 0x1b
        /*008e*/ 	.short	0x00ff


	//----- nvinfo : EIATTR_MERCURY_ISA_VERSION
	.align		4
        /*0090*/ 	.byte	0x03, 0x5f
        /*0092*/ 	.short	0x0101


	//----- nvinfo : EIATTR_VRC_CTA_INIT_COUNT
	.align		4
        /*0094*/ 	.byte	0x02, 0x4a
	.zero		1
	.zero		1


	//----- nvinfo : EIATTR_EXIT_INSTR_OFFSETS
	.align		4
        /*0098*/ 	.byte	0x04, 0x1c
        /*009a*/ 	.short	(.L_99 - .L_98)


	//   ....[0]....
.L_98:
        /*009c*/ 	.word	0x00000090


	//   ....[1]....
        /*00a0*/ 	.word	0x00002ab0


	//----- nvinfo : EIATTR_CRS_STACK_SIZE
	.align		4
.L_99:
        /*00a4*/ 	.byte	0x04, 0x1e
        /*00a6*/ 	.short	(.L_101 - .L_100)
.L_100:
        /*00a8*/ 	.word	0x00000000


	//----- nvinfo : EIATTR_CBANK_PARAM_SIZE
	.align		4
.L_101:
        /*00ac*/ 	.byte	0x03, 0x19
        /*00ae*/ 	.short	0x0038


	//----- nvinfo : EIATTR_PARAM_CBANK
	.align		4
        /*00b0*/ 	.byte	0x04, 0x0a
        /*00b2*/ 	.short	(.L_103 - .L_102)
	.align		4
.L_102:
        /*00b4*/ 	.word	index@(.nv.constant0.estimate_all_angles2)
        /*00b8*/ 	.short	0x0380
        /*00ba*/ 	.short	0x0038


	//----- nvinfo : EIATTR_SW_WAR
	.align		4
.L_103:
        /*00bc*/ 	.byte	0x04, 0x36
        /*00be*/ 	.short	(.L_105 - .L_104)
.L_104:
        /*00c0*/ 	.word	0x00000008
.L_105:


//--------------------- .nv.info.estimate_all_angles1 --------------------------
	.section	.nv.info.estimate_all_angles1,"",@"SHT_CUDA_INFO"
	.sectionflags	@""
	.align	4


	//----- nvinfo : EIATTR_CUDA_API_VERSION
	.align		4
        /*0000*/ 	.byte	0x04, 0x37
        /*0002*/ 	.short	(.L_107 - .L_106)
.L_106:
        /*0004*/ 	.word	0x00000082


	//----- nvinfo : EIATTR_KPARAM_INFO
	.align		4
.L_107:
        /*0008*/ 	.byte	0x04, 0x17
        /*000a*/ 	.short	(.L_109 - .L_108)
.L_108:
        /*000c*/ 	.word	0x00000000
        /*0010*/ 	.short	0x000b
        /*0012*/ 	.short	0x0050
        /*0014*/ 	.byte	0x00, 0xf5, 0x21, 0x00


	//----- nvinfo : EIATTR_KPARAM_INFO
	.align		4
.L_109:
        /*0018*/ 	.byte	0x04, 0x17
        /*001a*/ 	.short	(.L_111 - .L_110)
.L_110:
        /*001c*/ 	.word	0x00000000
        /*0020*/ 	.short	0x000a
        /*0022*/ 	.short	0x0048
        /*0024*/ 	.byte	0x00, 0xf5, 0x21, 0x00


	//----- nvinfo : EIATTR_KPARAM_INFO
	.align		4
.L_111:
        /*0028*/ 	.byte	0x04, 0x17
        /*002a*/ 	.short	(.L_113 - .L_112)
.L_112:
        /*002c*/ 	.word	0x00000000
        /*0030*/ 	.short	0x0009
        /*0032*/ 	.short	0x0040
        /*0034*/ 	.byte	0x00, 0xf5, 0x21, 0x00


	//----- nvinfo : EIATTR_KPARAM_INFO
	.align		4
.L_113:
        /*0038*/ 	.byte	0x04, 0x17
        /*003a*/ 	.short	(.L_115 - .L_114)
.L_114:
        /*003c*/ 	.word	0x00000000
        /*0040*/ 	.short	0x0008
        /*0042*/ 	.short	0x0038
        /*0044*/ 	.byte	0x00, 0xf5, 0x21, 0x00


	//----- nvinfo : EIATTR_KPARAM_INFO
	.align		4
.L_115:
        /*0048*/ 	.byte	0x04, 0x17
        /*004a*/ 	.short	(.L_117 - .L_116)
.L_116:
        /*004c*/ 	.word	0x00000000
        /*0050*/ 	.short	0x0007
        /*0052*/ 	.short	0x0030
        /*0054*/ 	.byte	0x00, 0xf5, 0x21, 0x00


	//----- nvinfo : EIATTR_KPARAM_INFO
	.align		4
.L_117:
        /*0058*/ 	.byte	0x04, 0x17
        /*005a*/ 	.short	(.L_119 - .L_118)
.L_118:
        /*005c*/ 	.word	0x00000000
        /*0060*/ 	.short	0x0006
        /*0062*/ 	.short	0x0028
        /*0064*/ 	.byte	0x00, 0xf0, 0x11, 0x00


	//----- nvinfo : EIATTR_KPARAM_INFO
	.align		4
.L_119:
        /*0068*/ 	.byte	0x04, 0x17
        /*006a*/ 	.short	(.L_121 - .L_120)
.L_120:
        /*006c*/ 	.word	0x00000000
        /*0070*/ 	.short	0x0005
        /*0072*/ 	.short	0x0020
        /*0074*/ 	.byte	0x00, 0xf0, 0x21, 0x00


	//----- nvinfo : EIATTR_KPARAM_INFO
	.align		4
.L_121:
        /*0078*/ 	.byte	0x04, 0x17
        /*007a*/ 	.short	(.L_123 - .L_122)
.L_122:
        /*007c*/ 	.word	0x00000000
        /*0080*/ 	.short	0x0004
        /*0082*/ 	.short	0x0018
        /*0084*/ 	.byte	0x00, 0xf0, 0x11, 0x00


	//----- nvinfo : EIATTR_KPARAM_INFO
	.align		4
.L_123:
        /*0088*/ 	.byte	0x04, 0x17
        /*008a*/ 	.short	(.L_125 - .L_124)
.L_124:
        /*008c*/ 	.word	0x00000000
        /*0090*/ 	.short	0x0003
        /*0092*/ 	.short	0x0010
        /*0094*/ 	.byte	0x00, 0xf0, 0x21, 0x00


	//----- nvinfo : EIATTR_KPARAM_INFO
	.align		4
.L_125:
        /*0098*/ 	.byte	0x04, 0x17
        /*009a*/ 	.short	(.L_127 - .L_126)
.L_126:
        /*009c*/ 	.word	0x00000000
        /*00a0*/ 	.short	0x0002
        /*00a2*/ 	.short	0x0008
        /*00a4*/ 	.byte	0x00, 0xf0, 0x11, 0x00


	//----- nvinfo : EIATTR_KPARAM_INFO
	.align		4
.L_127:
        /*00a8*/ 	.byte	0x04, 0x17
        /*00aa*/ 	.short	(.L_129 - .L_128)
.L_128:
        /*00ac*/ 	.word	0x00000000
        /*00b0*/ 	.short	0x0001
        /*00b2*/ 	.short	0x0004
        /*00b4*/ 	.byte	0x00, 0xf0, 0x11, 0x00


	//----- nvinfo : EIATTR_KPARAM_INFO
	.align		4
.L_129:
        /*00b8*/ 	.byte	0x04, 0x17
        /*00ba*/ 	.short	(.L_131 - .L_130)
.L_130:
        /*00bc*/ 	.word	0x00000000
        /*00c0*/ 	.short	0x0000
        /*00c2*/ 	.short	0x0000
        /*00c4*/ 	.byte	0x00, 0xf0, 0x11, 0x00


	//----- nvinfo : EIATTR_SPARSE_MMA_MASK
	.align		4
.L_131:
        /*00c8*/ 	.byte	0x03, 0x50
        /*00ca*/ 	.short	0x0000


	//----- nvinfo : EIATTR_MAXREG_COUNT
	.align		4
        /*00cc*/ 	.byte	0x03, 0x1b
        /*00ce*/ 	.short	0x00ff


	//----- nvinfo : EIATTR_MERCURY_ISA_VERSION
	.align		4
        /*00d0*/ 	.byte	0x03, 0x5f
        /*00d2*/ 	.short	0x0101


	//----- nvinfo : EIATTR_VRC_CTA_INIT_COUNT
	.align		4
        /*00d4*/ 	.byte	0x02, 0x4a
	.zero		1
	.zero		1


	//----- nvinfo : EIATTR_EXIT_INSTR_OFFSETS
	.align		4
        /*00d8*/ 	.byte	0x04, 0x1c
        /*00da*/ 	.short	(.L_133 - .L_132)


	//   ....[0]....
.L_132:
        /*00dc*/ 	.word	0x00000100


	//   ....[1]....
        /*00e0*/ 	.word	0x00000310


	//   ....[2]....
        /*00e4*/ 	.word	0x000003c0


	//   ....[3]....
        /*00e8*/ 	.word	0x000015f0


	//   ....[4]....
        /*00ec*/ 	.word	0x00004960


	//----- nvinfo : EIATTR_CRS_STACK_SIZE
	.align		4
.L_133:
        /*00f0*/ 	.byte	0x04, 0x1e
        /*00f2*/ 	.short	(.L_135 - .L_134)
.L_134:
        /*00f4*/ 	.word	0x00000000


	//----- nvinfo : EIATTR_CBANK_PARAM_SIZE
	.align		4
.L_135:
        /*00f8*/ 	.byte	0x03, 0x19
        /*00fa*/ 	.short	0x0058


	//----- nvinfo : EIATTR_PARAM_CBANK
	.align		4
        /*00fc*/ 	.byte	0x04, 0x0a
        /*00fe*/ 	.short	(.L_137 - .L_136)
	.align		4
.L_136:
        /*0100*/ 	.word	index@(.nv.constant0.estimate_all_angles1)
        /*0104*/ 	.short	0x0380
        /*0106*/ 	.short	0x0058


	//----- nvinfo : EIATTR_SW_WAR
	.align		4
.L_137:
        /*0108*/ 	.byte	0x04, 0x36
        /*010a*/ 	.short	(.L_139 - .L_138)
.L_138:
        /*010c*/ 	.word	0x00000008
.L_139:


//--------------------- .nv.info.triangle_scores_inner --------------------------
	.section	.nv.info.triangle_scores_inner,"",@"SHT_CUDA_INFO"
	.sectionflags	@""
	.align	4


	//----- nvinfo : EIATTR_CUDA_API_VERSION
	.align		4
        /*0000*/ 	.byte	0x04, 0x37
        /*0002*/ 	.short	(.L_141 - .L_140)
.L_140:
        /*0004*/ 	.word	0x00000082


	//----- nvinfo : EIATTR_KPARAM_INFO
	.align		4
.L_141:
        /*0008*/ 	.byte	0x04, 0x17
        /*000a*/ 	.short	(.L_143 - .L_142)
.L_142:
        /*000c*/ 	.word	0x00000000
        /*0010*/ 	.short	0x0003
        /*0012*/ 	.short	0x0018
        /*0014*/ 	.byte	0x00, 0xf5, 0x21, 0x00


	//----- nvinfo : EIATTR_KPARAM_INFO
	.align		4
.L_143:
        /*0018*/ 	.byte	0x04, 0x17
        /*001a*/ 	.short	(.L_145 - .L_144)
.L_144:
        /*001c*/ 	.word	0x00000000
        /*0020*/ 	.short	0x0002
        /*0022*/ 	.short	0x0010
        /*0024*/ 	.byte	0x00, 0xf0, 0x11, 0x00


	//----- nvinfo : EIATTR_KPARAM_INFO
	.align		4
.L_145:
        /*0028*/ 	.byte	0x04, 0x17
        /*002a*/ 	.short	(.L_147 - .L_146)
.L_146:
        /*002c*/ 	.word	0x00000000
        /*0030*/ 	.short	0x0001
        /*0032*/ 	.short	0x0008
        /*0034*/ 	.byte	0x00, 0xf5, 0x21, 0x00


	//----- nvinfo : EIATTR_KPARAM_INFO
	.align		4
.L_147:
        /*0038*/ 	.byte	0x04, 0x17
        /*003a*/ 	.short	(.L_149 - .L_148)
.L_148:
        /*003c*/ 	.word	0x00000000
        /*0040*/ 	.short	0x0000
        /*0042*/ 	.short	0x0000
        /*0044*/ 	.byte	0x00, 0xf0, 0x11, 0x00


	//----- nvinfo : EIATTR_SPARSE_MMA_MASK
	.align		4
.L_149:
        /*0048*/ 	.byte	0x03, 0x50
        /*004a*/ 	.short	0x0000


	//----- nvinfo : EIATTR_MAXREG_COUNT
	.align		4
        /*004c*/ 	.byte	0x03, 0x1b
        /*004e*/ 	.short	0x00ff


	//----- nvinfo : EIATTR_MERCURY_ISA_VERSION
	.align		4
        /*0050*/ 	.byte	0x03, 0x5f
        /*0052*/ 	.short	0x0101


	//----- nvinfo : EIATTR_VRC_CTA_INIT_COUNT
	.align		4
        /*0054*/ 	.byte	0x02, 0x4a
	.zero		1
	.zero		1


	//----- nvinfo : EIATTR_EXIT_INSTR_OFFSETS
	.align		4
        /*0058*/ 	.byte	0x04, 0x1c
        /*005a*/ 	.short	(.L_151 - .L_150)


	//   ....[0]....
.L_150:
        /*005c*/ 	.word	0x00000080


	//   ....[1]....
        /*0060*/ 	.word	0x000003d0


	//   ....[2]....
        /*0064*/ 	.word	0x00001ee0


	//----- nvinfo : EIATTR_CRS_STACK_SIZE
	.align		4
.L_151:
        /*0068*/ 	.byte	0x04, 0x1e
        /*006a*/ 	.short	(.L_153 - .L_152)
.L_152:
        /*006c*/ 	.word	0x00000000


	//----- nvinfo : EIATTR_CBANK_PARAM_SIZE
	.align		4
.L_153:
        /*0070*/ 	.byte	0x03, 0x19
        /*0072*/ 	.short	0x0020


	//----- nvinfo : EIATTR_PARAM_CBANK
	.align		4
        /*0074*/ 	.byte	0x04, 0x0a
        /*0076*/ 	.short	(.L_155 - .L_154)
	.align		4
.L_154:
        /*0078*/ 	.word	index@(.nv.constant0.triangle_scores_inner)
        /*007c*/ 	.short	0x0380
        /*007e*/ 	.short	0x0020


	//----- nvinfo : EIATTR_SW_WAR
	.align		4
.L_155:
        /*0080*/ 	.byte	0x04, 0x36
        /*0082*/ 	.short	(.L_157 - .L_156)
.L_156:
        /*0084*/ 	.word	0x00000008
.L_157:


//--------------------- .nv.info.pairs_probabilities --------------------------
	.section	.nv.info.pairs_probabilities,"",@"SHT_CUDA_INFO"
	.sectionflags	@""
	.align	4


	//----- nvinfo : EIATTR_CUDA_API_VERSION
	.align		4
        /*0000*/ 	.byte	0x04, 0x37
        /*0002*/ 	.short	(.L_159 - .L_158)
.L_158:
        /*0004*/ 	.word	0x00000082


	//----- nvinfo : EIATTR_KPARAM_INFO
	.align		4
.L_159:
        /*0008*/ 	.byte	0x04, 0x17
        /*000a*/ 	.short	(.L_161 - .L_160)
.L_160:
        /*000c*/ 	.word	0x00000000
        /*0010*/ 	.short	0x0009
        /*0012*/ 	.short	0x0048
        /*0014*/ 	.byte	0x00, 0xf5, 0x21, 0x00


	//----- nvinfo : EIATTR_KPARAM_INFO
	.align		4
.L_161:
        /*0018*/ 	.byte	0x04, 0x17
        /*001a*/ 	.short	(.L_163 - .L_162)
.L_162:
        /*001c*/ 	.word	0x00000000
        /*0020*/ 	.short	0x0008
        /*0022*/ 	.short	0x0040
        /*0024*/ 	.byte	0x00, 0xf5, 0x21, 0x00


	//----- nvinfo : EIATTR_KPARAM_INFO
	.align		4
.L_163:
        /*0028*/ 	.byte	0x04, 0x17
        /*002a*/ 	.short	(.L_165 - .L_164)
.L_164:
        /*002c*/ 	.word	0x00000000
        /*0030*/ 	.short	0x0007
        /*0032*/ 	.short	0x0038
        /*0034*/ 	.byte	0x00, 0xf0, 0x21, 0x00


	//----- nvinfo : EIATTR_KPARAM_INFO
	.align		4
.L_165:
        /*0038*/ 	.byte	0x04, 0x17
        /*003a*/ 	.short	(.L_167 - .L_166)
.L_166:
        /*003c*/ 	.word	0x00000000
        /*0040*/ 	.short	0x0006
        /*0042*/ 	.short	0x0030
        /*0044*/ 	.byte	0x00, 0xf0, 0x21, 0x00


	//----- nvinfo : EIATTR_KPARAM_INFO
	.align		4
.L_167:
        /*0048*/ 	.byte	0x04, 0x17
        /*004a*/ 	.short	(.L_169 - .L_168)
.L_168:
        /*004c*/ 	.word	0x00000000
        /*0050*/ 	.short	0x0005
        /*0052*/ 	.short	0x0028
        /*0054*/ 	.byte	0x00, 0xf0, 0x21, 0x00


	//----- nvinfo : EIATTR_KPARAM_INFO
	.align		4
.L_169:
        /*0058*/ 	.byte	0x04, 0x17
        /*005a*/ 	.short	(.L_171 - .L_170)
.L_170:
        /*005c*/ 	.word	0x00000000
        /*0060*/ 	.short	0x0004
        /*0062*/ 	.short	0x0020
        /*0064*/ 	.byte	0x00, 0xf0, 0x21, 0x00


	//----- nvinfo : EIATTR_KPARAM_INFO
	.align		4
.L_171:
        /*0068*/ 	.byte	0x04, 0x17
        /*006a*/ 	.short	(.L_173 - .L_172)
.L_172:
        /*006c*/ 	.word	0x00000000
        /*0070*/ 	.short	0x0003
        /*0072*/ 	.short	0x0018
        /*0074*/ 	.byte	0x00, 0xf0, 0x21, 0x00


	//----- nvinfo : EIATTR_KPARAM_INFO
	.align		4
.L_173:
        /*0078*/ 	.byte	0x04, 0x17
        /*007a*/ 	.short	(.L_175 - .L_174)
.L_174:
        /*007c*/ 	.word	0x00000000
        /*0080*/ 	.short	0x0002
        /*0082*/ 	.short	0x0010
        /*0084*/ 	.byte	0x00, 0xf0, 0x21, 0x00


	//----- nvinfo : EIATTR_KPARAM_INFO
	.align		4
.L_175:
        /*0088*/ 	.byte	0x04, 0x17
        /*008a*/ 	.short	(.L_177 - .L_176)
.L_176:
        /*008c*/ 	.word	0x00000000
        /*0090*/ 	.short	0x0001
        /*0092*/ 	.short	0x0008
        /*0094*/ 	.byte	0x00, 0xf5, 0x21, 0x00


	//----- nvinfo : EIATTR_KPARAM_INFO
	.align		4
.L_177:
        /*0098*/ 	.byte	0x04, 0x17
        /*009a*/ 	.short	(.L_179 - .L_178)
.L_178:
        /*009c*/ 	.word	0x00000000
        /*00a0*/ 	.short	0x0000
        /*00a2*/ 	.short	0x0000
        /*00a4*/ 	.byte	0x00, 0xf0, 0x11, 0x00


	//----- nvinfo : EIATTR_SPARSE_MMA_MASK
	.align		4
.L_179:
        /*00a8*/ 	.byte	0x03, 0x50
        /*00aa*/ 	.short	0x0000


	//----- nvinfo : EIATTR_MAXREG_COUNT
	.align		4
        /*00ac*/ 	.byte	0x03, 0x1b
        /*00ae*/ 	.short	0x00ff


	//----- nvinfo : EIATTR_MERCURY_ISA_VERSION
	.align		4
        /*00b0*/ 	.byte	0x03, 0x5f
        /*00b2*/ 	.short	0x0101


	//----- nvinfo : EIATTR_VRC_CTA_INIT_COUNT
	.align		4
        /*00b4*/ 	.byte	0x02, 0x4a
	.zero		1
	.zero		1


	//----- nvinfo : EIATTR_EXIT_INSTR_OFFSETS
	.align		4
        /*00b8*/ 	.byte	0x04, 0x1c
        /*00ba*/ 	.short	(.L_181 - .L_180)


	//   ....[0]....
.L_180:
        /*00bc*/ 	.word	0x00000080


	//   ....[1]....
        /*00c0*/ 	.word	0x00000290


	//   ....[2]....
        /*00c4*/ 	.word	0x000064e0


	//----- nvinfo : EIATTR_CRS_STACK_SIZE
	.align		4
.L_181:
        /*00c8*/ 	.byte	0x04, 0x1e
        /*00ca*/ 	.short	(.L_183 - .L_182)
.L_182:
        /*00cc*/ 	.word	0x00000000


	//----- nvinfo : EIATTR_CBANK_PARAM_SIZE
	.align		4
.L_183:
        /*00d0*/ 	.byte	0x03, 0x19
        /*00d2*/ 	.short	0x0050


	//----- nvinfo : EIATTR_PARAM_CBANK
	.align		4
        /*00d4*/ 	.byte	0x04, 0x0a
        /*00d6*/ 	.short	(.L_185 - .L_184)
	.align		4
.L_184:
        /*00d8*/ 	.word	index@(.nv.constant0.pairs_probabilities)
        /*00dc*/ 	.short	0x0380
        /*00de*/ 	.short	0x0050


	//----- nvinfo : EIATTR_SW_WAR
	.align		4
.L_185:
        /*00e0*/ 	.byte	0x04, 0x36
        /*00e2*/ 	.short	(.L_187 - .L_186)
.L_186:
        /*00e4*/ 	.word	0x00000008
.L_187:


//--------------------- .nv.info.signs_times_v    --------------------------
	.section	.nv.info.signs_times_v,"",@"SHT_CUDA_INFO"
	.sectionflags	@""
	.align	4


	//----- nvinfo : EIATTR_CUDA_API_VERSION
	.align		4
        /*0000*/ 	.byte	0x04, 0x37
        /*0002*/ 	.short	(.L_189 - .L_188)
.L_188:
        /*0004*/ 	.word	0x00000082


	//----- nvinfo : EIATTR_KPARAM_INFO
	.align		4
.L_189:
        /*0008*/ 	.byte	0x04, 0x17
        /*000a*/ 	.short	(.L_191 - .L_190)
.L_190:
        /*000c*/ 	.word	0x00000000
        /*0010*/ 	.short	0x0004
        /*0012*/ 	.short	0x0020
        /*0014*/ 	.byte	0x00, 0xf0, 0x05, 0x00


	//----- nvinfo : EIATTR_KPARAM_INFO
	.align		4
.L_191:
        /*0018*/ 	.byte	0x04, 0x17
        /*001a*/ 	.short	(.L_193 - .L_192)
.L_192:
        /*001c*/ 	.word	0x00000000
        /*0020*/ 	.short	0x0003
        /*0022*/ 	.short	0x0018
        /*0024*/ 	.byte	0x00, 0xf5, 0x21, 0x00


	//----- nvinfo : EIATTR_KPARAM_INFO
	.align		4
.L_193:
        /*0028*/ 	.byte	0x04, 0x17
        /*002a*/ 	.short	(.L_195 - .L_194)
.L_194:
        /*002c*/ 	.word	0x00000000
        /*0030*/ 	.short	0x0002
        /*0032*/ 	.short	0x0010
        /*0034*/ 	.byte	0x00, 0xf5, 0x21, 0x00


	//----- nvinfo : EIATTR_KPARAM_INFO
	.align		4
.L_195:
        /*0038*/ 	.byte	0x04, 0x17
        /*003a*/ 	.short	(.L_197 - .L_196)
.L_196:
        /*003c*/ 	.word	0x00000000
        /*0040*/ 	.short	0x0001
        /*0042*/ 	.short	0x0008
        /*0044*/ 	.byte	0x00, 0xf5, 0x21, 0x00


	//----- nvinfo : EIATTR_KPARAM_INFO
	.align		4
.L_197:
        /*0048*/ 	.byte	0x04, 0x17
        /*004a*/ 	.short	(.L_199 - .L_198)
.L_198:
        /*004c*/ 	.word	0x00000000
        /*0050*/ 	.short	0x0000
        /*0052*/ 	.short	0x0000
        /*0054*/ 	.byte	0x00, 0xf0, 0x11, 0x00


	//----- nvinfo : EIATTR_SPARSE_MMA_MASK
	.align		4
.L_199:
        /*0058*/ 	.byte	0x03, 0x50
        /*005a*/ 	.short	0x0000


	//----- nvinfo : EIATTR_MAXREG_COUNT
	.align		4
        /*005c*/ 	.byte	0x03, 0x1b
        /*005e*/ 	.short	0x00ff


	//----- nvinfo : EIATTR_MERCURY_ISA_VERSION
	.align		4
        /*0060*/ 	.byte	0x03, 0x5f
        /*0062*/ 	.short	0x0101


	//----- nvinfo : EIATTR_VRC_CTA_INIT_COUNT
	.align		4
        /*0064*/ 	.byte	0x02, 0x4a
	.zero		1
	.zero		1


	//----- nvinfo : EIATTR_EXIT_INSTR_OFFSETS
	.align		4
        /*0068*/ 	.byte	0x04, 0x1c
        /*006a*/ 	.short	(.L_201 - .L_200)


	//   ....[0]....
.L_200:
        /*006c*/ 	.word	0x00000080


	//   ....[1]....
        /*0070*/ 	.word	0x00000370


	//   ....[2]....
        /*0074*/ 	.word	0x00001ce0


	//----- nvinfo : EIATTR_CRS_STACK_SIZE
	.align		4
.L_201:
        /*0078*/ 	.byte	0x04, 0x1e
        /*007a*/ 	.short	(.L_203 - .L_202)
.L_202:
        /*007c*/ 	.word	0x00000000


	//----- nvinfo : EIATTR_CBANK_PARAM_SIZE
	.align		4
.L_203:
        /*0080*/ 	.byte	0x03, 0x19
        /*0082*/ 	.short	0x0021


	//----- nvinfo : EIATTR_PARAM_CBANK
	.align		4
        /*0084*/ 	.byte	0x04, 0x0a
        /*0086*/ 	.short	(.L_205 - .L_204)
	.align		4
.L_204:
        /*0088*/ 	.word	index@(.nv.constant0.signs_times_v)
        /*008c*/ 	.short	0x0380
        /*008e*/ 	.short	0x0021


	//----- nvinfo : EIATTR_SW_WAR
	.align		4
.L_205:
        /*0090*/ 	.byte	0x04, 0x36
        /*0092*/ 	.short	(.L_207 - .L_206)
.L_206:
        /*0094*/ 	.word	0x00000008
.L_207:


//--------------------- .nv.callgraph             --------------------------
	.section	.nv.callgraph,"",@"SHT_CUDA_CALLGRAPH"
	.align	4
	.sectionentsize	8
	.align		4
        /*0000*/ 	.word	0x00000000
	.align		4
        /*0004*/ 	.word	0xffffffff
	.align		4
        /*0008*/ 	.word	0x00000000
	.align		4
        /*000c*/ 	.word	0xfffffffe
	.align		4
        /*0010*/ 	.word	0x00000000
	.align		4
        /*0014*/ 	.word	0xfffffffd
	.align		4
        /*0018*/ 	.word	0x00000000
	.align		4
        /*001c*/ 	.word	0xfffffffc


//--------------------- .nv.constant4             --------------------------
	.section	.nv.constant4,"a",@progbits
	.align	8
	.align		8
.nv.constant4:
        /*0000*/ 	.dword	__cudart_i2opi_d
	.align		8
        /*0008*/ 	.dword	__cudart_sin_cos_coeffs


//--------------------- .text.angles_to_rots      --------------------------
	.section	.text.angles_to_rots,"ax",@progbits
	.align	128
        .global         angles_to_rots
        .type           angles_to_rots,@function
        .size           angles_to_rots,(.L_x_298 - angles_to_rots)
        .other          angles_to_rots,@"STO_CUDA_ENTRY STV_DEFAULT"
angles_to_rots:
.text.angles_to_rots:
[----:B------:R-:W0:Y:S01]  /*0000*/  LDC R1, c[0x0][0x37c] ;  /* 0x0000df00ff017b82 */ /* 0x000e220000000800 */
[----:B------:R-:W1:Y:S01]  /*0010*/  S2R R0, SR_CTAID.X ;  /* 0x0000000000007919 */ /* 0x000e620000002500 */
[----:B------:R-:W1:Y:S01]  /*0020*/  LDCU UR4, c[0x0][0x360] ;  /* 0x00006c00ff0477ac */ /* 0x000e620008000800 */
[----:B0-----:R-:W-:Y:S01]  /*0030*/  VIADD R1, R1, 0xffffffd8 ;  /* 0xffffffd801017836 */ /* 0x001fe20000000000 */
[----:B------:R-:W1:Y:S01]  /*0040*/  S2R R3, SR_TID.X ;  /* 0x0000000000037919 */ /* 0x000e620000002100 */
[----:B------:R-:W0:Y:S01]  /*0050*/  LDCU UR5, c[0x0][0x380] ;  /* 0x00007000ff0577ac */ /* 0x000e220008000800 */
[----:B-1----:R-:W-:-:S05]  /*0060*/  IMAD R0, R0, UR4, R3 ;  /* 0x0000000400007c24 */ /* 0x002fca000f8e0203 */
[----:B0-----:R-:W-:-:S13]  /*0070*/  ISETP.GE.U32.AND P0, PT, R0, UR5, PT ;  /* 0x0000000500007c0c */ /* 0x001fda000bf06070 */
[----:B------:R-:W-:Y:S05]  /*0080*/  @P0 EXIT ;  /* 0x000000000000094d */ /* 0x000fea0003800000 */
[----:B------:R-:W0:Y:S01]  /*0090*/  LDC.64 R22, c[0x0][0x388] ;  /* 0x0000e200ff167b82 */ /* 0x000e220000000a00 */
[----:B------:R-:W1:Y:S01]  /*00a0*/  LDCU.64 UR4, c[0x0][0x358] ;  /* 0x00006b00ff0477ac */ /* 0x000e620008000a00 */
[----:B------:R-:W-:-:S04]  /*00b0*/  IMAD R3, R0, 0x3, RZ ;  /* 0x0000000300037824 */ /* 0x000fc800078e02ff */
[C---:B------:R-:W-:Y:S02]  /*00c0*/  VIADD R25, R3.reuse, 0x1 ;  /* 0x0000000103197836 */ /* 0x040fe40000000000 */
[----:B------:R-:W2:Y:S01]  /*00d0*/  LDC.64 R20, c[0x0][0x390] ;  /* 0x0000e400ff147b82 */ /* 0x000ea20000000a00 */
[----:B0-----:R-:W-:-:S06]  /*00e0*/  IMAD.WIDE.U32 R26, R3, 0x8, R22 ;  /* 0x00000008031a7825 */ /* 0x001fcc00078e0016 */
[----:B-1----:R-:W3:Y:S01]  /*00f0*/  LDG.E.64.CONSTANT R26, desc[UR4][R26.64] ;  /* 0x000000041a1a7981 */ /* 0x002ee2000c1e9b00 */
[----:B------:R-:W-:Y:S02]  /*0100*/  VIADD R3, R3, 0x2 ;  /* 0x0000000203037836 */ /* 0x000fe40000000000 */
[----:B------:R-:W-:-:S04]  /*0110*/  IMAD.WIDE.U32 R24, R25, 0x8, R22 ;  /* 0x0000000819187825 */ /* 0x000fc800078e0016 */
[----:B------:R-:W-:Y:S02]  /*0120*/  IMAD.WIDE.U32 R22, R3, 0x8, R22 ;  /* 0x0000000803167825 */ /* 0x000fe400078e0016 */
[----:B------:R-:W5:Y:S04]  /*0130*/  LDG.E.64.CONSTANT R24, desc[UR4][R24.64] ;  /* 0x0000000418187981 */ /* 0x000f68000c1e9b00 */
[----:B------:R-:W5:Y:S01]  /*0140*/  LDG.E.64.CONSTANT R22, desc[UR4][R22.64] ;  /* 0x0000000416167981 */ /* 0x000f62000c1e9b00 */
[----:B------:R-:W-:Y:S01]  /*0150*/  IMAD R5, R0, 0x9, RZ ;  /* 0x0000000900057824 */ /* 0x000fe200078e02ff */
[----:B------:R-:W-:Y:S03]  /*0160*/  BSSY.RECONVERGENT B0, `(.L_x_0) ;  /* 0x000001c000007945 */ /* 0x000fe60003800200 */
[----:B--2---:R-:W-:Y:S01]  /*0170*/  IMAD.WIDE.U32 R20, R5, 0x8, R20 ;  /* 0x0000000805147825 */ /* 0x004fe200078e0014 */
[----:B---3--:R-:W-:-:S14]  /*0180*/  DSETP.NEU.AND P0, PT, |R26|, +INF , PT ;  /* 0x7ff000001a00742a */ /* 0x008fdc0003f0d200 */
[----:B------:R-:W-:Y:S01]  /*0190*/  @!P0 DMUL R2, RZ, R26 ;  /* 0x0000001aff028228 */ /* 0x000fe20000000000 */
[----:B------:R-:W-:Y:S01]  /*01a0*/  @!P0 IMAD.MOV.U32 R0, RZ, RZ, RZ ;  /* 0x000000ffff008224 */ /* 0x000fe200078e00ff */
[----:B------:R-:W-:Y:S09]  /*01b0*/  @!P0 BRA `(.L_x_1) ;  /* 0x0000000000588947 */ /* 0x000ff20003800000 */
[----:B------:R-:W-:Y:S01]  /*01c0*/  UMOV UR6, 0x6dc9c883 ;  /* 0x6dc9c88300067882 */ /* 0x000fe20000000000 */
[----:B------:R-:W-:Y:S01]  /*01d0*/  UMOV UR7, 0x3fe45f30 ;  /* 0x3fe45f3000077882 */ /* 0x000fe20000000000 */
[C---:B------:R-:W-:Y:S02]  /*01e0*/  DSETP.GE.AND P0, PT, |R26|.reuse, 2.14748364800000000000e+09, PT ;  /* 0x41e000001a00742a */ /* 0x040fe40003f06200 */
[----:B------:R-:W-:Y:S01]  /*01f0*/  DMUL R4, R26, UR6 ;  /* 0x000000061a047c28 */ /* 0x000fe20008000000 */
[----:B------:R-:W-:Y:S01]  /*0200*/  UMOV UR6, 0x54442d18 ;  /* 0x54442d1800067882 */ /* 0x000fe20000000000 */
[----:B------:R-:W-:-:S04]  /*0210*/  UMOV UR7, 0x3ff921fb ;  /* 0x3ff921fb00077882 */ /* 0x000fc80000000000 */
[----:B------:R-:W0:Y:S08]  /*0220*/  F2I.F64 R0, R4 ;  /* 0x0000000400007311 */ /* 0x000e300000301100 */
[----:B0-----:R-:W0:Y:S02]  /*0230*/  I2F.F64 R2, R0 ;  /* 0x0000000000027312 */ /* 0x001e240000201c00 */
[----:B0-----:R-:W-:Y:S01]  /*0240*/  DFMA R6, R2, -UR6, R26 ;  /* 0x8000000602067c2b */ /* 0x001fe2000800001a */
[----:B------:R-:W-:Y:S01]  /*0250*/  UMOV UR6, 0x33145c00 ;  /* 0x33145c0000067882 */ /* 0x000fe20000000000 */
[----:B------:R-:W-:-:S06]  /*0260*/  UMOV UR7, 0x3c91a626 ;  /* 0x3c91a62600077882 */ /* 0x000fcc0000000000 */
[----:B------:R-:W-:Y:S01]  /*0270*/  DFMA R6, R2, -UR6, R6 ;  /* 0x8000000602067c2b */ /* 0x000fe20008000006 */
[----:B------:R-:W-:Y:S01]  /*0280*/  UMOV UR6, 0x252049c0 ;  /* 0x252049c000067882 */ /* 0x000fe20000000000 */
[----:B------:R-:W-:-:S06]  /*0290*/  UMOV UR7, 0x397b839a ;  /* 0x397b839a00077882 */ /* 0x000fcc0000000000 */
[----:B------:R-:W-:Y:S01]  /*02a0*/  DFMA R2, R2, -UR6, R6 ;  /* 0x8000000602027c2b */ /* 0x000fe20008000006 */
[----:B------:R-:W-:Y:S10]  /*02b0*/  @!P0 BRA `(.L_x_1) ;  /* 0x0000000000188947 */ /* 0x000ff40003800000 */
[----:B------:R-:W-:Y:S01]  /*02c0*/  IMAD.MOV.U32 R8, RZ, RZ, R26 ;  /* 0x000000ffff087224 */ /* 0x000fe200078e001a */
[----:B------:R-:W-:Y:S01]  /*02d0*/  MOV R16, 0x300 ;  /* 0x0000030000107802 */ /* 0x000fe20000000f00 */
[----:B------:R-:W-:-:S07]  /*02e0*/  IMAD.MOV.U32 R17, RZ, RZ, R27 ;  /* 0x000000ffff117224 */ /* 0x000fce00078e001b */
[----:B-----5:R-:W-:Y:S05]  /*02f0*/  CALL.REL.NOINC `($angles_to_rots$__internal_trig_reduction_slowpathd) ;  /* 0x00000014007c7944 */ /* 0x020fea0003c00000 */
[----:B------:R-:W-:Y:S02]  /*0300*/  IMAD.MOV.U32 R2, RZ, RZ, R8 ;  /* 0x000000ffff027224 */ /* 0x000fe400078e0008 */
[----:B------:R-:W-:-:S07]  /*0310*/  IMAD.MOV.U32 R3, RZ, RZ, R9 ;  /* 0x000000ffff037224 */ /* 0x000fce00078e0009 */
.L_x_1:
[----:B------:R-:W-:Y:S05]  /*0320*/  BSYNC.RECONVERGENT B0 ;  /* 0x0000000000007941 */ /* 0x000fea0003800200 */
.L_x_0:
[----:B------:R-:W0:Y:S01]  /*0330*/  LDCU.64 UR6, c[0x4][0x8] ;  /* 0x01000100ff0677ac */ /* 0x000e220008000a00 */
[----:B------:R-:W-:-:S05]  /*0340*/  IMAD.SHL.U32 R4, R0, 0x40, RZ ;  /* 0x0000004000047824 */ /* 0x000fca00078e00ff */
[----:B------:R-:W-:-:S04]  /*0350*/  LOP3.LUT R4, R4, 0x40, RZ, 0xc0, !PT ;  /* 0x0000004004047812 */ /* 0x000fc800078ec0ff */
[----:B0-----:R-:W-:-:S05]  /*0360*/  IADD3 R28, P0, PT, R4, UR6, RZ ;  /* 0x00000006041c7c10 */ /* 0x001fca000ff1e0ff */
[----:B------:R-:W-:-:S05]  /*0370*/  IMAD.X R29, RZ, RZ, UR7, P0 ;  /* 0x00000007ff1d7e24 */ /* 0x000fca00080e06ff */
[----:B------:R-:W2:Y:S04]  /*0380*/  LDG.E.128.CONSTANT R4, desc[UR4][R28.64] ;  /* 0x000000041c047981 */ /* 0x000ea8000c1e9d00 */
[----:B------:R-:W3:Y:S04]  /*0390*/  LDG.E.128.CONSTANT R8, desc[UR4][R28.64+0x10] ;  /* 0x000010041c087981 */ /* 0x000ee8000c1e9d00 */
[----:B------:R-:W4:Y:S01]  /*03a0*/  LDG.E.128.CONSTANT R12, desc[UR4][R28.64+0x20] ;  /* 0x000020041c0c7981 */ /* 0x000f22000c1e9d00 */
[----:B------:R-:W-:Y:S01]  /*03b0*/  LOP3.LUT R16, R0, 0x1, RZ, 0xc0, !PT ;  /* 0x0000000100107812 */ /* 0x000fe200078ec0ff */
[----:B------:R-:W-:Y:S01]  /*03c0*/  IMAD.MOV.U32 R18, RZ, RZ, 0x20fd8164 ;  /* 0x20fd8164ff127424 */ /* 0x000fe200078e00ff */
[----:B-----5:R-:W-:Y:S01]  /*03d0*/  DSETP.NEU.AND P1, PT, |R24|, +INF , PT ;  /* 0x7ff000001800742a */ /* 0x020fe20003f2d200 */
[----:B------:R-:W-:Y:S01]  /*03e0*/  BSSY.RECONVERGENT B0, `(.L_x_2) ;  /* 0x000002d000007945 */ /* 0x000fe20003800200 */
[----:B------:R-:W-:Y:S01]  /*03f0*/  ISETP.NE.U32.AND P0, PT, R16, 0x1, PT ;  /* 0x000000011000780c */ /* 0x000fe20003f05070 */
[----:B------:R-:W-:-:S03]  /*0400*/  IMAD.MOV.U32 R16, RZ, RZ, 0x3da8ff83 ;  /* 0x3da8ff83ff107424 */ /* 0x000fc600078e00ff */
[----:B------:R-:W-:Y:S02]  /*0410*/  FSEL R18, R18, -8.06006814911005101289e+34, !P0 ;  /* 0xf9785eba12127808 */ /* 0x000fe40004000000 */
[----:B------:R-:W-:Y:S01]  /*0420*/  FSEL R19, -R16, 0.11223486810922622681, !P0 ;  /* 0x3de5db6510137808 */ /* 0x000fe20004000100 */
[----:B------:R-:W-:-:S08]  /*0430*/  DMUL R16, R2, R2 ;  /* 0x0000000202107228 */ /* 0x000fd00000000000 */
[----:B--2---:R-:W-:-:S08]  /*0440*/  DFMA R4, R16, R18, R4 ;  /* 0x000000121004722b */ /* 0x004fd00000000004 */
[----:B------:R-:W-:-:S08]  /*0450*/  DFMA R4, R16, R4, R6 ;  /* 0x000000041004722b */ /* 0x000fd00000000006 */
[----:B---3--:R-:W-:-:S08]  /*0460*/  DFMA R4, R16, R4, R8 ;  /* 0x000000041004722b */ /* 0x008fd00000000008 */
[----:B------:R-:W-:-:S08]  /*0470*/  DFMA R4, R16, R4, R10 ;  /* 0x000000041004722b */ /* 0x000fd0000000000a */
[----:B----4-:R-:W-:-:S08]  /*0480*/  DFMA R4, R16, R4, R12 ;  /* 0x000000041004722b */ /* 0x010fd0000000000c */
[----:B------:R-:W-:-:S08]  /*0490*/  DFMA R4, R16, R4, R14 ;  /* 0x000000041004722b */ /* 0x000fd0000000000e */
[----:B------:R-:W-:Y:S02]  /*04a0*/  DFMA R2, R4, R2, R2 ;  /* 0x000000020402722b */ /* 0x000fe40000000002 */
[----:B------:R-:W-:Y:S02]  /*04b0*/  DFMA R4, R16, R4, 1 ;  /* 0x3ff000001004742b */ /* 0x000fe40000000004 */
[----:B------:R-:W-:-:S08]  /*04c0*/  @!P1 DMUL R16, RZ, R24 ;  /* 0x00000018ff109228 */ /* 0x000fd00000000000 */
[----:B------:R-:W-:Y:S02]  /*04d0*/  FSEL R4, R4, R2, !P0 ;  /* 0x0000000204047208 */ /* 0x000fe40004000000 */
[----:B------:R-:W-:Y:S02]  /*04e0*/  FSEL R5, R5, R3, !P0 ;  /* 0x0000000305057208 */ /* 0x000fe40004000000 */
[----:B------:R-:W-:Y:S01]  /*04f0*/  LOP3.LUT P0, RZ, R0, 0x2, RZ, 0xc0, !PT ;  /* 0x0000000200ff7812 */ /* 0x000fe2000780c0ff */
[----:B------:R-:W-:-:S03]  /*0500*/  @!P1 IMAD.MOV.U32 R0, RZ, RZ, RZ ;  /* 0x000000ffff009224 */ /* 0x000fc600078e00ff */
[----:B------:R-:W-:-:S10]  /*0510*/  DADD R2, RZ, -R4 ;  /* 0x00000000ff027229 */ /* 0x000fd40000000804 */
[----:B------:R-:W-:Y:S02]  /*0520*/  FSEL R2, R4, R2, !P0 ;  /* 0x0000000204027208 */ /* 0x000fe40004000000 */
[----:B------:R-:W-:Y:S01]  /*0530*/  FSEL R3, R5, R3, !P0 ;  /* 0x0000000305037208 */ /* 0x000fe20004000000 */
[----:B------:R-:W-:Y:S06]  /*0540*/  @!P1 BRA `(.L_x_3) ;  /* 0x0000000000589947 */ /* 0x000fec0003800000 */
        /* <DEDUP_REMOVED lines=19> */
[----:B------:R-:W-:Y:S05]  /*0680*/  CALL.REL.NOINC `($angles_to_rots$__internal_trig_reduction_slowpathd) ;  /* 0x0000001000987944 */ /* 0x000fea0003c00000 */
[----:B------:R-:W-:Y:S02]  /*0690*/  IMAD.MOV.U32 R16, RZ, RZ, R8 ;  /* 0x000000ffff107224 */ /* 0x000fe400078e0008 */
[----:B------:R-:W-:-:S07]  /*06a0*/  IMAD.MOV.U32 R17, RZ, RZ, R9 ;  /* 0x000000ffff117224 */ /* 0x000fce00078e0009 */
.L_x_3:
[----:B------:R-:W-:Y:S05]  /*06b0*/  BSYNC.RECONVERGENT B0 ;  /* 0x0000000000007941 */ /* 0x000fea0003800200 */
.L_x_2:
        /* <DEDUP_REMOVED lines=10> */
[----:B------:R-:W-:Y:S01]  /*0760*/  DMUL R28, R16, R16 ;  /* 0x00000010101c7228 */ /* 0x000fe20000000000 */
[----:B------:R-:W-:Y:S01]  /*0770*/  BSSY.RECONVERGENT B0, `(.L_x_4) ;  /* 0x000002d000007945 */ /* 0x000fe20003800200 */
[----:B------:R-:W-:Y:S01]  /*0780*/  ISETP.NE.U32.AND P0, PT, R18, 0x1, PT ;  /* 0x000000011200780c */ /* 0x000fe20003f05070 */
[----:B------:R-:W-:Y:S01]  /*0790*/  IMAD.MOV.U32 R18, RZ, RZ, 0x20fd8164 ;  /* 0x20fd8164ff127424 */ /* 0x000fe200078e00ff */
[----:B------:R-:W-:-:S02]  /*07a0*/  DSETP.NEU.AND P1, PT, |R22|, +INF , PT ;  /* 0x7ff000001600742a */ /* 0x000fc40003f2d200 */
[----:B------:R-:W-:Y:S02]  /*07b0*/  FSEL R19, -R19, 0.11223486810922622681, !P0 ;  /* 0x3de5db6513137808 */ /* 0x000fe40004000100 */
[----:B------:R-:W-:-:S06]  /*07c0*/  FSEL R18, R18, -8.06006814911005101289e+34, !P0 ;  /* 0xf9785eba12127808 */ /* 0x000fcc0004000000 */
[----:B--2---:R-:W-:-:S08]  /*07d0*/  DFMA R4, R28, R18, R4 ;  /* 0x000000121c04722b */ /* 0x004fd00000000004 */
[----:B------:R-:W-:Y:S02]  /*07e0*/  DFMA R4, R28, R4, R6 ;  /* 0x000000041c04722b */ /* 0x000fe40000000006 */
[----:B------:R-:W-:-:S06]  /*07f0*/  @!P1 DMUL R6, RZ, R22 ;  /* 0x00000016ff069228 */ /* 0x000fcc0000000000 */
[----:B---3--:R-:W-:-:S08]  /*0800*/  DFMA R4, R28, R4, R8 ;  /* 0x000000041c04722b */ /* 0x008fd00000000008 */
[----:B------:R-:W-:-:S08]  /*0810*/  DFMA R4, R28, R4, R10 ;  /* 0x000000041c04722b */ /* 0x000fd0000000000a */
[----:B----4-:R-:W-:-:S08]  /*0820*/  DFMA R4, R28, R4, R12 ;  /* 0x000000041c04722b */ /* 0x010fd0000000000c */
[----:B------:R-:W-:-:S08]  /*0830*/  DFMA R4, R28, R4, R14 ;  /* 0x000000041c04722b */ /* 0x000fd0000000000e */
[----:B------:R-:W-:Y:S02]  /*0840*/  DFMA R16, R4, R16, R16 ;  /* 0x000000100410722b */ /* 0x000fe40000000010 */
[----:B------:R-:W-:-:S10]  /*0850*/  DFMA R4, R28, R4, 1 ;  /* 0x3ff000001c04742b */ /* 0x000fd40000000004 */
        /* <DEDUP_REMOVED lines=30> */
.L_x_5:
[----:B------:R-:W-:Y:S05]  /*0a40*/  BSYNC.RECONVERGENT B0 ;  /* 0x0000000000007941 */ /* 0x000fea0003800200 */
.L_x_4:
[----:B------:R-:W0:Y:S01]  /*0a50*/  LDCU.64 UR6, c[0x4][0x8] ;  /* 0x01000100ff0677ac */ /* 0x000e220008000a00 */
[----:B------:R-:W-:-:S05]  /*0a60*/  IMAD.SHL.U32 R8, R0, 0x40, RZ ;  /* 0x0000004000087824 */ /* 0x000fca00078e00ff */
[----:B------:R-:W-:-:S04]  /*0a70*/  LOP3.LUT R8, R8, 0x40, RZ, 0xc0, !PT ;  /* 0x0000004008087812 */ /* 0x000fc800078ec0ff */
[----:B0-----:R-:W-:-:S05]  /*0a80*/  IADD3 R30, P0, PT, R8, UR6, RZ ;  /* 0x00000006081e7c10 */ /* 0x001fca000ff1e0ff */
[----:B------:R-:W-:-:S05]  /*0a90*/  IMAD.X R31, RZ, RZ, UR7, P0 ;  /* 0x00000007ff1f7e24 */ /* 0x000fca00080e06ff */
[----:B------:R-:W2:Y:S01]  /*0aa0*/  LDG.E.128.CONSTANT R8, desc[UR4][R30.64] ;  /* 0x000000041e087981 */ /* 0x000ea2000c1e9d00 */
[----:B------:R-:W-:Y:S01]  /*0ab0*/  LOP3.LUT R12, R0, 0x1, RZ, 0xc0, !PT ;  /* 0x00000001000c7812 */ /* 0x000fe200078ec0ff */
[----:B------:R-:W-:Y:S01]  /*0ac0*/  IMAD.MOV.U32 R13, RZ, RZ, 0x20fd8164 ;  /* 0x20fd8164ff0d7424 */ /* 0x000fe200078e00ff */
[----:B------:R-:W-:Y:S01]  /*0ad0*/  DMUL R28, R6, R6 ;  /* 0x00000006061c7228 */ /* 0x000fe20000000000 */
[----:B------:R-:W-:Y:S01]  /*0ae0*/  IMAD.MOV.U32 R14, RZ, RZ, 0x3da8ff83 ;  /* 0x3da8ff83ff0e7424 */ /* 0x000fe200078e00ff */
[----:B------:R-:W-:Y:S01]  /*0af0*/  ISETP.NE.U32.AND P0, PT, R12, 0x1, PT ;  /* 0x000000010c00780c */ /* 0x000fe20003f05070 */
[----:B------:R-:W3:Y:S03]  /*0b00*/  LDG.E.128.CONSTANT R16, desc[UR4][R30.64+0x20] ;  /* 0x000020041e107981 */ /* 0x000ee6000c1e9d00 */
[----:B------:R-:W-:Y:S02]  /*0b10*/  FSEL R12, R13, -8.06006814911005101289e+34, !P0 ;  /* 0xf9785eba0d0c7808 */ /* 0x000fe40004000000 */
[----:B------:R-:W-:-:S06]  /*0b20*/  FSEL R13, -R14, 0.11223486810922622681, !P0 ;  /* 0x3de5db650e0d7808 */ /* 0x000fcc0004000100 */
[C---:B--2---:R-:W-:Y:S01]  /*0b30*/  DFMA R8, R28.reuse, R12, R8 ;  /* 0x0000000c1c08722b */ /* 0x044fe20000000008 */
[----:B------:R-:W2:Y:S07]  /*0b40*/  LDG.E.128.CONSTANT R12, desc[UR4][R30.64+0x10] ;  /* 0x000010041e0c7981 */ /* 0x000eae000c1e9d00 */
[----:B------:R-:W-:Y:S02]  /*0b50*/  DFMA R8, R28, R8, R10 ;  /* 0x000000081c08722b */ /* 0x000fe4000000000a */
[----:B------:R-:W-:Y:S01]  /*0b60*/  DSETP.NEU.AND P1, PT, |R26|, +INF , PT ;  /* 0x7ff000001a00742a */ /* 0x000fe20003f2d200 */
[----:B------:R-:W-:Y:S05]  /*0b70*/  BSSY.RECONVERGENT B0, `(.L_x_6) ;  /* 0x0000029000007945 */ /* 0x000fea0003800200 */
[----:B--2---:R-:W-:-:S08]  /*0b80*/  DFMA R8, R28, R8, R12 ;  /* 0x000000081c08722b */ /* 0x004fd0000000000c */
[----:B------:R-:W-:-:S08]  /*0b90*/  DFMA R8, R28, R8, R14 ;  /* 0x000000081c08722b */ /* 0x000fd0000000000e */
[----:B---3--:R-:W-:-:S08]  /*0ba0*/  DFMA R8, R28, R8, R16 ;  /* 0x000000081c08722b */ /* 0x008fd00000000010 */
[----:B------:R-:W-:-:S08]  /*0bb0*/  DFMA R8, R28, R8, R18 ;  /* 0x000000081c08722b */ /* 0x000fd00000000012 */
[----:B------:R-:W-:Y:S02]  /*0bc0*/  DFMA R6, R8, R6, R6 ;  /* 0x000000060806722b */ /* 0x000fe40000000006 */
[----:B------:R-:W-:-:S10]  /*0bd0*/  DFMA R8, R28, R8, 1 ;  /* 0x3ff000001c08742b */ /* 0x000fd40000000008 */
[----:B------:R-:W-:Y:S02]  /*0be0*/  FSEL R8, R8, R6, !P0 ;  /* 0x0000000608087208 */ /* 0x000fe40004000000 */
[----:B------:R-:W-:-:S06]  /*0bf0*/  FSEL R9, R9, R7, !P0 ;  /* 0x0000000709097208 */ /* 0x000fcc0004000000 */
[----:B------:R-:W-:Y:S01]  /*0c00*/  DADD R6, RZ, -R8 ;  /* 0x00000000ff067229 */ /* 0x000fe20000000808 */
[----:B------:R-:W-:Y:S01]  /*0c10*/  LOP3.LUT P0, RZ, R0, 0x2, RZ, 0xc0, !PT ;  /* 0x0000000200ff7812 */ /* 0x000fe2000780c0ff */
[----:B------:R-:W-:Y:S01]  /*0c20*/  @!P1 DMUL R28, RZ, R26 ;  /* 0x0000001aff1c9228 */ /* 0x000fe20000000000 */
[----:B------:R-:W-:-:S07]  /*0c30*/  @!P1 IMAD.MOV.U32 R0, RZ, RZ, 0x1 ;  /* 0x00000001ff009424 */ /* 0x000fce00078e00ff */
[----:B------:R-:W-:Y:S02]  /*0c40*/  FSEL R6, R8, R6, !P0 ;  /* 0x0000000608067208 */ /* 0x000fe40004000000 */
[----:B------:R-:W-:Y:S01]  /*0c50*/  FSEL R7, R9, R7, !P0 ;  /* 0x0000000709077208 */ /* 0x000fe20004000000 */
[----:B------:R-:W-:Y:S06]  /*0c60*/  @!P1 BRA `(.L_x_7) ;  /* 0x0000000000649947 */ /* 0x000fec0003800000 */
[----:B------:R-:W-:Y:S01]  /*0c70*/  UMOV UR6, 0x6dc9c883 ;  /* 0x6dc9c88300067882 */ /* 0x000fe20000000000 */
[----:B------:R-:W-:Y:S01]  /*0c80*/  UMOV UR7, 0x3fe45f30 ;  /* 0x3fe45f3000077882 */ /* 0x000fe20000000000 */
[C---:B------:R-:W-:Y:S01]  /*0c90*/  DSETP.GE.AND P0, PT, |R26|.reuse, 2.14748364800000000000e+09, PT ;  /* 0x41e000001a00742a */ /* 0x040fe20003f06200 */
[----:B------:R-:W-:Y:S01]  /*0ca0*/  BSSY.RECONVERGENT B1, `(.L_x_8) ;  /* 0x0000014000017945 */ /* 0x000fe20003800200 */
        /* <DEDUP_REMOVED lines=19> */
.L_x_9:
[----:B------:R-:W-:Y:S05]  /*0de0*/  BSYNC.RECONVERGENT B1 ;  /* 0x0000000000017941 */ /* 0x000fea0003800200 */
.L_x_8:
[----:B------:R-:W-:-:S07]  /*0df0*/  VIADD R0, R0, 0x1 ;  /* 0x0000000100007836 */ /* 0x000fce0000000000 */
.L_x_7:
[----:B------:R-:W-:Y:S05]  /*0e00*/  BSYNC.RECONVERGENT B0 ;  /* 0x0000000000007941 */ /* 0x000fea0003800200 */
.L_x_6:
        /* <DEDUP_REMOVED lines=10> */
[----:B------:R-:W-:-:S04]  /*0eb0*/  ISETP.NE.U32.AND P0, PT, R12, 0x1, PT ;  /* 0x000000010c00780c */ /* 0x000fc80003f05070 */
[----:B------:R-:W-:Y:S02]  /*0ec0*/  FSEL R12, R13, -8.06006814911005101289e+34, !P0 ;  /* 0xf9785eba0d0c7808 */ /* 0x000fe40004000000 */
[----:B------:R-:W-:-:S06]  /*0ed0*/  FSEL R13, -R14, 0.11223486810922622681, !P0 ;  /* 0x3de5db650e0d7808 */ /* 0x000fcc0004000100 */
[C---:B--2---:R-:W-:Y:S01]  /*0ee0*/  DFMA R8, R26.reuse, R12, R8 ;  /* 0x0000000c1a08722b */ /* 0x044fe20000000008 */
[----:B------:R-:W2:Y:S04]  /*0ef0*/  LDG.E.128.CONSTANT R12, desc[UR4][R16.64+0x10] ;  /* 0x00001004100c7981 */ /* 0x000ea8000c1e9d00 */
[----:B------:R-:W3:Y:S03]  /*0f00*/  LDG.E.128.CONSTANT R16, desc[UR4][R16.64+0x20] ;  /* 0x0000200410107981 */ /* 0x000ee6000c1e9d00 */
[----:B------:R-:W-:Y:S01]  /*0f10*/  DFMA R8, R26, R8, R10 ;  /* 0x000000081a08722b */ /* 0x000fe2000000000a */
[----:B------:R-:W-:Y:S01]  /*0f20*/  BSSY.RECONVERGENT B0, `(.L_x_10) ;  /* 0x000002a000007945 */ /* 0x000fe20003800200 */
[----:B------:R-:W-:-:S06]  /*0f30*/  DSETP.NEU.AND P1, PT, |R24|, +INF , PT ;  /* 0x7ff000001800742a */ /* 0x000fcc0003f2d200 */
[----:B--2---:R-:W-:-:S08]  /*0f40*/  DFMA R8, R26, R8, R12 ;  /* 0x000000081a08722b */ /* 0x004fd0000000000c */
[----:B------:R-:W-:-:S08]  /*0f50*/  DFMA R8, R26, R8, R14 ;  /* 0x000000081a08722b */ /* 0x000fd0000000000e */
[----:B---3--:R-:W-:-:S08]  /*0f60*/  DFMA R8, R26, R8, R16 ;  /* 0x000000081a08722b */ /* 0x008fd00000000010 */
[----:B------:R-:W-:-:S08]  /*0f70*/  DFMA R8, R26, R8, R18 ;  /* 0x000000081a08722b */ /* 0x000fd00000000012 */
[----:B------:R-:W-:Y:S02]  /*0f80*/  DFMA R28, R8, R28, R28 ;  /* 0x0000001c081c722b */ /* 0x000fe4000000001c */
[----:B------:R-:W-:-:S10]  /*0f90*/  DFMA R8, R26, R8, 1 ;  /* 0x3ff000001a08742b */ /* 0x000fd40000000008 */
[----:B------:R-:W-:Y:S02]  /*0fa0*/  FSEL R10, R8, R28, !P0 ;  /* 0x0000001c080a7208 */ /* 0x000fe40004000000 */
[----:B------:R-:W-:Y:S01]  /*0fb0*/  FSEL R11, R9, R29, !P0 ;  /* 0x0000001d090b7208 */ /* 0x000fe20004000000 */
[----:B------:R-:W-:Y:S01]  /*0fc0*/  @!P1 DMUL R28, RZ, R24 ;  /* 0x00000018ff1c9228 */ /* 0x000fe20000000000 */
[----:B------:R-:W-:Y:S01]  /*0fd0*/  LOP3.LUT P0, RZ, R0, 0x2, RZ, 0xc0, !PT ;  /* 0x0000000200ff7812 */ /* 0x000fe2000780c0ff */
[----:B------:R-:W-:-:S03]  /*0fe0*/  @!P1 IMAD.MOV.U32 R0, RZ, RZ, 0x1 ;  /* 0x00000001ff009424 */ /* 0x000fc600078e00ff */
[----:B------:R-:W-:-:S10]  /*0ff0*/  DADD R8, RZ, -R10 ;  /* 0x00000000ff087229 */ /* 0x000fd4000000080a */
        /* <DEDUP_REMOVED lines=26> */
.L_x_13:
[----:B------:R-:W-:Y:S05]  /*11a0*/  BSYNC.RECONVERGENT B1 ;  /* 0x0000000000017941 */ /* 0x000fea0003800200 */
.L_x_12:
[----:B------:R-:W-:-:S07]  /*11b0*/  VIADD R0, R0, 0x1 ;  /* 0x0000000100007836 */ /* 0x000fce0000000000 */
.L_x_11:
[----:B------:R-:W-:Y:S05]  /*11c0*/  BSYNC.RECONVERGENT B0 ;  /* 0x0000000000007941 */ /* 0x000fea0003800200 */
.L_x_10:
        /* <DEDUP_REMOVED lines=57> */
.L_x_17:
[----:B------:R-:W-:Y:S05]  /*1560*/  BSYNC.RECONVERGENT B1 ;  /* 0x0000000000017941 */ /* 0x000fea0003800200 */
.L_x_16:
[----:B------:R-:W-:-:S07]  /*1570*/  VIADD R0, R0, 0x1 ;  /* 0x0000000100007836 */ /* 0x000fce0000000000 */
.L_x_15:
[----:B------:R-:W-:Y:S05]  /*1580*/  BSYNC.RECONVERGENT B0 ;  /* 0x0000000000007941 */ /* 0x000fea0003800200 */
.L_x_14:
        /* <DEDUP_REMOVED lines=16> */
[C---:B------:R-:W-:Y:S01]  /*1690*/  DFMA R8, R22.reuse, R8, R10 ;  /* 0x000000081608722b */ /* 0x040fe2000000000a */
[----:B------:R-:W-:Y:S07]  /*16a0*/  STG.E.64 desc[UR4][R20.64+0x40], R24 ;  /* 0x0000401814007986 */ /* 0x000fee000c101b04 */
[----:B--2---:R-:W-:-:S02]  /*16b0*/  DFMA R8, R22, R8, R12 ;  /* 0x000000081608722b */ /* 0x004fc4000000000c */
[----:B------:R-:W-:-:S06]  /*16c0*/  DMUL R12, R26, R24 ;  /* 0x000000181a0c7228 */ /* 0x000fcc0000000000 */
[----:B------:R-:W-:Y:S02]  /*16d0*/  DFMA R8, R22, R8, R14 ;  /* 0x000000081608722b */ /* 0x000fe4000000000e */
[----:B------:R-:W-:-:S06]  /*16e0*/  DMUL R14, R2, R24 ;  /* 0x00000018020e7228 */ /* 0x000fcc0000000000 */
[----:B---3--:R-:W-:Y:S02]  /*16f0*/  DFMA R8, R22, R8, R16 ;  /* 0x000000081608722b */ /* 0x008fe40000000010 */
[C---:B------:R-:W-:Y:S02]  /*1700*/  DMUL R16, R6.reuse, R12 ;  /* 0x0000000c06107228 */ /* 0x040fe40000000000 */
[----:B------:R-:W-:-:S04]  /*1710*/  DMUL R14, R6, R14 ;  /* 0x0000000e060e7228 */ /* 0x000fc80000000000 */
[----:B------:R-:W-:-:S08]  /*1720*/  DFMA R8, R22, R8, R18 ;  /* 0x000000081608722b */ /* 0x000fd00000000012 */
[----:B------:R-:W-:Y:S02]  /*1730*/  DFMA R28, R8, R28, R28 ;  /* 0x0000001c081c722b */ /* 0x000fe4000000001c */
[----:B------:R-:W-:Y:S02]  /*1740*/  DFMA R8, R22, R8, 1 ;  /* 0x3ff000001608742b */ /* 0x000fe40000000008 */
[----:B------:R-:W-:-:S07]  /*1750*/  DMUL R22, R4, R6 ;  /* 0x0000000604167228 */ /* 0x000fce0000000000 */
[----:B------:R-:W-:Y:S01]  /*1760*/  STG.E.64 desc[UR4][R20.64+0x38], R22 ;  /* 0x0000381614007986 */ /* 0x000fe2000c101b04 */
[----:B------:R-:W-:Y:S02]  /*1770*/  FSEL R10, R8, R28, !P0 ;  /* 0x0000001c080a7208 */ /* 0x000fe40004000000 */
[----:B------:R-:W-:Y:S02]  /*1780*/  FSEL R11, R9, R29, !P0 ;  /* 0x0000001d090b7208 */ /* 0x000fe40004000000 */
[----:B------:R-:W-:-:S04]  /*1790*/  LOP3.LUT P0, RZ, R0, 0x2, RZ, 0xc0, !PT ;  /* 0x0000000200ff7812 */ /* 0x000fc8000780c0ff */
[----:B------:R-:W-:-:S10]  /*17a0*/  DADD R8, RZ, -R10 ;  /* 0x00000000ff087229 */ /* 0x000fd4000000080a */
[----:B------:R-:W-:Y:S02]  /*17b0*/  FSEL R10, R10, R8, !P0 ;  /* 0x000000080a0a7208 */ /* 0x000fe40004000000 */
[----:B------:R-:W-:Y:S01]  /*17c0*/  FSEL R11, R11, R9, !P0 ;  /* 0x000000090b0b7208 */ /* 0x000fe20004000000 */
[----:B------:R-:W-:-:S05]  /*17d0*/  DMUL R8, R2, R6 ;  /* 0x0000000602087228 */ /* 0x000fca0000000000 */
[-C--:B------:R-:W-:Y:S02]  /*17e0*/  DMUL R18, R24, R10.reuse ;  /* 0x0000000a18127228 */ /* 0x080fe40000000000 */
[----:B------:R-:W-:Y:S02]  /*17f0*/  DFMA R16, R2, -R10, -R16 ;  /* 0x8000000a0210722b */ /* 0x000fe40000000810 */
[----:B------:R-:W-:Y:S02]  /*1800*/  DFMA R12, R10, R12, -R8 ;  /* 0x0000000c0a0c722b */ /* 0x000fe40000000808 */
[----:B------:R-:W-:Y:S02]  /*1810*/  DMUL R8, R4, R26 ;  /* 0x0000001a04087228 */ /* 0x000fe40000000000 */
[C---:B------:R-:W-:Y:S01]  /*1820*/  DMUL R18, R2.reuse, R18 ;  /* 0x0000001202127228 */ /* 0x040fe20000000000 */
[----:B------:R-:W-:Y:S01]  /*1830*/  STG.E.64 desc[UR4][R20.64+0x8], R16 ;  /* 0x0000081014007986 */ /* 0x000fe2000c101b04 */
[----:B------:R-:W-:-:S02]  /*1840*/  DMUL R2, R2, R4 ;  /* 0x0000000402027228 */ /* 0x000fc40000000000 */
[-C--:B------:R-:W-:Y:S01]  /*1850*/  DFMA R14, R26, R10.reuse, -R14 ;  /* 0x0000000a1a0e722b */ /* 0x080fe2000000080e */
[----:B------:R-:W-:Y:S01]  /*1860*/  STG.E.64 desc[UR4][R20.64+0x10], R8 ;  /* 0x0000100814007986 */ /* 0x000fe2000c101b04 */
[----:B------:R-:W-:Y:S02]  /*1870*/  DMUL R4, R4, -R10 ;  /* 0x8000000a04047228 */ /* 0x000fe40000000000 */
[----:B------:R-:W-:Y:S01]  /*1880*/  DFMA R18, R6, R26, R18 ;  /* 0x0000001a0612722b */ /* 0x000fe20000000012 */
[----:B------:R-:W-:Y:S04]  /*1890*/  STG.E.64 desc[UR4][R20.64+0x28], R2 ;  /* 0x0000280214007986 */ /* 0x000fe8000c101b04 */
[----:B------:R-:W-:Y:S04]  /*18a0*/  STG.E.64 desc[UR4][R20.64], R12 ;  /* 0x0000000c14007986 */ /* 0x000fe8000c101b04 */
[----:B------:R-:W-:Y:S04]  /*18b0*/  STG.E.64 desc[UR4][R20.64+0x20], R14 ;  /* 0x0000200e14007986 */ /* 0x000fe8000c101b04 */
[----:B------:R-:W-:Y:S04]  /*18c0*/  STG.E.64 desc[UR4][R20.64+0x30], R4 ;  /* 0x0000300414007986 */ /* 0x000fe8000c101b04 */
[----:B------:R-:W-:Y:S01]  /*18d0*/  STG.E.64 desc[UR4][R20.64+0x18], R18 ;  /* 0x0000181214007986 */ /* 0x000fe2000c101b04 */
[----:B------:R-:W-:Y:S05]  /*18e0*/  EXIT ;  /* 0x000000000000794d */ /* 0x000fea0003800000 */
        .type           $angles_to_rots$__internal_trig_reduction_slowpathd,@function
        .size           $angles_to_rots$__internal_trig_reduction_slowpathd,(.L_x_298 - $angles_to_rots$__internal_trig_reduction_slowpathd)
$angles_to_rots$__internal_trig_reduction_slowpathd:
[--C-:B------:R-:W-:Y:S01]  /*18f0*/  SHF.R.U32.HI R18, RZ, 0x14, R17.reuse ;  /* 0x00000014ff127819 */ /* 0x100fe20000011611 */
[----:B------:R-:W-:Y:S02]  /*1900*/  IMAD.MOV.U32 R11, RZ, RZ, R17 ;  /* 0x000000ffff0b7224 */ /* 0x000fe400078e0011 */
[----:B------:R-:W-:Y:S01]  /*1910*/  IMAD.MOV.U32 R0, RZ, RZ, RZ ;  /* 0x000000ffff007224 */ /* 0x000fe200078e00ff */
[----:B------:R-:W-:-:S04]  /*1920*/  LOP3.LUT R9, R18, 0x7ff, RZ, 0xc0, !PT ;  /* 0x000007ff12097812 */ /* 0x000fc800078ec0ff */
[----:B------:R-:W-:-:S13]  /*1930*/  ISETP.NE.AND P0, PT, R9, 0x7ff, PT ;  /* 0x000007ff0900780c */ /* 0x000fda0003f05270 */
[----:B------:R-:W-:Y:S05]  /*1940*/  @!P0 BRA `(.L_x_18) ;  /* 0x00000008006c8947 */ /* 0x000fea0003800000 */
[----:B------:R-:W-:Y:S01]  /*1950*/  VIADD R0, R9, 0xfffffc00 ;  /* 0xfffffc0009007836 */ /* 0x000fe20000000000 */
[----:B------:R-:W-:Y:S01]  /*1960*/  BSSY.RECONVERGENT B2, `(.L_x_19) ;  /* 0x0000035000027945 */ /* 0x000fe20003800200 */
[----:B------:R-:W-:-:S03]  /*1970*/  CS2R R12, SRZ ;  /* 0x00000000000c7805 */ /* 0x000fc6000001ff00 */
[----:B------:R-:W-:Y:S02]  /*1980*/  SHF.R.U32.HI R10, RZ, 0x6, R0 ;  /* 0x00000006ff0a7819 */ /* 0x000fe40000011600 */
[----:B------:R-:W-:Y:S02]  /*1990*/  ISETP.GE.U32.AND P0, PT, R0, 0x80, PT ;  /* 0x000000800000780c */ /* 0x000fe40003f06070 */
[C---:B------:R-:W-:Y:S02]  /*19a0*/  IADD3 R9, PT, PT, -R10.reuse, 0x13, RZ ;  /* 0x000000130a097810 */ /* 0x040fe40007ffe1ff */
[----:B------:R-:W-:Y:S02]  /*19b0*/  IADD3 R0, PT, PT, -R10, 0xf, RZ ;  /* 0x0000000f0a007810 */ /* 0x000fe40007ffe1ff */
[----:B------:R-:W-:-:S04]  /*19c0*/  SEL R9, R9, 0x12, P0 ;  /* 0x0000001209097807 */ /* 0x000fc80000000000 */
[----:B------:R-:W-:-:S13]  /*19d0*/  ISETP.GE.AND P0, PT, R0, R9, PT ;  /* 0x000000090000720c */ /* 0x000fda0003f06270 */
[----:B------:R-:W-:Y:S05]  /*19e0*/  @P0 BRA `(.L_x_20) ;  /* 0x0000000000b00947 */ /* 0x000fea0003800000 */
[----:B------:R-:W0:Y:S01]  /*19f0*/  LDC.64 R28, c[0x0][0x358] ;  /* 0x0000d600ff1c7b82 */ /* 0x000e220000000a00 */
[C---:B------:R-:W-:Y:S01]  /*1a00*/  SHF.L.U64.HI R11, R8.reuse, 0xb, R11 ;  /* 0x0000000b080b7819 */ /* 0x040fe2000001020b */
[----:B------:R-:W-:Y:S01]  /*1a10*/  BSSY.RECONVERGENT B3, `(.L_x_21) ;  /* 0x0000023000037945 */ /* 0x000fe20003800200 */
[----:B------:R-:W-:Y:S01]  /*1a20*/  IADD3 R9, PT, PT, RZ, -R10, -R9 ;  /* 0x8000000aff097210 */ /* 0x000fe20007ffe809 */
[----:B------:R-:W-:Y:S01]  /*1a30*/  IMAD.SHL.U32 R8, R8, 0x800, RZ ;  /* 0x0000080008087824 */ /* 0x000fe200078e00ff */
[----:B------:R-:W-:Y:S01]  /*1a40*/  CS2R R12, SRZ ;  /* 0x00000000000c7805 */ /* 0x000fe2000001ff00 */
[----:B------:R-:W-:Y:S01]  /*1a50*/  IMAD.MOV.U32 R10, RZ, RZ, RZ ;  /* 0x000000ffff0a7224 */ /* 0x000fe200078e00ff */
[----:B------:R-:W-:-:S07]  /*1a60*/  LOP3.LUT R11, R11, 0x80000000, RZ, 0xfc, !PT ;  /* 0x800000000b0b7812 */ /* 0x000fce00078efcff */
.L_x_22:
[----:B------:R-:W1:Y:S01]  /*1a70*/  LDC.64 R14, c[0x4][RZ] ;  /* 0x01000000ff0e7b82 */ /* 0x000e620000000a00 */
[----:B0-----:R-:W-:Y:S02]  /*1a80*/  R2UR UR6, R28 ;  /* 0x000000001c0672ca */ /* 0x001fe400000e0000 */
[----:B------:R-:W-:Y:S01]  /*1a90*/  R2UR UR7, R29 ;  /* 0x000000001d0772ca */ /* 0x000fe200000e0000 */
[----:B-1----:R-:W-:-:S12]  /*1aa0*/  IMAD.WIDE R14, R0, 0x8, R14 ;  /* 0x00000008000e7825 */ /* 0x002fd800078e020e */
[----:B------:R-:W2:Y:S01]  /*1ab0*/  LDG.E.64.CONSTANT R14, desc[UR6][R14.64] ;  /* 0x000000060e0e7981 */ /* 0x000ea2000c1e9b00 */
[----:B------:R-:W-:Y:S02]  /*1ac0*/  IMAD.MOV.U32 R30, RZ, RZ, R12 ;  /* 0x000000ffff1e7224 */ /* 0x000fe400078e000c */
[----:B------:R-:W-:Y:S02]  /*1ad0*/  IMAD.MOV.U32 R31, RZ, RZ, R13 ;  /* 0x000000ffff1f7224 */ /* 0x000fe400078e000d */
[----:B------:R-:W-:Y:S02]  /*1ae0*/  VIADD R9, R9, 0x1 ;  /* 0x0000000109097836 */ /* 0x000fe40000000000 */
[----:B------:R-:W-:Y:S02]  /*1af0*/  VIADD R0, R0, 0x1 ;  /* 0x0000000100007836 */ /* 0x000fe40000000000 */
[----:B--2---:R-:W-:-:S04]  /*1b00*/  IMAD.WIDE.U32 R30, P2, R14, R8, R30 ;  /* 0x000000080e1e7225 */ /* 0x004fc8000784001e */
[----:B------:R-:W-:Y:S02]  /*1b10*/  IMAD R12, R14, R11, RZ ;  /* 0x0000000b0e0c7224 */ /* 0x000fe400078e02ff */
[----:B------:R-:W-:-:S03]  /*1b20*/  IMAD R13, R15, R8, RZ ;  /* 0x000000080f0d7224 */ /* 0x000fc600078e02ff */
[----:B------:R-:W-:-:S04]  /*1b30*/  IADD3 R12, P0, PT, R12, R31, RZ ;  /* 0x0000001f0c0c7210 */ /* 0x000fc80007f1e0ff */
[----:B------:R-:W-:Y:S01]  /*1b40*/  IADD3 R31, P1, PT, R13, R12, RZ ;  /* 0x0000000c0d1f7210 */ /* 0x000fe20007f3e0ff */
[----:B------:R-:W-:Y:S02]  /*1b50*/  IMAD R12, R10, 0x8, R1 ;  /* 0x000000080a0c7824 */ /* 0x000fe400078e0201 */
[----:B------:R-:W-:-:S03]  /*1b60*/  IMAD.HI.U32 R13, R15, R8, RZ ;  /* 0x000000080f0d7227 */ /* 0x000fc600078e00ff */
[----:B------:R0:W-:Y:S01]  /*1b70*/  STL.64 [R12], R30 ;  /* 0x0000001e0c007387 */ /* 0x0001e20000100a00 */
[----:B------:R-:W-:Y:S02]  /*1b80*/  VIADD R10, R10, 0x1 ;  /* 0x000000010a0a7836 */ /* 0x000fe40000000000 */
[----:B0-----:R-:W-:-:S04]  /*1b90*/  IMAD.HI.U32 R12, R14, R11, RZ ;  /* 0x0000000b0e0c7227 */ /* 0x001fc800078e00ff */
[----:B------:R-:W-:Y:S02]  /*1ba0*/  IMAD.X R12, RZ, RZ, R12, P2 ;  /* 0x000000ffff0c7224 */ /* 0x000fe400010e060c */
[----:B------:R-:W-:-:S03]  /*1bb0*/  IMAD.HI.U32 R14, R15, R11, RZ ;  /* 0x0000000b0f0e7227 */ /* 0x000fc600078e00ff */
[----:B------:R-:W-:Y:S01]  /*1bc0*/  IADD3.X R12, P0, PT, R13, R12, RZ, P0, !PT ;  /* 0x0000000c0d0c7210 */ /* 0x000fe2000071e4ff */
[----:B------:R-:W-:-:S04]  /*1bd0*/  IMAD R13, R15, R11, RZ ;  /* 0x0000000b0f0d7224 */ /* 0x000fc800078e02ff */
[----:B------:R-:W-:Y:S01]  /*1be0*/  IMAD.X R14, RZ, RZ, R14, P0 ;  /* 0x000000ffff0e7224 */ /* 0x000fe200000e060e */
[----:B------:R-:W-:Y:S02]  /*1bf0*/  ISETP.NE.AND P0, PT, R9, -0xf, PT ;  /* 0xfffffff10900780c */ /* 0x000fe40003f05270 */
[----:B------:R-:W-:-:S05]  /*1c00*/  IADD3.X R12, P1, PT, R13, R12, RZ, P1, !PT ;  /* 0x0000000c0d0c7210 */ /* 0x000fca0000f3e4ff */
[----:B------:R-:W-:-:S04]  /*1c10*/  IMAD.X R14, RZ, RZ, R14, P1 ;  /* 0x000000ffff0e7224 */ /* 0x000fc800008e060e */
[----:B------:R-:W-:Y:S02]  /*1c20*/  IMAD.MOV.U32 R13, RZ, RZ, R14 ;  /* 0x000000ffff0d7224 */ /* 0x000fe400078e000e */
[----:B------:R-:W-:Y:S05]  /*1c30*/  @P0 BRA `(.L_x_22) ;  /* 0xfffffffc008c0947 */ /* 0x000fea000383ffff */
[----:B------:R-:W-:Y:S05]  /*1c40*/  BSYNC.RECONVERGENT B3 ;  /* 0x0000000000037941 */ /* 0x000fea0003800200 */
.L_x_21:
[----:B------:R-:W-:-:S05]  /*1c50*/  LOP3.LUT R0, R18, 0x7ff, RZ, 0xc0, !PT ;  /* 0x000007ff12007812 */ /* 0x000fca00078ec0ff */
[----:B------:R-:W-:-:S05]  /*1c60*/  VIADD R0, R0, 0xfffffc00 ;  /* 0xfffffc0000007836 */ /* 0x000fca0000000000 */
[----:B------:R-:W-:Y:S02]  /*1c70*/  SHF.R.U32.HI R8, RZ, 0x6, R0 ;  /* 0x00000006ff087819 */ /* 0x000fe40000011600 */
[----:B------:R-:W-:Y:S02]  /*1c80*/  ISETP.GE.U32.AND P0, PT, R0, 0x80, PT ;  /* 0x000000800000780c */ /* 0x000fe40003f06070 */
[----:B------:R-:W-:-:S04]  /*1c90*/  IADD3 R8, PT, PT, -R8, 0x13, RZ ;  /* 0x0000001308087810 */ /* 0x000fc80007ffe1ff */
[----:B------:R-:W-:-:S07]  /*1ca0*/  SEL R0, R8, 0x12, P0 ;  /* 0x0000001208007807 */ /* 0x000fce0000000000 */
.L_x_20:
[----:B------:R-:W-:Y:S05]  /*1cb0*/  BSYNC.RECONVERGENT B2 ;  /* 0x0000000000027941 */ /* 0x000fea0003800200 */
.L_x_19:
[C---:B------:R-:W-:Y:S02]  /*1cc0*/  LOP3.LUT R8, R18.reuse, 0x7ff, RZ, 0xc0, !PT ;  /* 0x000007ff12087812 */ /* 0x040fe400078ec0ff */
[----:B------:R-:W-:-:S03]  /*1cd0*/  LOP3.LUT P0, R18, R18, 0x3f, RZ, 0xc0, !PT ;  /* 0x0000003f12127812 */ /* 0x000fc6000780c0ff */
[----:B------:R-:W-:-:S05]  /*1ce0*/  VIADD R8, R8, 0xfffffc00 ;  /* 0xfffffc0008087836 */ /* 0x000fca0000000000 */
[----:B------:R-:W-:-:S05]  /*1cf0*/  SHF.R.U32.HI R9, RZ, 0x6, R8 ;  /* 0x00000006ff097819 */ /* 0x000fca0000011608 */
[----:B------:R-:W-:-:S04]  /*1d00*/  IMAD.IADD R0, R9, 0x1, R0 ;  /* 0x0000000109007824 */ /* 0x000fc800078e0200 */
[----:B------:R-:W-:-:S05]  /*1d10*/  IMAD.U32 R29, R0, 0x8, R1 ;  /* 0x00000008001d7824 */ /* 0x000fca00078e0001 */
[----:B------:R0:W-:Y:S04]  /*1d20*/  STL.64 [R29+-0x78], R12 ;  /* 0xffff880c1d007387 */ /* 0x0001e80000100a00 */
[----:B------:R-:W2:Y:S04]  /*1d30*/  @P0 LDL.64 R14, [R1+0x8] ;  /* 0x00000800010e0983 */ /* 0x000ea80000100a00 */
[----:B------:R-:W3:Y:S04]  /*1d40*/  LDL.64 R10, [R1+0x10] ;  /* 0x00001000010a7983 */ /* 0x000ee80000100a00 */
[----:B------:R-:W4:Y:S01]  /*1d50*/  LDL.64 R8, [R1+0x18] ;  /* 0x0000180001087983 */ /* 0x000f220000100a00 */
[----:B------:R-:W-:Y:S01]  /*1d60*/  @P0 LOP3.LUT R0, R18, 0x3f, RZ, 0x3c, !PT ;  /* 0x0000003f12000812 */ /* 0x000fe200078e3cff */
[----:B------:R-:W-:Y:S01]  /*1d70*/  BSSY.RECONVERGENT B2, `(.L_x_23) ;  /* 0x0000034000027945 */ /* 0x000fe20003800200 */
[----:B--2---:R-:W-:-:S02]  /*1d80*/  @P0 SHF.R.U64 R19, R14, 0x1, R15 ;  /* 0x000000010e130819 */ /* 0x004fc4000000120f */
[----:B------:R-:W-:Y:S02]  /*1d90*/  @P0 SHF.R.U32.HI R14, RZ, 0x1, R15 ;  /* 0x00000001ff0e0819 */ /* 0x000fe4000001160f */
[C---:B---3--:R-:W-:Y:S02]  /*1da0*/  @P0 SHF.L.U32 R15, R10.reuse, R18, RZ ;  /* 0x000000120a0f0219 */ /* 0x048fe400000006ff */
[----:B------:R-:W-:Y:S02]  /*1db0*/  @P0 SHF.R.U64 R19, R19, R0, R14 ;  /* 0x0000000013130219 */ /* 0x000fe4000000120e */
[C-C-:B0-----:R-:W-:Y:S02]  /*1dc0*/  @P0 SHF.R.U64 R12, R10.reuse, 0x1, R11.reuse ;  /* 0x000000010a0c0819 */ /* 0x141fe4000000120b */
[----:B------:R-:W-:Y:S02]  /*1dd0*/  @P0 SHF.L.U64.HI R13, R10, R18, R11 ;  /* 0x000000120a0d0219 */ /* 0x000fe4000001020b */
[----:B------:R-:W-:-:S02]  /*1de0*/  @P0 LOP3.LUT R10, R15, R19, RZ, 0xfc, !PT ;  /* 0x000000130f0a0212 */ /* 0x000fc400078efcff */
[----:B------:R-:W-:Y:S02]  /*1df0*/  @P0 SHF.R.U32.HI R15, RZ, 0x1, R11 ;  /* 0x00000001ff0f0819 */ /* 0x000fe4000001160b */
[----:B------:R-:W-:Y:S02]  /*1e00*/  @P0 SHF.R.U32.HI R14, RZ, R0, R14 ;  /* 0x00000000ff0e0219 */ /* 0x000fe4000001160e */
[----:B----4-:R-:W-:Y:S02]  /*1e10*/  @P0 SHF.L.U32 R19, R8, R18, RZ ;  /* 0x0000001208130219 */ /* 0x010fe400000006ff */
[----:B------:R-:W-:Y:S02]  /*1e20*/  @P0 SHF.R.U64 R12, R12, R0, R15 ;  /* 0x000000000c0c0219 */ /* 0x000fe4000000120f */
[----:B------:R-:W-:Y:S02]  /*1e30*/  @P0 LOP3.LUT R11, R13, R14, RZ, 0xfc, !PT ;  /* 0x0000000e0d0b0212 */ /* 0x000fe400078efcff */
[----:B------:R-:W-:-:S02]  /*1e40*/  @P0 SHF.L.U64.HI R18, R8, R18, R9 ;  /* 0x0000001208120219 */ /* 0x000fc40000010209 */
[----:B------:R-:W-:Y:S01]  /*1e50*/  @P0 LOP3.LUT R8, R19, R12, RZ, 0xfc, !PT ;  /* 0x0000000c13080212 */ /* 0x000fe200078efcff */
[C---:B------:R-:W-:Y:S01]  /*1e60*/  IMAD.SHL.U32 R12, R10.reuse, 0x4, RZ ;  /* 0x000000040a0c7824 */ /* 0x040fe200078e00ff */
[----:B------:R-:W-:Y:S02]  /*1e70*/  @P0 SHF.R.U32.HI R15, RZ, R0, R15 ;  /* 0x00000000ff0f0219 */ /* 0x000fe4000001160f */
[----:B------:R-:W-:Y:S02]  /*1e80*/  SHF.L.U64.HI R10, R10, 0x2, R11 ;  /* 0x000000020a0a7819 */ /* 0x000fe4000001020b */
[----:B------:R-:W-:Y:S02]  /*1e90*/  SHF.L.W.U32.HI R13, R11, 0x2, R8 ;  /* 0x000000020b0d7819 */ /* 0x000fe40000010e08 */
[----:B------:R-:W-:Y:S02]  /*1ea0*/  @P0 LOP3.LUT R9, R18, R15, RZ, 0xfc, !PT ;  /* 0x0000000f12090212 */ /* 0x000fe400078efcff */
[----:B------:R-:W-:-:S02]  /*1eb0*/  IADD3 RZ, P0, PT, RZ, -R12, RZ ;  /* 0x8000000cffff7210 */ /* 0x000fc40007f1e0ff */
[----:B------:R-:W-:Y:S02]  /*1ec0*/  LOP3.LUT R11, RZ, R10, RZ, 0x33, !PT ;  /* 0x0000000aff0b7212 */ /* 0x000fe400078e33ff */
[----:B------:R-:W-:Y:S02]  /*1ed0*/  SHF.L.W.U32.HI R0, R8, 0x2, R9 ;  /* 0x0000000208007819 */ /* 0x000fe40000010e09 */
[----:B------:R-:W-:Y:S02]  /*1ee0*/  LOP3.LUT R14, RZ, R13, RZ, 0x33, !PT ;  /* 0x0000000dff0e7212 */ /* 0x000fe400078e33ff */
[----:B------:R-:W-:Y:S02]  /*1ef0*/  IADD3.X R11, P0, PT, RZ, R11, RZ, P0, !PT ;  /* 0x0000000bff0b7210 */ /* 0x000fe4000071e4ff */
[----:B------:R-:W-:Y:S02]  /*1f00*/  LOP3.LUT R8, RZ, R0, RZ, 0x33, !PT ;  /* 0x00000000ff087212 */ /* 0x000fe400078e33ff */
[----:B------:R-:W-:-:S02]  /*1f10*/  IADD3.X R14, P1, PT, RZ, R14, RZ, P0, !PT ;  /* 0x0000000eff0e7210 */ /* 0x000fc4000073e4ff */
[----:B------:R-:W-:-:S03]  /*1f20*/  ISETP.GT.U32.AND P2, PT, R13, -0x1, PT ;  /* 0xffffffff0d00780c */ /* 0x000fc60003f44070 */
[----:B------:R-:W-:Y:S01]  /*1f30*/  IMAD.X R15, RZ, RZ, R8, P1 ;  /* 0x000000ffff0f7224 */ /* 0x000fe200008e0608 */
[----:B------:R-:W-:-:S04]  /*1f40*/  ISETP.GT.AND.EX P0, PT, R0, -0x1, PT, P2 ;  /* 0xffffffff0000780c */ /* 0x000fc80003f04320 */
[----:B------:R-:W-:Y:S02]  /*1f50*/  SEL R8, R0, R15, P0 ;  /* 0x0000000f00087207 */ /* 0x000fe40000000000 */
[----:B------:R-:W-:Y:S02]  /*1f60*/  SEL R13, R13, R14, P0 ;  /* 0x0000000e0d0d7207 */ /* 0x000fe40000000000 */
[----:B------:R-:W-:Y:S02]  /*1f70*/  ISETP.NE.U32.AND P1, PT, R8, RZ, PT ;  /* 0x000000ff0800720c */ /* 0x000fe40003f25070 */
[----:B------:R-:W-:Y:S02]  /*1f80*/  SEL R11, R10, R11, P0 ;  /* 0x0000000b0a0b7207 */ /* 0x000fe40000000000 */
[----:B------:R-:W-:Y:S01]  /*1f90*/  SEL R18, R13, R8, !P1 ;  /* 0x000000080d127207 */ /* 0x000fe20004800000 */
[----:B------:R-:W-:-:S05]  /*1fa0*/  @!P0 IMAD.MOV R12, RZ, RZ, -R12 ;  /* 0x000000ffff0c8224 */ /* 0x000fca00078e0a0c */
[----:B------:R-:W0:Y:S02]  /*1fb0*/  FLO.U32 R18, R18 ;  /* 0x0000001200127300 */ /* 0x000e2400000e0000 */
[C---:B0-----:R-:W-:Y:S02]  /*1fc0*/  IADD3 R15, PT, PT, -R18.reuse, 0x1f, RZ ;  /* 0x0000001f120f7810 */ /* 0x041fe40007ffe1ff */
[----:B------:R-:W-:-:S03]  /*1fd0*/  IADD3 R14, PT, PT, -R18, 0x3f, RZ ;  /* 0x0000003f120e7810 */ /* 0x000fc60007ffe1ff */
[----:B------:R-:W-:-:S05]  /*1fe0*/  @P1 IMAD.MOV R14, RZ, RZ, R15 ;  /* 0x000000ffff0e1224 */ /* 0x000fca00078e020f */
[----:B------:R-:W-:-:S13]  /*1ff0*/  ISETP.NE.AND P1, PT, R14, RZ, PT ;  /* 0x000000ff0e00720c */ /* 0x000fda0003f25270 */
[----:B------:R-:W-:Y:S05]  /*2000*/  @!P1 BRA `(.L_x_24) ;  /* 0x0000000000289947 */ /* 0x000fea0003800000 */
[----:B------:R-:W-:Y:S02]  /*2010*/  LOP3.LUT R10, R14, 0x3f, RZ, 0xc0, !PT ;  /* 0x0000003f0e0a7812 */ /* 0x000fe400078ec0ff */
[--C-:B------:R-:W-:Y:S02]  /*2020*/  SHF.R.U64 R12, R12, 0x1, R11.reuse ;  /* 0x000000010c0c7819 */ /* 0x100fe4000000120b */
[CC--:B------:R-:W-:Y:S02]  /*2030*/  SHF.L.U64.HI R8, R13.reuse, R10.reuse, R8 ;  /* 0x0000000a0d087219 */ /* 0x0c0fe40000010208 */
[----:B------:R-:W-:Y:S02]  /*2040*/  SHF.L.U32 R13, R13, R10, RZ ;  /* 0x0000000a0d0d7219 */ /* 0x000fe400000006ff */
[----:B------:R-:W-:Y:S02]  /*2050*/  SHF.R.U32.HI R10, RZ, 0x1, R11 ;  /* 0x00000001ff0a7819 */ /* 0x000fe4000001160b */
[----:B------:R-:W-:-:S04]  /*2060*/  LOP3.LUT R11, R14, 0x3f, RZ, 0xc, !PT ;  /* 0x0000003f0e0b7812 */ /* 0x000fc800078e0cff */
[-CC-:B------:R-:W-:Y:S02]  /*2070*/  SHF.R.U64 R12, R12, R11.reuse, R10.reuse ;  /* 0x0000000b0c0c7219 */ /* 0x180fe4000000120a */
[----:B------:R-:W-:Y:S02]  /*2080*/  SHF.R.U32.HI R11, RZ, R11, R10 ;  /* 0x0000000bff0b7219 */ /* 0x000fe4000001160a */
[----:B------:R-:W-:Y:S02]  /*2090*/  LOP3.LUT R13, R13, R12, RZ, 0xfc, !PT ;  /* 0x0000000c0d0d7212 */ /* 0x000fe400078efcff */
[----:B------:R-:W-:-:S07]  /*20a0*/  LOP3.LUT R8, R8, R11, RZ, 0xfc, !PT ;  /* 0x0000000b08087212 */ /* 0x000fce00078efcff */
.L_x_24:
[----:B------:R-:W-:Y:S05]  /*20b0*/  BSYNC.RECONVERGENT B2 ;  /* 0x0000000000027941 */ /* 0x000fea0003800200 */
.L_x_23:
[----:B------:R-:W-:-:S04]  /*20c0*/  IMAD.WIDE.U32 R10, R13, 0x2168c235, RZ ;  /* 0x2168c2350d0a7825 */ /* 0x000fc800078e00ff */
[----:B------:R-:W-:Y:S01]  /*20d0*/  IMAD.MOV.U32 R18, RZ, RZ, R11 ;  /* 0x000000ffff127224 */ /* 0x000fe200078e000b */
[----:B------:R-:W-:Y:S01]  /*20e0*/  IADD3 RZ, P1, PT, R10, R10, RZ ;  /* 0x0000000a0aff7210 */ /* 0x000fe20007f3e0ff */
[----:B------:R-:W-:Y:S02]  /*20f0*/  IMAD.MOV.U32 R19, RZ, RZ, RZ ;  /* 0x000000ffff137224 */ /* 0x000fe400078e00ff */
[----:B------:R-:W-:-:S04]  /*2100*/  IMAD.HI.U32 R11, R8, -0x36f0255e, RZ ;  /* 0xc90fdaa2080b7827 */ /* 0x000fc800078e00ff */
[----:B------:R-:W-:-:S04]  /*2110*/  IMAD.WIDE.U32 R12, R13, -0x36f0255e, R18 ;  /* 0xc90fdaa20d0c7825 */ /* 0x000fc800078e0012 */
[C---:B------:R-:W-:Y:S02]  /*2120*/  IMAD R15, R8.reuse, -0x36f0255e, RZ ;  /* 0xc90fdaa2080f7824 */ /* 0x040fe400078e02ff */
[----:B------:R-:W-:-:S04]  /*2130*/  IMAD.WIDE.U32 R12, P2, R8, 0x2168c235, R12 ;  /* 0x2168c235080c7825 */ /* 0x000fc8000784000c */
[----:B------:R-:W-:Y:S01]  /*2140*/  IMAD.X R11, RZ, RZ, R11, P2 ;  /* 0x000000ffff0b7224 */ /* 0x000fe200010e060b */
[----:B------:R-:W-:Y:S02]  /*2150*/  IADD3 R15, P2, PT, R15, R13, RZ ;  /* 0x0000000d0f0f7210 */ /* 0x000fe40007f5e0ff */
[----:B------:R-:W-:Y:S02]  /*2160*/  IADD3.X RZ, P1, PT, R12, R12, RZ, P1, !PT ;  /* 0x0000000c0cff7210 */ /* 0x000fe40000f3e4ff */
[C---:B------:R-:W-:Y:S01]  /*2170*/  ISETP.GT.U32.AND P3, PT, R15.reuse, RZ, PT ;  /* 0x000000ff0f00720c */ /* 0x040fe20003f64070 */
[----:B------:R-:W-:Y:S01]  /*2180*/  IMAD.X R11, RZ, RZ, R11, P2 ;  /* 0x000000ffff0b7224 */ /* 0x000fe200010e060b */
[----:B------:R-:W-:-:S04]  /*2190*/  IADD3.X R8, P2, PT, R15, R15, RZ, P1, !PT ;  /* 0x0000000f0f087210 */ /* 0x000fc80000f5e4ff */
[C---:B------:R-:W-:Y:S01]  /*21a0*/  ISETP.GT.AND.EX P1, PT, R11.reuse, RZ, PT, P3 ;  /* 0x000000ff0b00720c */ /* 0x040fe20003f24330 */
[----:B------:R-:W-:-:S03]  /*21b0*/  IMAD.X R10, R11, 0x1, R11, P2 ;  /* 0x000000010b0a7824 */ /* 0x000fc600010e060b */
[----:B------:R-:W-:Y:S02]  /*21c0*/  SEL R8, R8, R15, P1 ;  /* 0x0000000f08087207 */ /* 0x000fe40000800000 */
[----:B------:R-:W-:Y:S02]  /*21d0*/  SEL R10, R10, R11, P1 ;  /* 0x0000000b0a0a7207 */ /* 0x000fe40000800000 */
[----:B------:R-:W-:Y:S02]  /*21e0*/  IADD3 R13, P2, PT, R8, 0x1, RZ ;  /* 0x00000001080d7810 */ /* 0x000fe40007f5e0ff */
[----:B------:R-:W-:Y:S02]  /*21f0*/  SEL R15, RZ, 0xffffffff, !P1 ;  /* 0xffffffffff0f7807 */ /* 0x000fe40004800000 */
[----:B------:R-:W-:Y:S01]  /*2200*/  LOP3.LUT P1, R11, R17, 0x80000000, RZ, 0xc0, !PT ;  /* 0x80000000110b7812 */ /* 0x000fe2000782c0ff */
[----:B------:R-:W-:Y:S02]  /*2210*/  IMAD.X R8, RZ, RZ, R10, P2 ;  /* 0x000000ffff087224 */ /* 0x000fe400010e060a */
[----:B------:R-:W-:Y:S01]  /*2220*/  IMAD.IADD R10, R15, 0x1, -R14 ;  /* 0x000000010f0a7824 */ /* 0x000fe200078e0a0e */
[----:B------:R-:W-:-:S02]  /*2230*/  @!P0 LOP3.LUT R11, R11, 0x80000000, RZ, 0x3c, !PT ;  /* 0x800000000b0b8812 */ /* 0x000fc400078e3cff */
[----:B------:R-:W-:Y:S01]  /*2240*/  SHF.R.U64 R13, R13, 0xa, R8 ;  /* 0x0000000a0d0d7819 */ /* 0x000fe20000001208 */
[----:B------:R-:W-:-:S03]  /*2250*/  IMAD.SHL.U32 R10, R10, 0x100000, RZ ;  /* 0x001000000a0a7824 */ /* 0x000fc600078e00ff */
[----:B------:R-:W-:-:S04]  /*2260*/  IADD3 R13, P2, PT, R13, 0x1, RZ ;  /* 0x000000010d0d7810 */ /* 0x000fc80007f5e0ff */
[----:B------:R-:W-:-:S04]  /*2270*/  LEA.HI.X R8, R8, RZ, RZ, 0x16, P2 ;  /* 0x000000ff08087211 */ /* 0x000fc800010fb4ff */
[--C-:B------:R-:W-:Y:S02]  /*2280*/  SHF.R.U64 R12, R13, 0x1, R8.reuse ;  /* 0x000000010d0c7819 */ /* 0x100fe40000001208 */
[----:B------:R-:W-:Y:S02]  /*2290*/  SHF.R.U32.HI R13, RZ, 0x1e, R9 ;  /* 0x0000001eff0d7819 */ /* 0x000fe40000011609 */
[----:B------:R-:W-:Y:S02]  /*22a0*/  SHF.R.U32.HI R9, RZ, 0x1, R8 ;  /* 0x00000001ff097819 */ /* 0x000fe40000011608 */
[----:B------:R-:W-:Y:S02]  /*22b0*/  IADD3 R8, P2, P3, RZ, RZ, R12 ;  /* 0x000000ffff087210 */ /* 0x000fe40007b5e00c */
[----:B------:R-:W-:Y:S02]  /*22c0*/  LEA.HI R0, R0, R13, RZ, 0x1 ;  /* 0x0000000d00007211 */ /* 0x000fe400078f08ff */
[----:B------:R-:W-:-:S03]  /*22d0*/  IADD3.X R10, PT, PT, R10, 0x3fe00000, R9, P2, P3 ;  /* 0x3fe000000a0a7810 */ /* 0x000fc600017e6409 */
[----:B------:R-:W-:Y:S01]  /*22e0*/  @P1 IMAD.MOV R0, RZ, RZ, -R0 ;  /* 0x000000ffff001224 */ /* 0x000fe200078e0a00 */
[----:B------:R-:W-:-:S07]  /*22f0*/  LOP3.LUT R11, R10, R11, RZ, 0xfc, !PT ;  /* 0x0000000b0a0b7212 */ /* 0x000fce00078efcff */
.L_x_18:
[----:B------:R-:W-:Y:S02]  /*2300*/  IMAD.MOV.U32 R17, RZ, RZ, 0x0 ;  /* 0x00000000ff117424 */ /* 0x000fe400078e00ff */
[----:B------:R-:W-:Y:S02]  /*2310*/  IMAD.MOV.U32 R9, RZ, RZ, R11 ;  /* 0x000000ffff097224 */ /* 0x000fe400078e000b */
[----:B------:R-:W-:Y:S05]  /*2320*/  RET.REL.NODEC R16 `(angles_to_rots) ;  /* 0xffffffdc10347950 */ /* 0x000fea0003c3ffff */
.L_x_25:
[----:B------:R-:W-:-:S00]  /*2330*/  BRA `(.L_x_25) ;  /* 0xfffffffc00fc7947 */ /* 0x000fc0000383ffff */
[----:B------:R-:W-:-:S00]  /*2340*/  NOP ;  /* 0x0000000000007918 */ /* 0x000fc00000000000 */
        /* <DEDUP_REMOVED lines=11> */
.L_x_298:


//--------------------- .text.estimate_all_angles2 --------------------------
	.section	.text.estimate_all_angles2,"ax",@progbits
	.align	128
        .global         estimate_all_angles2
        .type           estimate_all_angles2,@function
        .size           estimate_all_angles2,(.L_x_299 - estimate_all_angles2)
        .other          estimate_all_angles2,@"STO_CUDA_ENTRY STV_DEFAULT"
estimate_all_angles2:
.text.estimate_all_angles2:
[----:B------:R-:W-:Y:S01]  /*0000*/  LDC R1, c[0x0][0x37c] ;  /* 0x0000df00ff017b82 */ /* 0x000fe20000000800 */
[----:B------:R-:W0:Y:S01]  /*0010*/  S2R R2, SR_CTAID.X ;  /* 0x0000000000027919 */ /* 0x000e220000002500 */
[----:B------:R-:W1:Y:S01]  /*0020*/  LDCU.64 UR4, c[0x0][0x380] ;  /* 0x00007000ff0477ac */ /* 0x000e620008000a00 */
[----:B------:R-:W0:Y:S01]  /*0030*/  S2R R3, SR_TID.X ;  /* 0x0000000000037919 */ /* 0x000e220000002100 */
[----:B------:R-:W0:Y:S01]  /*0040*/  LDCU UR6, c[0x0][0x360] ;  /* 0x00006c00ff0677ac */ /* 0x000e220008000800 */
[----:B-1----:R-:W-:-:S04]  /*0050*/  UISETP.LT.U32.AND UP0, UPT, UR4, UR5, UPT ;  /* 0x000000050400728c */ /* 0x002fc8000bf01070 */
[----:B------:R-:W-:Y:S01]  /*0060*/  USEL UR4, UR4, UR5, UP0 ;  /* 0x0000000504047287 */ /* 0x000fe20008000000 */
[----:B0-----:R-:W-:-:S05]  /*0070*/  IMAD R2, R2, UR6, R3 ;  /* 0x0000000602027c24 */ /* 0x001fca000f8e0203 */
[----:B------:R-:W-:-:S13]  /*0080*/  ISETP.LT.U32.AND P0, PT, R2, UR4, PT ;  /* 0x0000000402007c0c */ /* 0x000fda000bf01070 */
[----:B------:R-:W-:Y:S05]  /*0090*/  @!P0 EXIT ;  /* 0x000000000000894d */ /* 0x000fea0003800000 */
[----:B------:R-:W0:Y:S01]  /*00a0*/  LDCU UR4, c[0x0][0x38c] ;  /* 0x00007180ff0477ac */ /* 0x000e220008000800 */
[----:B------:R-:W1:Y:S01]  /*00b0*/  LDC.64 R8, c[0x0][0x388] ;  /* 0x0000e200ff087b82 */ /* 0x000e620000000a00 */
[----:B------:R-:W-:Y:S01]  /*00c0*/  IMAD.MOV.U32 R4, RZ, RZ, 0x1 ;  /* 0x00000001ff047424 */ /* 0x000fe200078e00ff */
[----:B0-----:R-:W1:Y:S05]  /*00d0*/  MUFU.RCP64H R5, UR4 ;  /* 0x0000000400057d08 */ /* 0x001e6a0008001800 */
[----:B-1----:R-:W-:-:S08]  /*00e0*/  DFMA R6, R4, -R8, 1 ;  /* 0x3ff000000406742b */ /* 0x002fd00000000808 */
[----:B------:R-:W-:-:S08]  /*00f0*/  DFMA R6, R6, R6, R6 ;  /* 0x000000060606722b */ /* 0x000fd00000000006 */
[----:B------:R-:W-:-:S08]  /*0100*/  DFMA R6, R4, R6, R4 ;  /* 0x000000060406722b */ /* 0x000fd00000000004 */
[----:B------:R-:W-:-:S08]  /*0110*/  DFMA R4, R6, -R8, 1 ;  /* 0x3ff000000604742b */ /* 0x000fd00000000808 */
[----:B------:R-:W-:-:S08]  /*0120*/  DFMA R4, R6, R4, R6 ;  /* 0x000000040604722b */ /* 0x000fd00000000006 */
[----:B------:R-:W-:-:S08]  /*0130*/  DMUL R6, R4, 180 ;  /* 0x4066800004067828 */ /* 0x000fd00000000000 */
[----:B------:R-:W-:-:S08]  /*0140*/  DFMA R8, R6, -R8, 180 ;  /* 0x406680000608742b */ /* 0x000fd00000000808 */
[----:B------:R-:W-:-:S10]  /*0150*/  DFMA R4, R4, R8, R6 ;  /* 0x000000080404722b */ /* 0x000fd40000000006 */
[----:B------:R-:W-:-:S05]  /*0160*/  FFMA R0, RZ, UR4, R5 ;  /* 0x00000004ff007c23 */ /* 0x000fca0008000005 */
[----:B------:R-:W-:-:S13]  /*0170*/  FSETP.GT.AND P0, PT, |R0|, 1.469367938527859385e-39, PT ;  /* 0x001000000000780b */ /* 0x000fda0003f04200 */
[----:B------:R-:W-:Y:S05]  /*0180*/  @P0 BRA `(.L_x_26) ;  /* 0x0000000000240947 */ /* 0x000fea0003800000 */
[----:B------:R-:W0:Y:S01]  /*0190*/  LDCU.64 UR4, c[0x0][0x388] ;  /* 0x00007100ff0477ac */ /* 0x000e220008000a00 */
[----:B------:R-:W-:Y:S01]  /*01a0*/  IMAD.MOV.U32 R10, RZ, RZ, RZ ;  /* 0x000000ffff0a7224 */ /* 0x000fe200078e00ff */
[----:B------:R-:W-:Y:S01]  /*01b0*/  MOV R4, 0x200 ;  /* 0x0000020000047802 */ /* 0x000fe20000000f00 */
[----:B------:R-:W-:Y:S02]  /*01c0*/  IMAD.MOV.U32 R11, RZ, RZ, 0x40668000 ;  /* 0x40668000ff0b7424 */ /* 0x000fe400078e00ff */
[----:B0-----:R-:W-:Y:S02]  /*01d0*/  IMAD.U32 R12, RZ, RZ, UR4 ;  /* 0x00000004ff0c7e24 */ /* 0x001fe4000f8e00ff */
[----:B------:R-:W-:-:S07]  /*01e0*/  IMAD.U32 R13, RZ, RZ, UR5 ;  /* 0x00000005ff0d7e24 */ /* 0x000fce000f8e00ff */
[----:B------:R-:W-:Y:S05]  /*01f0*/  CALL.REL.NOINC `($__internal_0_$__cuda_sm20_div_rn_f64_full) ;  /* 0x0000002800307944 */ /* 0x000fea0003c00000 */
[----:B------:R-:W-:Y:S02]  /*0200*/  IMAD.MOV.U32 R4, RZ, RZ, R18 ;  /* 0x000000ffff047224 */ /* 0x000fe400078e0012 */
[----:B------:R-:W-:-:S07]  /*0210*/  IMAD.MOV.U32 R5, RZ, RZ, R19 ;  /* 0x000000ffff057224 */ /* 0x000fce00078e0013 */
.L_x_26:
[----:B------:R-:W0:Y:S01]  /*0220*/  F2I.F64.TRUNC R3, R4 ;  /* 0x0000000400037311 */ /* 0x000e22000030d100 */
[----:B------:R-:W1:Y:S01]  /*0230*/  LDCU.64 UR6, c[0x0][0x358] ;  /* 0x00006b00ff0677ac */ /* 0x000e620008000a00 */
[----:B------:R-:W-:Y:S01]  /*0240*/  BSSY.RECONVERGENT B0, `(.L_x_27) ;  /* 0x00000ca000007945 */ /* 0x000fe20003800200 */
[----:B------:R-:W-:Y:S01]  /*0250*/  IMAD.MOV.U32 R0, RZ, RZ, -0x1 ;  /* 0xffffffffff007424 */ /* 0x000fe200078e00ff */
[----:B0-----:R-:W-:-:S13]  /*0260*/  ISETP.GE.AND P0, PT, R3, 0x1, PT ;  /* 0x000000010300780c */ /* 0x001fda0003f06270 */
[----:B-1----:R-:W-:Y:S05]  /*0270*/  @!P0 BRA `(.L_x_28) ;  /* 0x0000000c00188947 */ /* 0x002fea0003800000 */
[C---:B------:R-:W-:Y:S01]  /*0280*/  ISETP.GE.U32.AND P1, PT, R3.reuse, 0x10, PT ;  /* 0x000000100300780c */ /* 0x040fe20003f26070 */
[----:B------:R-:W-:Y:S01]  /*0290*/  BSSY.RECONVERGENT B1, `(.L_x_29) ;  /* 0x0000064000017945 */ /* 0x000fe20003800200 */
[----:B------:R-:W-:Y:S01]  /*02a0*/  LOP3.LUT R4, R3, 0xf, RZ, 0xc0, !PT ;  /* 0x0000000f03047812 */ /* 0x000fe200078ec0ff */
[----:B------:R-:W-:Y:S02]  /*02b0*/  IMAD R5, R2, R3, RZ ;  /* 0x0000000302057224 */ /* 0x000fe400078e02ff */
[----:B------:R-:W-:Y:S01]  /*02c0*/  IMAD.MOV.U32 R26, RZ, RZ, RZ ;  /* 0x000000ffff1a7224 */ /* 0x000fe200078e00ff */
[----:B------:R-:W-:Y:S01]  /*02d0*/  ISETP.NE.AND P0, PT, R4, RZ, PT ;  /* 0x000000ff0400720c */ /* 0x000fe20003f05270 */
[----:B------:R-:W-:Y:S02]  /*02e0*/  IMAD.MOV.U32 R0, RZ, RZ, -0x1 ;  /* 0xffffffffff007424 */ /* 0x000fe400078e00ff */
[----:B------:R-:W-:Y:S02]  /*02f0*/  IMAD.MOV.U32 R14, RZ, RZ, 0x0 ;  /* 0x00000000ff0e7424 */ /* 0x000fe400078e00ff */
[----:B------:R-:W-:-:S02]  /*0300*/  IMAD.MOV.U32 R15, RZ, RZ, -0x3f079610 ;  /* 0xc0f869f0ff0f7424 */ /* 0x000fc400078e00ff */
[----:B------:R-:W-:Y:S06]  /*0310*/  @!P1 BRA `(.L_x_30) ;  /* 0x00000004006c9947 */ /* 0x000fec0003800000 */
[----:B------:R-:W0:Y:S01]  /*0320*/  LDC.64 R6, c[0x0][0x398] ;  /* 0x0000e600ff067b82 */ /* 0x000e220000000a00 */
[----:B------:R-:W-:Y:S01]  /*0330*/  LOP3.LUT R26, R3, 0x7ffffff0, RZ, 0xc0, !PT ;  /* 0x7ffffff0031a7812 */ /* 0x000fe200078ec0ff */
[----:B------:R-:W-:Y:S02]  /*0340*/  IMAD.MOV.U32 R27, RZ, RZ, RZ ;  /* 0x000000ffff1b7224 */ /* 0x000fe400078e00ff */
[----:B------:R-:W-:Y:S02]  /*0350*/  IMAD.MOV.U32 R0, RZ, RZ, -0x1 ;  /* 0xffffffffff007424 */ /* 0x000fe400078e00ff */
[----:B------:R-:W-:Y:S02]  /*0360*/  IMAD.MOV.U32 R14, RZ, RZ, 0x0 ;  /* 0x00000000ff0e7424 */ /* 0x000fe400078e00ff */
[----:B------:R-:W-:-:S07]  /*0370*/  IMAD.MOV.U32 R15, RZ, RZ, -0x3f079610 ;  /* 0xc0f869f0ff0f7424 */ /* 0x000fce00078e00ff */
.L_x_31:
[----:B------:R-:W-:-:S04]  /*0380*/  IMAD.IADD R23, R5, 0x1, R27 ;  /* 0x0000000105177824 */ /* 0x000fc800078e021b */
[----:B0-----:R-:W-:-:S05]  /*0390*/  IMAD.WIDE R22, R23, 0x8, R6 ;  /* 0x0000000817167825 */ /* 0x001fca00078e0206 */
[----:B------:R-:W2:Y:S04]  /*03a0*/  LDG.E.64.CONSTANT R8, desc[UR6][R22.64] ;  /* 0x0000000616087981 */ /* 0x000ea8000c1e9b00 */
[----:B------:R-:W3:Y:S04]  /*03b0*/  LDG.E.64.CONSTANT R12, desc[UR6][R22.64+0x8] ;  /* 0x00000806160c7981 */ /* 0x000ee8000c1e9b00 */
[----:B------:R-:W4:Y:S04]  /*03c0*/  LDG.E.64.CONSTANT R10, desc[UR6][R22.64+0x10] ;  /* 0x00001006160a7981 */ /* 0x000f28000c1e9b00 */
[----:B------:R-:W5:Y:S04]  /*03d0*/  LDG.E.64.CONSTANT R20, desc[UR6][R22.64+0x18] ;  /* 0x0000180616147981 */ /* 0x000f68000c1e9b00 */
[----:B------:R-:W5:Y:S04]  /*03e0*/  LDG.E.64.CONSTANT R18, desc[UR6][R22.64+0x20] ;  /* 0x0000200616127981 */ /* 0x000f68000c1e9b00 */
[----:B------:R-:W5:Y:S04]  /*03f0*/  LDG.E.64.CONSTANT R16, desc[UR6][R22.64+0x28] ;  /* 0x0000280616107981 */ /* 0x000f68000c1e9b00 */
[----:B------:R-:W5:Y:S01]  /*0400*/  LDG.E.64.CONSTANT R24, desc[UR6][R22.64+0x78] ;  /* 0x0000780616187981 */ /* 0x000f62000c1e9b00 */
[----:B--2---:R-:W-:-:S06]  /*0410*/  DSETP.GT.AND P2, PT, R8, R14, PT ;  /* 0x0000000e0800722a */ /* 0x004fcc0003f44000 */
[----:B------:R-:W-:Y:S02]  /*0420*/  FSEL R8, R8, R14, P2 ;  /* 0x0000000e08087208 */ /* 0x000fe40001000000 */
[----:B------:R-:W-:Y:S02]  /*0430*/  FSEL R9, R9, R15, P2 ;  /* 0x0000000f09097208 */ /* 0x000fe40001000000 */
[----:B------:R-:W2:Y:S04]  /*0440*/  LDG.E.64.CONSTANT R14, desc[UR6][R22.64+0x30] ;  /* 0x00003006160e7981 */ /* 0x000ea8000c1e9b00 */
[----:B---3--:R-:W-:-:S06]  /*0450*/  DSETP.GT.AND P3, PT, R12, R8, PT ;  /* 0x000000080c00722a */ /* 0x008fcc0003f64000 */
[----:B------:R-:W-:Y:S02]  /*0460*/  FSEL R8, R12, R8, P3 ;  /* 0x000000080c087208 */ /* 0x000fe40001800000 */
[----:B------:R-:W-:Y:S02]  /*0470*/  FSEL R9, R13, R9, P3 ;  /* 0x000000090d097208 */ /* 0x000fe40001800000 */
[----:B------:R-:W3:Y:S04]  /*0480*/  LDG.E.64.CONSTANT R12, desc[UR6][R22.64+0x38] ;  /* 0x00003806160c7981 */ /* 0x000ee8000c1e9b00 */
[----:B----4-:R-:W-:-:S06]  /*0490*/  DSETP.GT.AND P4, PT, R10, R8, PT ;  /* 0x000000080a00722a */ /* 0x010fcc0003f84000 */
[----:B------:R-:W-:Y:S02]  /*04a0*/  FSEL R8, R10, R8, P4 ;  /* 0x000000080a087208 */ /* 0x000fe40002000000 */
[----:B------:R-:W-:Y:S02]  /*04b0*/  FSEL R9, R11, R9, P4 ;  /* 0x000000090b097208 */ /* 0x000fe40002000000 */
[----:B------:R-:W4:Y:S04]  /*04c0*/  LDG.E.64.CONSTANT R10, desc[UR6][R22.64+0x40] ;  /* 0x00004006160a7981 */ /* 0x000f28000c1e9b00 */
[----:B-----5:R-:W-:-:S06]  /*04d0*/  DSETP.GT.AND P5, PT, R20, R8, PT ;  /* 0x000000081400722a */ /* 0x020fcc0003fa4000 */
[----:B------:R-:W-:Y:S02]  /*04e0*/  FSEL R8, R20, R8, P5 ;  /* 0x0000000814087208 */ /* 0x000fe40002800000 */
[----:B------:R-:W-:Y:S02]  /*04f0*/  FSEL R9, R21, R9, P5 ;  /* 0x0000000915097208 */ /* 0x000fe40002800000 */
[----:B------:R-:W5:Y:S04]  /*0500*/  LDG.E.64.CONSTANT R20, desc[UR6][R22.64+0x48] ;  /* 0x0000480616147981 */ /* 0x000f68000c1e9b00 */
[----:B------:R-:W-:-:S06]  /*0510*/  DSETP.GT.AND P6, PT, R18, R8, PT ;  /* 0x000000081200722a */ /* 0x000fcc0003fc4000 */
[----:B------:R-:W-:Y:S02]  /*0520*/  FSEL R8, R18, R8, P6 ;  /* 0x0000000812087208 */ /* 0x000fe40003000000 */
[----:B------:R-:W-:Y:S02]  /*0530*/  FSEL R9, R19, R9, P6 ;  /* 0x0000000913097208 */ /* 0x000fe40003000000 */
[----:B------:R-:W5:Y:S04]  /*0540*/  LDG.E.64.CONSTANT R18, desc[UR6][R22.64+0x50] ;  /* 0x0000500616127981 */ /* 0x000f68000c1e9b00 */
[----:B------:R-:W-:Y:S01]  /*0550*/  DSETP.GT.AND P1, PT, R16, R8, PT ;  /* 0x000000081000722a */ /* 0x000fe20003f24000 */
[----:B------:R-:W-:-:S05]  /*0560*/  SEL R0, R27, R0, P2 ;  /* 0x000000001b007207 */ /* 0x000fca0001000000 */
[----:B------:R-:W-:Y:S02]  /*0570*/  FSEL R8, R16, R8, P1 ;  /* 0x0000000810087208 */ /* 0x000fe40000800000 */
[----:B------:R-:W-:Y:S02]  /*0580*/  FSEL R9, R17, R9, P1 ;  /* 0x0000000911097208 */ /* 0x000fe40000800000 */
[----:B------:R-:W5:Y:S01]  /*0590*/  LDG.E.64.CONSTANT R16, desc[UR6][R22.64+0x58] ;  /* 0x0000580616107981 */ /* 0x000f62000c1e9b00 */
[C---:B------:R-:W-:Y:S02]  /*05a0*/  @P3 VIADD R0, R27.reuse, 0x1 ;  /* 0x000000011b003836 */ /* 0x040fe40000000000 */
[----:B------:R-:W-:Y:S01]  /*05b0*/  @P4 VIADD R0, R27, 0x2 ;  /* 0x000000021b004836 */ /* 0x000fe20000000000 */
        /* <DEDUP_REMOVED lines=11> */
[----:B------:R-:W4:Y:S01]  /*0670*/  LDG.E.64.CONSTANT R10, desc[UR6][R22.64+0x70] ;  /* 0x00007006160a7981 */ /* 0x000f22000c1e9b00 */
[----:B------:R-:W-:-:S03]  /*0680*/  @P5 VIADD R0, R27, 0x3 ;  /* 0x000000031b005836 */ /* 0x000fc60000000000 */
[----:B-----5:R-:W-:Y:S01]  /*0690*/  DSETP.GT.AND P5, PT, R20, R8, PT ;  /* 0x000000081400722a */ /* 0x020fe20003fa4000 */
[----:B------:R-:W-:-:S05]  /*06a0*/  @P6 IADD3 R0, PT, PT, R27, 0x4, RZ ;  /* 0x000000041b006810 */ /* 0x000fca0007ffe0ff */
[----:B------:R-:W-:Y:S02]  /*06b0*/  FSEL R8, R20, R8, P5 ;  /* 0x0000000814087208 */ /* 0x000fe40002800000 */
[----:B------:R-:W-:-:S06]  /*06c0*/  FSEL R9, R21, R9, P5 ;  /* 0x0000000915097208 */ /* 0x000fcc0002800000 */
[----:B------:R-:W-:Y:S01]  /*06d0*/  DSETP.GT.AND P6, PT, R18, R8, PT ;  /* 0x000000081200722a */ /* 0x000fe20003fc4000 */
[----:B------:R-:W-:-:S05]  /*06e0*/  @P1 VIADD R0, R27, 0x5 ;  /* 0x000000051b001836 */ /* 0x000fca0000000000 */
[----:B------:R-:W-:Y:S02]  /*06f0*/  FSEL R8, R18, R8, P6 ;  /* 0x0000000812087208 */ /* 0x000fe40003000000 */
[----:B------:R-:W-:-:S06]  /*0700*/  FSEL R9, R19, R9, P6 ;  /* 0x0000000913097208 */ /* 0x000fcc0003000000 */
[----:B------:R-:W-:Y:S01]  /*0710*/  DSETP.GT.AND P1, PT, R16, R8, PT ;  /* 0x000000081000722a */ /* 0x000fe20003f24000 */
[----:B------:R-:W-:-:S05]  /*0720*/  @P2 VIADD R0, R27, 0x6 ;  /* 0x000000061b002836 */ /* 0x000fca0000000000 */
[----:B------:R-:W-:Y:S02]  /*0730*/  FSEL R8, R16, R8, P1 ;  /* 0x0000000810087208 */ /* 0x000fe40000800000 */
[----:B------:R-:W-:Y:S01]  /*0740*/  FSEL R9, R17, R9, P1 ;  /* 0x0000000911097208 */ /* 0x000fe20000800000 */
[C---:B------:R-:W-:Y:S02]  /*0750*/  @P3 VIADD R0, R27.reuse, 0x7 ;  /* 0x000000071b003836 */ /* 0x040fe40000000000 */
[C---:B------:R-:W-:Y:S02]  /*0760*/  @P4 VIADD R0, R27.reuse, 0x8 ;  /* 0x000000081b004836 */ /* 0x040fe40000000000 */
[C---:B------:R-:W-:Y:S02]  /*0770*/  @P5 VIADD R0, R27.reuse, 0x9 ;  /* 0x000000091b005836 */ /* 0x040fe40000000000 */
[C---:B------:R-:W-:Y:S02]  /*0780*/  @P6 VIADD R0, R27.reuse, 0xa ;  /* 0x0000000a1b006836 */ /* 0x040fe40000000000 */
[----:B------:R-:W-:Y:S01]  /*0790*/  @P1 VIADD R0, R27, 0xb ;  /* 0x0000000b1b001836 */ /* 0x000fe20000000000 */
[----:B--2---:R-:W-:-:S06]  /*07a0*/  DSETP.GT.AND P2, PT, R14, R8, PT ;  /* 0x000000080e00722a */ /* 0x004fcc0003f44000 */
[----:B------:R-:W-:Y:S02]  /*07b0*/  FSEL R8, R14, R8, P2 ;  /* 0x000000080e087208 */ /* 0x000fe40001000000 */
[----:B------:R-:W-:-:S06]  /*07c0*/  FSEL R9, R15, R9, P2 ;  /* 0x000000090f097208 */ /* 0x000fcc0001000000 */
[----:B---3--:R-:W-:-:S06]  /*07d0*/  DSETP.GT.AND P3, PT, R12, R8, PT ;  /* 0x000000080c00722a */ /* 0x008fcc0003f64000 */
[----:B------:R-:W-:Y:S02]  /*07e0*/  FSEL R8, R12, R8, P3 ;  /* 0x000000080c087208 */ /* 0x000fe40001800000 */
[----:B------:R-:W-:-:S06]  /*07f0*/  FSEL R9, R13, R9, P3 ;  /* 0x000000090d097208 */ /* 0x000fcc0001800000 */
[----:B----4-:R-:W-:-:S06]  /*0800*/  DSETP.GT.AND P4, PT, R10, R8, PT ;  /* 0x000000080a00722a */ /* 0x010fcc0003f84000 */
[----:B------:R-:W-:Y:S02]  /*0810*/  FSEL R8, R10, R8, P4 ;  /* 0x000000080a087208 */ /* 0x000fe40002000000 */
[----:B------:R-:W-:-:S06]  /*0820*/  FSEL R9, R11, R9, P4 ;  /* 0x000000090b097208 */ /* 0x000fcc0002000000 */
[----:B------:R-:W-:Y:S01]  /*0830*/  DSETP.GT.AND P1, PT, R24, R8, PT ;  /* 0x000000081800722a */ /* 0x000fe20003f24000 */
[C---:B------:R-:W-:Y:S02]  /*0840*/  @P2 VIADD R0, R27.reuse, 0xc ;  /* 0x0000000c1b002836 */ /* 0x040fe40000000000 */
[C---:B------:R-:W-:Y:S02]  /*0850*/  @P3 VIADD R0, R27.reuse, 0xd ;  /* 0x0000000d1b003836 */ /* 0x040fe40000000000 */
[----:B------:R-:W-:-:S09]  /*0860*/  @P4 VIADD R0, R27, 0xe ;  /* 0x0000000e1b004836 */ /* 0x000fd20000000000 */
[C---:B------:R-:W-:Y:S02]  /*0870*/  @P1 VIADD R0, R27.reuse, 0xf ;  /* 0x0000000f1b001836 */ /* 0x040fe40000000000 */
[----:B------:R-:W-:-:S05]  /*0880*/  VIADD R27, R27, 0x10 ;  /* 0x000000101b1b7836 */ /* 0x000fca0000000000 */
[----:B------:R-:W-:Y:S02]  /*0890*/  ISETP.NE.AND P2, PT, R27, R26, PT ;  /* 0x0000001a1b00720c */ /* 0x000fe40003f45270 */
[----:B------:R-:W-:Y:S02]  /*08a0*/  FSEL R14, R24, R8, P1 ;  /* 0x00000008180e7208 */ /* 0x000fe40000800000 */
[----:B------:R-:W-:-:S09]  /*08b0*/  FSEL R15, R25, R9, P1 ;  /* 0x00000009190f7208 */ /* 0x000fd20000800000 */
[----:B------:R-:W-:Y:S05]  /*08c0*/  @P2 BRA `(.L_x_31) ;  /* 0xfffffff800ac2947 */ /* 0x000fea000383ffff */
.L_x_30:
[----:B------:R-:W-:Y:S05]  /*08d0*/  BSYNC.RECONVERGENT B1 ;  /* 0x0000000000017941 */ /* 0x000fea0003800200 */
.L_x_29:
[----:B------:R-:W-:Y:S05]  /*08e0*/  @!P0 BRA `(.L_x_28) ;  /* 0x00000004007c8947 */ /* 0x000fea0003800000 */
[----:B------:R-:W-:Y:S01]  /*08f0*/  ISETP.GE.U32.AND P1, PT, R4, 0x8, PT ;  /* 0x000000080400780c */ /* 0x000fe20003f26070 */
[----:B------:R-:W-:Y:S01]  /*0900*/  BSSY.RECONVERGENT B1, `(.L_x_32) ;  /* 0x0000030000017945 */ /* 0x000fe20003800200 */
[----:B------:R-:W-:-:S04]  /*0910*/  LOP3.LUT R27, R3, 0x7, RZ, 0xc0, !PT ;  /* 0x00000007031b7812 */ /* 0x000fc800078ec0ff */
[----:B------:R-:W-:-:S07]  /*0920*/  ISETP.NE.AND P0, PT, R27, RZ, PT ;  /* 0x000000ff1b00720c */ /* 0x000fce0003f05270 */
[----:B------:R-:W-:Y:S06]  /*0930*/  @!P1 BRA `(.L_x_33) ;  /* 0x0000000000b09947 */ /* 0x000fec0003800000 */
[----:B------:R-:W0:Y:S01]  /*0940*/  LDC.64 R22, c[0x0][0x398] ;  /* 0x0000e600ff167b82 */ /* 0x000e220000000a00 */
        /* <DEDUP_REMOVED lines=8> */
[----:B------:R-:W5:Y:S04]  /*09d0*/  LDG.E.64.CONSTANT R6, desc[UR6][R22.64+0x30] ;  /* 0x0000300616067981 */ /* 0x000f68000c1e9b00 */
[----:B------:R-:W5:Y:S01]  /*09e0*/  LDG.E.64.CONSTANT R24, desc[UR6][R22.64+0x38] ;  /* 0x0000380616187981 */ /* 0x000f62000c1e9b00 */
[----:B--2---:R-:W-:-:S06]  /*09f0*/  DSETP.GT.AND P6, PT, R20, R14, PT ;  /* 0x0000000e1400722a */ /* 0x004fcc0003fc4000 */
[----:B------:R-:W-:Y:S02]  /*0a00*/  FSEL R14, R20, R14, P6 ;  /* 0x0000000e140e7208 */ /* 0x000fe40003000000 */
[----:B------:R-:W-:Y:S02]  /*0a10*/  FSEL R15, R21, R15, P6 ;  /* 0x0000000f150f7208 */ /* 0x000fe40003000000 */
[----:B------:R-:W-:-:S04]  /*0a20*/  SEL R0, R26, R0, P6 ;  /* 0x000000001a007207 */ /* 0x000fc80003000000 */
[----:B---3--:R-:W-:-:S06]  /*0a30*/  DSETP.GT.AND P1, PT, R18, R14, PT ;  /* 0x0000000e1200722a */ /* 0x008fcc0003f24000 */
[----:B------:R-:W-:Y:S02]  /*0a40*/  FSEL R14, R18, R14, P1 ;  /* 0x0000000e120e7208 */ /* 0x000fe40000800000 */
[----:B------:R-:W-:-:S06]  /*0a50*/  FSEL R15, R19, R15, P1 ;  /* 0x0000000f130f7208 */ /* 0x000fcc0000800000 */
[----:B----4-:R-:W-:Y:S01]  /*0a60*/  DSETP.GT.AND P2, PT, R16, R14, PT ;  /* 0x0000000e1000722a */ /* 0x010fe20003f44000 */
[----:B------:R-:W-:-:S05]  /*0a70*/  @P1 VIADD R0, R26, 0x1 ;  /* 0x000000011a001836 */ /* 0x000fca0000000000 */
[----:B------:R-:W-:Y:S02]  /*0a80*/  FSEL R14, R16, R14, P2 ;  /* 0x0000000e100e7208 */ /* 0x000fe40001000000 */
[----:B------:R-:W-:-:S06]  /*0a90*/  FSEL R15, R17, R15, P2 ;  /* 0x0000000f110f7208 */ /* 0x000fcc0001000000 */
[----:B-----5:R-:W-:Y:S01]  /*0aa0*/  DSETP.GT.AND P3, PT, R12, R14, PT ;  /* 0x0000000e0c00722a */ /* 0x020fe20003f64000 */
[----:B------:R-:W-:-:S05]  /*0ab0*/  @P2 VIADD R0, R26, 0x2 ;  /* 0x000000021a002836 */ /* 0x000fca0000000000 */
        /* <DEDUP_REMOVED lines=15> */
[----:B------:R-:W-:-:S05]  /*0bb0*/  @P6 IADD3 R0, PT, PT, R26, 0x6, RZ ;  /* 0x000000061a006810 */ /* 0x000fca0007ffe0ff */
[----:B------:R-:W-:Y:S02]  /*0bc0*/  FSEL R14, R24, R6, P1 ;  /* 0x00000006180e7208 */ /* 0x000fe40000800000 */
[----:B------:R-:W-:-:S06]  /*0bd0*/  FSEL R15, R25, R7, P1 ;  /* 0x00000007190f7208 */ /* 0x000fcc0000800000 */
[C---:B------:R-:W-:Y:S02]  /*0be0*/  @P1 VIADD R0, R26.reuse, 0x7 ;  /* 0x000000071a001836 */ /* 0x040fe40000000000 */
[----:B------:R-:W-:-:S07]  /*0bf0*/  VIADD R26, R26, 0x8 ;  /* 0x000000081a1a7836 */ /* 0x000fce0000000000 */
.L_x_33:
[----:B------:R-:W-:Y:S05]  /*0c00*/  BSYNC.RECONVERGENT B1 ;  /* 0x0000000000017941 */ /* 0x000fea0003800200 */
.L_x_32:
        /* <DEDUP_REMOVED lines=28> */
[C---:B------:R-:W-:Y:S02]  /*0dd0*/  @P4 VIADD R0, R26.reuse, 0x3 ;  /* 0x000000031a004836 */ /* 0x040fe40000000000 */
[----:B------:R-:W-:-:S07]  /*0de0*/  VIADD R26, R26, 0x4 ;  /* 0x000000041a1a7836 */ /* 0x000fce0000000000 */
.L_x_35:
[----:B------:R-:W-:Y:S05]  /*0df0*/  BSYNC.RECONVERGENT B1 ;  /* 0x0000000000017941 */ /* 0x000fea0003800200 */
.L_x_34:
[----:B------:R-:W-:Y:S05]  /*0e00*/  @!P1 BRA `(.L_x_28) ;  /* 0x0000000000349947 */ /* 0x000fea0003800000 */
[----:B------:R-:W0:Y:S01]  /*0e10*/  LDC.64 R8, c[0x0][0x398] ;  /* 0x0000e600ff087b82 */ /* 0x000e220000000a00 */
[----:B------:R-:W-:-:S07]  /*0e20*/  IMAD.MOV.U32 R4, RZ, RZ, RZ ;  /* 0x000000ffff047224 */ /* 0x000fce00078e00ff */
.L_x_36:
[----:B------:R-:W-:-:S04]  /*0e30*/  IMAD.IADD R7, R5, 0x1, R26 ;  /* 0x0000000105077824 */ /* 0x000fc800078e021a */
[----:B0-----:R-:W-:-:S06]  /*0e40*/  IMAD.WIDE R6, R7, 0x8, R8 ;  /* 0x0000000807067825 */ /* 0x001fcc00078e0208 */
[----:B------:R-:W2:Y:S01]  /*0e50*/  LDG.E.64.CONSTANT R6, desc[UR6][R6.64] ;  /* 0x0000000606067981 */ /* 0x000ea2000c1e9b00 */
[----:B------:R-:W-:-:S05]  /*0e60*/  VIADD R4, R4, 0x1 ;  /* 0x0000000104047836 */ /* 0x000fca0000000000 */
[----:B------:R-:W-:Y:S01]  /*0e70*/  ISETP.NE.AND P1, PT, R4, R3, PT ;  /* 0x000000030400720c */ /* 0x000fe20003f25270 */
[----:B--2---:R-:W-:-:S06]  /*0e80*/  DSETP.GT.AND P0, PT, R6, R14, PT ;  /* 0x0000000e0600722a */ /* 0x004fcc0003f04000 */
[C---:B------:R-:W-:Y:S01]  /*0e90*/  SEL R0, R26.reuse, R0, P0 ;  /* 0x000000001a007207 */ /* 0x040fe20000000000 */
[----:B------:R-:W-:Y:S01]  /*0ea0*/  VIADD R26, R26, 0x1 ;  /* 0x000000011a1a7836 */ /* 0x000fe20000000000 */
[----:B------:R-:W-:Y:S02]  /*0eb0*/  FSEL R14, R6, R14, P0 ;  /* 0x0000000e060e7208 */ /* 0x000fe40000000000 */
[----:B------:R-:W-:Y:S02]  /*0ec0*/  FSEL R15, R7, R15, P0 ;  /* 0x0000000f070f7208 */ /* 0x000fe40000000000 */
[----:B------:R-:W-:Y:S05]  /*0ed0*/  @P1 BRA `(.L_x_36) ;  /* 0xfffffffc00d41947 */ /* 0x000fea000383ffff */
.L_x_28:
[----:B------:R-:W-:Y:S05]  /*0ee0*/  BSYNC.RECONVERGENT B0 ;  /* 0x0000000000007941 */ /* 0x000fea0003800200 */
.L_x_27:
[----:B------:R-:W0:Y:S01]  /*0ef0*/  LDCU.64 UR8, c[0x0][0x380] ;  /* 0x00007000ff0877ac */ /* 0x000e220008000a00 */
[----:B------:R-:W1:Y:S01]  /*0f00*/  LDC.64 R6, c[0x0][0x3b0] ;  /* 0x0000ec00ff067b82 */ /* 0x000e620000000a00 */
[----:B------:R-:W-:Y:S01]  /*0f10*/  LOP3.LUT R4, RZ, R2, RZ, 0x33, !PT ;  /* 0x00000002ff047212 */ /* 0x000fe200078e33ff */
[----:B------:R-:W2:Y:S01]  /*0f20*/  LDCU UR5, c[0x0][0x390] ;  /* 0x00007200ff0577ac */ /* 0x000ea20008000800 */
[----:B0-----:R-:W-:-:S04]  /*0f30*/  IMAD.U32 R5, RZ, RZ, UR9 ;  /* 0x00000009ff057e24 */ /* 0x001fc8000f8e00ff */
[----:B------:R-:W-:Y:S01]  /*0f40*/  IMAD R3, R5, 0x2, R4 ;  /* 0x0000000205037824 */ /* 0x000fe200078e0204 */
[----:B--2---:R-:W-:Y:S01]  /*0f50*/  UISETP.NE.AND UP0, UPT, UR5, -0x1, UPT ;  /* 0xffffffff0500788c */ /* 0x004fe2000bf05270 */
[----:B------:R-:W-:Y:S02]  /*0f60*/  VIADD R4, R4, UR8 ;  /* 0x0000000804047c36 */ /* 0x000fe40008000000 */
[----:B------:R-:W-:-:S05]  /*0f70*/  IMAD R3, R2, R3, RZ ;  /* 0x0000000302037224 */ /* 0x000fca00078e02ff */
[----:B------:R-:W-:-:S05]  /*0f80*/  LEA.HI R3, R3, R4, RZ, 0x1f ;  /* 0x0000000403037211 */ /* 0x000fca00078ff8ff */
[----:B------:R-:W-:-:S04]  /*0f90*/  IMAD R3, R3, 0x3, RZ ;  /* 0x0000000303037824 */ /* 0x000fc800078e02ff */
[----:B-1----:R-:W-:Y:S01]  /*0fa0*/  IMAD.WIDE R6, R3, 0x8, R6 ;  /* 0x0000000803067825 */ /* 0x002fe200078e0206 */
[----:B------:R-:W-:Y:S06]  /*0fb0*/  BRA.U UP0, `(.L_x_37) ;  /* 0x0000000d00547547 */ /* 0x000fec000b800000 */
[----:B------:R-:W-:-:S13]  /*0fc0*/  ISETP.GE.AND P0, PT, R5, 0x1, PT ;  /* 0x000000010500780c */ /* 0x000fda0003f06270 */
[----:B------:R-:W-:Y:S05]  /*0fd0*/  @!P0 BRA `(.L_x_38) ;  /* 0x00000018003c8947 */ /* 0x000fea0003800000 */
[C---:B------:R-:W-:Y:S01]  /*0fe0*/  LOP3.LUT R3, R5.reuse, 0x7ffffff8, RZ, 0xc0, !PT ;  /* 0x7ffffff805037812 */ /* 0x040fe200078ec0ff */
[----:B------:R-:W-:Y:S01]  /*0ff0*/  BSSY.RECONVERGENT B0, `(.L_x_39) ;  /* 0x00000d0000007945 */ /* 0x000fe20003800200 */
[----:B------:R-:W-:Y:S01]  /*1000*/  IMAD R2, R2, R5, RZ ;  /* 0x0000000502027224 */ /* 0x000fe200078e02ff */
[----:B------:R-:W-:Y:S02]  /*1010*/  LOP3.LUT R5, R5, 0x7, RZ, 0xc0, !PT ;  /* 0x0000000705057812 */ /* 0x000fe400078ec0ff */
[----:B------:R-:W-:Y:S01]  /*1020*/  CS2R R10, SRZ ;  /* 0x00000000000a7805 */ /* 0x000fe2000001ff00 */
[----:B------:R-:W-:-:S07]  /*1030*/  IMAD.MOV R8, RZ, RZ, -R3 ;  /* 0x000000ffff087224 */ /* 0x000fce00078e0a03 */
.L_x_46:
[----:B0-----:R-:W0:Y:S01]  /*1040*/  LDCU UR4, c[0x0][0x384] ;  /* 0x00007080ff0477ac */ /* 0x001e220008000800 */
[----:B------:R-:W-:Y:S02]  /*1050*/  IMAD.MOV.U32 R4, RZ, RZ, RZ ;  /* 0x000000ffff047224 */ /* 0x000fe400078e00ff */
[----:B------:R-:W-:Y:S01]  /*1060*/  IMAD.MOV.U32 R9, RZ, RZ, RZ ;  /* 0x000000ffff097224 */ /* 0x000fe200078e00ff */
[----:B-1----:R-:W1:Y:S01]  /*1070*/  LDCU.64 UR8, c[0x0][0x388] ;  /* 0x00007100ff0877ac */ /* 0x002e620008000a00 */
[----:B0-----:R-:W-:Y:S01]  /*1080*/  UISETP.GE.U32.AND UP0, UPT, UR4, 0x8, UPT ;  /* 0x000000080400788c */ /* 0x001fe2000bf06070 */
[----:B-1----:R-:W-:-:S08]  /*1090*/  DADD R10, R10, UR8 ;  /* 0x000000080a0a7e29 */ /* 0x002fd00008000000 */
[----:B--23--:R-:W-:Y:S05]  /*10a0*/  BRA.U !UP0, `(.L_x_40) ;  /* 0x0000000508707547 */ /* 0x00cfea000b800000 */
[----:B------:R-:W-:Y:S01]  /*10b0*/  IMAD.MOV.U32 R4, RZ, RZ, RZ ;  /* 0x000000ffff047224 */ /* 0x000fe200078e00ff */
[----:B------:R-:W-:Y:S01]  /*10c0*/  MOV R9, R2 ;  /* 0x0000000200097202 */ /* 0x000fe20000000f00 */
[----:B------:R-:W-:-:S07]  /*10d0*/  IMAD.MOV.U32 R22, RZ, RZ, R8 ;  /* 0x000000ffff167224 */ /* 0x000fce00078e0008 */
.L_x_41:
[----:B0-----:R-:W0:Y:S08]  /*10e0*/  LDC.64 R14, c[0x0][0x3a0] ;  /* 0x0000e800ff0e7b82 */ /* 0x001e300000000a00 */
[----:B------:R-:W1:Y:S01]  /*10f0*/  LDC.64 R16, c[0x0][0x3a8] ;  /* 0x0000ea00ff107b82 */ /* 0x000e620000000a00 */
[----:B0-----:R-:W-:-:S05]  /*1100*/  IMAD.WIDE R14, R9, 0x2, R14 ;  /* 0x00000002090e7825 */ /* 0x001fca00078e020e */
[----:B------:R-:W2:Y:S04]  /*1110*/  LDG.E.U16.CONSTANT R13, desc[UR6][R14.64] ;  /* 0x000000060e0d7981 */ /* 0x000ea8000c1e9500 */
[----:B------:R-:W3:Y:S04]  /*1120*/  LDG.E.U16.CONSTANT R19, desc[UR6][R14.64+0x2] ;  /* 0x000002060e137981 */ /* 0x000ee8000c1e9500 */
[----:B------:R-:W4:Y:S01]  /*1130*/  LDG.E.U16.CONSTANT R23, desc[UR6][R14.64+0x4] ;  /* 0x000004060e177981 */ /* 0x000f22000c1e9500 */
[----:B--2---:R-:W-:-:S05]  /*1140*/  IMAD.IADD R13, R13, 0x1, -R0 ;  /* 0x000000010d0d7824 */ /* 0x004fca00078e0a00 */
[----:B------:R-:W-:-:S04]  /*1150*/  IABS R24, R13 ;  /* 0x0000000d00187213 */ /* 0x000fc80000000000 */
[----:B------:R-:W0:Y:S02]  /*1160*/  I2F.F64.U32 R12, R24 ;  /* 0x00000018000c7312 */ /* 0x000e240000201800 */
[----:B0-----:R-:W-:Y:S01]  /*1170*/  DSETP.GT.AND P6, PT, R10, R12, PT ;  /* 0x0000000c0a00722a */ /* 0x001fe20003fc4000 */
[----:B-1----:R-:W-:-:S13]  /*1180*/  IMAD.WIDE R12, R9, 0x8, R16 ;  /* 0x00000008090c7825 */ /* 0x002fda00078e0210 */
[----:B------:R-:W2:Y:S04]  /*1190*/  @P6 LDG.E.64 R16, desc[UR6][R6.64+0x8] ;  /* 0x0000080606106981 */ /* 0x000ea8000c1e1b00 */
[----:B------:R-:W2:Y:S01]  /*11a0*/  @P6 LDG.E.64.CONSTANT R20, desc[UR6][R12.64] ;  /* 0x000000060c146981 */ /* 0x000ea2000c1e9b00 */
[----:B---3--:R-:W-:-:S05]  /*11b0*/  IMAD.IADD R19, R19, 0x1, -R0 ;  /* 0x0000000113137824 */ /* 0x008fca00078e0a00 */
[----:B------:R-:W-:-:S04]  /*11c0*/  IABS R26, R19 ;  /* 0x00000013001a7213 */ /* 0x000fc80000000000 */
[----:B------:R-:W0:Y:S02]  /*11d0*/  I2F.F64.U32 R18, R26 ;  /* 0x0000001a00127312 */ /* 0x000e240000201800 */
[----:B0-----:R-:W-:Y:S02]  /*11e0*/  DSETP.GT.AND P0, PT, R10, R18, PT ;  /* 0x000000120a00722a */ /* 0x001fe40003f04000 */
[----:B--2---:R-:W-:-:S12]  /*11f0*/  @P6 DADD R24, R20, R16 ;  /* 0x0000000014186229 */ /* 0x004fd80000000010 */
[----:B------:R-:W2:Y:S04]  /*1200*/  @P0 LDG.E.64.CONSTANT R20, desc[UR6][R12.64+0x8] ;  /* 0x000008060c140981 */ /* 0x000ea8000c1e9b00 */
[----:B------:R0:W-:Y:S04]  /*1210*/  @P6 STG.E.64 desc[UR6][R6.64+0x8], R24 ;  /* 0x0000081806006986 */ /* 0x0001e8000c101b06 */
[----:B------:R-:W2:Y:S01]  /*1220*/  @P0 LDG.E.64 R16, desc[UR6][R6.64+0x8] ;  /* 0x0000080606100981 */ /* 0x000ea2000c1e1b00 */
[----:B----4-:R-:W-:-:S05]  /*1230*/  IMAD.IADD R23, R23, 0x1, -R0 ;  /* 0x0000000117177824 */ /* 0x010fca00078e0a00 */
[----:B------:R-:W-:Y:S02]  /*1240*/  IABS R28, R23 ;  /* 0x00000017001c7213 */ /* 0x000fe40000000000 */
[----:B------:R-:W3:Y:S02]  /*1250*/  LDG.E.U16.CONSTANT R23, desc[UR6][R14.64+0x6] ;  /* 0x000006060e177981 */ /* 0x000ee4000c1e9500 */
[----:B------:R-:W1:Y:S02]  /*1260*/  I2F.F64.U32 R18, R28 ;  /* 0x0000001c00127312 */ /* 0x000e640000201800 */
[----:B-1----:R-:W-:Y:S02]  /*1270*/  DSETP.GT.AND P1, PT, R10, R18, PT ;  /* 0x000000120a00722a */ /* 0x002fe40003f24000 */
[----:B--2---:R-:W-:-:S12]  /*1280*/  @P0 DADD R26, R20, R16 ;  /* 0x00000000141a0229 */ /* 0x004fd80000000010 */
[----:B------:R-:W0:Y:S04]  /*1290*/  @P1 LDG.E.64.CONSTANT R20, desc[UR6][R12.64+0x10] ;  /* 0x000010060c141981 */ /* 0x000e28000c1e9b00 */
[----:B------:R1:W-:Y:S04]  /*12a0*/  @P0 STG.E.64 desc[UR6][R6.64+0x8], R26 ;  /* 0x0000081a06000986 */ /* 0x0003e8000c101b06 */
[----:B------:R-:W0:Y:S01]  /*12b0*/  @P1 LDG.E.64 R16, desc[UR6][R6.64+0x8] ;  /* 0x0000080606101981 */ /* 0x000e22000c1e1b00 */
[----:B---3--:R-:W-:-:S05]  /*12c0*/  IMAD.IADD R23, R23, 0x1, -R0 ;  /* 0x0000000117177824 */ /* 0x008fca00078e0a00 */
[----:B------:R-:W-:Y:S02]  /*12d0*/  IABS R29, R23 ;  /* 0x00000017001d7213 */ /* 0x000fe40000000000 */
[----:B------:R-:W2:Y:S02]  /*12e0*/  LDG.E.U16.CONSTANT R23, desc[UR6][R14.64+0x8] ;  /* 0x000008060e177981 */ /* 0x000ea4000c1e9500 */
[----:B------:R-:W3:Y:S02]  /*12f0*/  I2F.F64.U32 R18, R29 ;  /* 0x0000001d00127312 */ /* 0x000ee40000201800 */
[----:B---3--:R-:W-:Y:S02]  /*1300*/  DSETP.GT.AND P2, PT, R10, R18, PT ;  /* 0x000000120a00722a */ /* 0x008fe40003f44000 */
[----:B0-----:R-:W-:-:S12]  /*1310*/  @P1 DADD R24, R20, R16 ;  /* 0x0000000014181229 */ /* 0x001fd80000000010 */
[----:B------:R-:W1:Y:S04]  /*1320*/  @P2 LDG.E.64.CONSTANT R16, desc[UR6][R12.64+0x18] ;  /* 0x000018060c102981 */ /* 0x000e68000c1e9b00 */
[----:B------:R-:W-:Y:S04]  /*1330*/  @P1 STG.E.64 desc[UR6][R6.64+0x8], R24 ;  /* 0x0000081806001986 */ /* 0x000fe8000c101b06 */
[----:B------:R-:W1:Y:S01]  /*1340*/  @P2 LDG.E.64 R18, desc[UR6][R6.64+0x8] ;  /* 0x0000080606122981 */ /* 0x000e62000c1e1b00 */
[----:B--2---:R-:W-:-:S05]  /*1350*/  IMAD.IADD R23, R23, 0x1, -R0 ;  /* 0x0000000117177824 */ /* 0x004fca00078e0a00 */
[----:B------:R-:W-:Y:S02]  /*1360*/  IABS R28, R23 ;  /* 0x00000017001c7213 */ /* 0x000fe40000000000 */
[----:B------:R-:W2:Y:S02]  /*1370*/  LDG.E.U16.CONSTANT R23, desc[UR6][R14.64+0xa] ;  /* 0x00000a060e177981 */ /* 0x000ea4000c1e9500 */
[----:B------:R-:W0:Y:S02]  /*1380*/  I2F.F64.U32 R20, R28 ;  /* 0x0000001c00147312 */ /* 0x000e240000201800 */
[----:B0-----:R-:W-:Y:S02]  /*1390*/  DSETP.GT.AND P3, PT, R10, R20, PT ;  /* 0x000000140a00722a */ /* 0x001fe40003f64000 */
[----:B-1----:R-:W-:-:S12]  /*13a0*/  @P2 DADD R26, R16, R18 ;  /* 0x00000000101a2229 */ /* 0x002fd80000000012 */
[----:B------:R-:W3:Y:S04]  /*13b0*/  @P3 LDG.E.64.CONSTANT R16, desc[UR6][R12.64+0x20] ;  /* 0x000020060c103981 */ /* 0x000ee8000c1e9b00 */
[----:B------:R0:W-:Y:S04]  /*13c0*/  @P2 STG.E.64 desc[UR6][R6.64+0x8], R26 ;  /* 0x0000081a06002986 */ /* 0x0001e8000c101b06 */
[----:B------:R-:W3:Y:S01]  /*13d0*/  @P3 LDG.E.64 R18, desc[UR6][R6.64+0x8] ;  /* 0x0000080606123981 */ /* 0x000ee2000c1e1b00 */
[----:B--2---:R-:W-:-:S05]  /*13e0*/  IMAD.IADD R23, R23, 0x1, -R0 ;  /* 0x0000000117177824 */ /* 0x004fca00078e0a00 */
[----:B------:R-:W-:Y:S02]  /*13f0*/  IABS R29, R23 ;  /* 0x00000017001d7213 */ /* 0x000fe40000000000 */
[----:B------:R-:W2:Y:S02]  /*1400*/  LDG.E.U16.CONSTANT R23, desc[UR6][R14.64+0xc] ;  /* 0x00000c060e177981 */ /* 0x000ea4000c1e9500 */
[----:B------:R-:W1:Y:S02]  /*1410*/  I2F.F64.U32 R20, R29 ;  /* 0x0000001d00147312 */ /* 0x000e640000201800 */
[----:B-1----:R-:W-:Y:S02]  /*1420*/  DSETP.GT.AND P4, PT, R10, R20, PT ;  /* 0x000000140a00722a */ /* 0x002fe40003f84000 */
[----:B---3--:R-:W-:-:S12]  /*1430*/  @P3 DADD R20, R16, R18 ;  /* 0x0000000010143229 */ /* 0x008fd80000000012 */
[----:B------:R-:W3:Y:S04]  /*1440*/  @P4 LDG.E.64.CONSTANT R16, desc[UR6][R12.64+0x28] ;  /* 0x000028060c104981 */ /* 0x000ee8000c1e9b00 */
[----:B------:R1:W-:Y:S04]  /*1450*/  @P3 STG.E.64 desc[UR6][R6.64+0x8], R20 ;  /* 0x0000081406003986 */ /* 0x0003e8000c101b06 */
[----:B------:R-:W3:Y:S01]  /*1460*/  @P4 LDG.E.64 R18, desc[UR6][R6.64+0x8] ;  /* 0x0000080606124981 */ /* 0x000ee2000c1e1b00 */
[----:B--2---:R-:W-:-:S05]  /*1470*/  IMAD.IADD R23, R23, 0x1, -R0 ;  /* 0x0000000117177824 */ /* 0x004fca00078e0a00 */
[----:B0-----:R-:W-:Y:S02]  /*1480*/  IABS R26, R23 ;  /* 0x00000017001a7213 */ /* 0x001fe40000000000 */
[----:B------:R-:W2:Y:S02]  /*1490*/  LDG.E.U16.CONSTANT R23, desc[UR6][R14.64+0xe] ;  /* 0x00000e060e177981 */ /* 0x000ea4000c1e9500 */
[----:B------:R-:W0:Y:S02]  /*14a0*/  I2F.F64.U32 R24, R26 ;  /* 0x0000001a00187312 */ /* 0x000e240000201800 */
[----:B0-----:R-:W-:Y:S02]  /*14b0*/  DSETP.GT.AND P5, PT, R10, R24, PT ;  /* 0x000000180a00722a */ /* 0x001fe40003fa4000 */
[----:B---3--:R-:W-:-:S12]  /*14c0*/  @P4 DADD R24, R16, R18 ;  /* 0x0000000010184229 */ /* 0x008fd80000000012 */
[----:B------:R-:W3:Y:S04]  /*14d0*/  @P5 LDG.E.64.CONSTANT R16, desc[UR6][R12.64+0x30] ;  /* 0x000030060c105981 */ /* 0x000ee8000c1e9b00 */
[----:B------:R0:W-:Y:S04]  /*14e0*/  @P4 STG.E.64 desc[UR6][R6.64+0x8], R24 ;  /* 0x0000081806004986 */ /* 0x0001e8000c101b06 */
[----:B------:R-:W3:Y:S01]  /*14f0*/  @P5 LDG.E.64 R18, desc[UR6][R6.64+0x8] ;  /* 0x0000080606125981 */ /* 0x000ee2000c1e1b00 */
[----:B--2---:R-:W-:-:S05]  /*1500*/  IMAD.IADD R23, R23, 0x1, -R0 ;  /* 0x0000000117177824 */ /* 0x004fca00078e0a00 */
[----:B-1----:R-:W-:-:S04]  /*1510*/  IABS R20, R23 ;  /* 0x0000001700147213 */ /* 0x002fc80000000000 */
[----:B------:R-:W1:Y:S01]  /*1520*/  I2F.F64.U32 R14, R20 ;  /* 0x00000014000e7312 */ /* 0x000e620000201800 */
[----:B------:R-:W-:Y:S01]  /*1530*/  @P6 VIADD R4, R4, 0x1 ;  /* 0x0000000104046836 */ /* 0x000fe20000000000 */
[----:B-1----:R-:W-:-:S14]  /*1540*/  DSETP.GT.AND P6, PT, R10, R14, PT ;  /* 0x0000000e0a00722a */ /* 0x002fdc0003fc4000 */
[----:B------:R-:W2:Y:S01]  /*1550*/  @P6 LDG.E.64.CONSTANT R14, desc[UR6][R12.64+0x38] ;  /* 0x000038060c0e6981 */ /* 0x000ea2000c1e9b00 */
[----:B---3--:R-:W-:-:S07]  /*1560*/  @P5 DADD R16, R16, R18 ;  /* 0x0000000010105229 */ /* 0x008fce0000000012 */
[----:B------:R0:W-:Y:S04]  /*1570*/  @P5 STG.E.64 desc[UR6][R6.64+0x8], R16 ;  /* 0x0000081006005986 */ /* 0x0001e8000c101b06 */
[----:B------:R-:W2:Y:S01]  /*1580*/  @P6 LDG.E.64 R18, desc[UR6][R6.64+0x8] ;  /* 0x0000080606126981 */ /* 0x000ea2000c1e1b00 */
[----:B------:R-:W-:Y:S02]  /*1590*/  @P0 VIADD R4, R4, 0x1 ;  /* 0x0000000104040836 */ /* 0x000fe40000000000 */
[----:B------:R-:W-:Y:S02]  /*15a0*/  VIADD R22, R22, 0x8 ;  /* 0x0000000816167836 */ /* 0x000fe40000000000 */
[----:B------:R-:W-:-:S04]  /*15b0*/  @P1 VIADD R4, R4, 0x1 ;  /* 0x0000000104041836 */ /* 0x000fc80000000000 */
[----:B------:R-:W-:Y:S01]  /*15c0*/  @P2 VIADD R4, R4, 0x1 ;  /* 0x0000000104042836 */ /* 0x000fe20000000000 */
[----:B------:R-:W-:-:S03]  /*15d0*/  ISETP.NE.AND P0, PT, R22, RZ, PT ;  /* 0x000000ff1600720c */ /* 0x000fc60003f05270 */
[----:B------:R-:W-:-:S04]  /*15e0*/  @P3 VIADD R4, R4, 0x1 ;  /* 0x0000000104043836 */ /* 0x000fc80000000000 */
[----:B------:R-:W-:-:S04]  /*15f0*/  @P4 VIADD R4, R4, 0x1 ;  /* 0x0000000104044836 */ /* 0x000fc80000000000 */
[----:B------:R-:W-:Y:S02]  /*1600*/  @P5 VIADD R4, R4, 0x1 ;  /* 0x0000000104045836 */ /* 0x000fe40000000000 */
[----:B------:R-:W-:-:S03]  /*1610*/  VIADD R9, R9, 0x8 ;  /* 0x0000000809097836 */ /* 0x000fc60000000000 */
[----:B------:R-:W-:Y:S01]  /*1620*/  @P6 IADD3 R4, PT, PT, R4, 0x1, RZ ;  /* 0x0000000104046810 */ /* 0x000fe20007ffe0ff */
[----:B--2---:R-:W-:-:S07]  /*1630*/  @P6 DADD R14, R14, R18 ;  /* 0x000000000e0e6229 */ /* 0x004fce0000000012 */
[----:B------:R0:W-:Y:S01]  /*1640*/  @P6 STG.E.64 desc[UR6][R6.64+0x8], R14 ;  /* 0x0000080e06006986 */ /* 0x0001e2000c101b06 */
[----:B------:R-:W-:Y:S05]  /*1650*/  @P0 BRA `(.L_x_41) ;  /* 0xfffffff800a00947 */ /* 0x000fea000383ffff */
[----:B------:R-:W-:-:S07]  /*1660*/  IMAD.MOV.U32 R9, RZ, RZ, R3 ;  /* 0x000000ffff097224 */ /* 0x000fce00078e0003 */
.L_x_40:
[----:B------:R-:W-:-:S13]  /*1670*/  ISETP.NE.AND P0, PT, R5, RZ, PT ;  /* 0x000000ff0500720c */ /* 0x000fda0003f05270 */
[----:B------:R-:W-:Y:S05]  /*1680*/  @!P0 BRA `(.L_x_42) ;  /* 0x0000000400908947 */ /* 0x000fea0003800000 */
[----:B------:R-:W1:Y:S01]  /*1690*/  LDCU UR5, c[0x0][0x384] ;  /* 0x00007080ff0577ac */ /* 0x000e620008000800 */
[----:B------:R-:W-:-:S05]  /*16a0*/  VIADD R12, R5, 0xffffffff ;  /* 0xffffffff050c7836 */ /* 0x000fca0000000000 */
[----:B------:R-:W-:Y:S01]  /*16b0*/  ISETP.GE.U32.AND P0, PT, R12, 0x3, PT ;  /* 0x000000030c00780c */ /* 0x000fe20003f06070 */
[----:B-1----:R-:W-:-:S12]  /*16c0*/  ULOP3.LUT UP0, UR4, UR5, 0x3, URZ, 0xc0, !UPT ;  /* 0x0000000305047892 */ /* 0x002fd8000f80c0ff */
[----:B------:R-:W-:Y:S05]  /*16d0*/  @!P0 BRA `(.L_x_43) ;  /* 0x0000000000b88947 */ /* 0x000fea0003800000 */
[----:B0-----:R-:W0:Y:S01]  /*16e0*/  LDC.64 R14, c[0x0][0x3a0] ;  /* 0x0000e800ff0e7b82 */ /* 0x001e220000000a00 */
[----:B------:R-:W-:-:S07]  /*16f0*/  IMAD.IADD R19, R2, 0x1, R9 ;  /* 0x0000000102137824 */ /* 0x000fce00078e0209 */
[----:B------:R-:W1:Y:S01]  /*1700*/  LDC.64 R16, c[0x0][0x3a8] ;  /* 0x0000ea00ff107b82 */ /* 0x000e620000000a00 */
[----:B0-----:R-:W-:-:S05]  /*1710*/  IMAD.WIDE R14, R19, 0x2, R14 ;  /* 0x00000002130e7825 */ /* 0x001fca00078e020e */
[----:B------:R-:W2:Y:S04]  /*1720*/  LDG.E.U16.CONSTANT R13, desc[UR6][R14.64] ;  /* 0x000000060e0d7981 */ /* 0x000ea8000c1e9500 */
[----:B------:R-:W3:Y:S04]  /*1730*/  LDG.E.U16.CONSTANT R21, desc[UR6][R14.64+0x2] ;  /* 0x000002060e157981 */ /* 0x000ee8000c1e9500 */
[----:B------:R-:W4:Y:S04]  /*1740*/  LDG.E.U16.CONSTANT R23, desc[UR6][R14.64+0x4] ;  /* 0x000004060e177981 */ /* 0x000f28000c1e9500 */
[----:B------:R-:W5:Y:S01]  /*1750*/  LDG.E.U16.CONSTANT R25, desc[UR6][R14.64+0x6] ;  /* 0x000006060e197981 */ /* 0x000f62000c1e9500 */
        /* <DEDUP_REMOVED lines=16> */
[----:B------:R-:W-:-:S04]  /*1860*/  IABS R26, R23 ;  /* 0x00000017001a7213 */ /* 0x000fc80000000000 */
[----:B------:R-:W1:Y:S02]  /*1870*/  I2F.F64.U32 R22, R26 ;  /* 0x0000001a00167312 */ /* 0x000e640000201800 */
[----:B-1----:R-:W-:Y:S02]  /*1880*/  DSETP.GT.AND P2, PT, R10, R22, PT ;  /* 0x000000160a00722a */ /* 0x002fe40003f44000 */
[----:B--2---:R-:W-:-:S12]  /*1890*/  @P1 DADD R22, R16, R18 ;  /* 0x0000000010161229 */ /* 0x004fd80000000012 */
[----:B------:R-:W2:Y:S04]  /*18a0*/  @P2 LDG.E.64.CONSTANT R16, desc[UR6][R12.64+0x10] ;  /* 0x000010060c102981 */ /* 0x000ea8000c1e9b00 */
[----:B------:R1:W-:Y:S04]  /*18b0*/  @P1 STG.E.64 desc[UR6][R6.64+0x8], R22 ;  /* 0x0000081606001986 */ /* 0x0003e8000c101b06 */
[----:B------:R-:W2:Y:S01]  /*18c0*/  @P2 LDG.E.64 R18, desc[UR6][R6.64+0x8] ;  /* 0x0000080606122981 */ /* 0x000ea2000c1e1b00 */
[----:B-----5:R-:W-:-:S05]  /*18d0*/  IMAD.IADD R25, R25, 0x1, -R0 ;  /* 0x0000000119197824 */ /* 0x020fca00078e0a00 */
[----:B0-----:R-:W-:-:S04]  /*18e0*/  IABS R20, R25 ;  /* 0x0000001900147213 */ /* 0x001fc80000000000 */
[----:B------:R-:W0:Y:S02]  /*18f0*/  I2F.F64.U32 R14, R20 ;  /* 0x00000014000e7312 */ /* 0x000e240000201800 */
[----:B0-----:R-:W-:-:S14]  /*1900*/  DSETP.GT.AND P3, PT, R10, R14, PT ;  /* 0x0000000e0a00722a */ /* 0x001fdc0003f64000 */
[----:B------:R-:W3:Y:S01]  /*1910*/  @P3 LDG.E.64.CONSTANT R14, desc[UR6][R12.64+0x18] ;  /* 0x000018060c0e3981 */ /* 0x000ee2000c1e9b00 */
[----:B--2---:R-:W-:-:S07]  /*1920*/  @P2 DADD R16, R16, R18 ;  /* 0x0000000010102229 */ /* 0x004fce0000000012 */
[----:B------:R1:W-:Y:S04]  /*1930*/  @P2 STG.E.64 desc[UR6][R6.64+0x8], R16 ;  /* 0x0000081006002986 */ /* 0x0003e8000c101b06 */
[----:B------:R-:W3:Y:S01]  /*1940*/  @P3 LDG.E.64 R18, desc[UR6][R6.64+0x8] ;  /* 0x0000080606123981 */ /* 0x000ee2000c1e1b00 */
[----:B------:R-:W-:-:S04]  /*1950*/  @P0 VIADD R4, R4, 0x1 ;  /* 0x0000000104040836 */ /* 0x000fc80000000000 */
[----:B------:R-:W-:-:S04]  /*1960*/  @P1 VIADD R4, R4, 0x1 ;  /* 0x0000000104041836 */ /* 0x000fc80000000000 */
[----:B------:R-:W-:Y:S02]  /*1970*/  @P2 VIADD R4, R4, 0x1 ;  /* 0x0000000104042836 */ /* 0x000fe40000000000 */
[----:B------:R-:W-:Y:S02]  /*1980*/  VIADD R9, R9, 0x4 ;  /* 0x0000000409097836 */ /* 0x000fe40000000000 */
[----:B------:R-:W-:Y:S01]  /*1990*/  @P3 VIADD R4, R4, 0x1 ;  /* 0x0000000104043836 */ /* 0x000fe20000000000 */
[----:B---3--:R-:W-:-:S07]  /*19a0*/  @P3 DADD R14, R14, R18 ;  /* 0x000000000e0e3229 */ /* 0x008fce0000000012 */
[----:B------:R1:W-:Y:S04]  /*19b0*/  @P3 STG.E.64 desc[UR6][R6.64+0x8], R14 ;  /* 0x0000080e06003986 */ /* 0x0003e8000c101b06 */
.L_x_43:
[----:B------:R-:W-:Y:S04]  /*19c0*/  BSSY.RECONVERGENT B1, `(.L_x_42) ;  /* 0x0000030000017945 */ /* 0x000fe80003800200 */
[----:B------:R-:W-:Y:S05]  /*19d0*/  BRA.U !UP0, `(.L_x_44) ;  /* 0x0000000108b87547 */ /* 0x000fea000b800000 */
[----:B------:R-:W-:Y:S02]  /*19e0*/  UISETP.NE.AND UP0, UPT, UR4, 0x1, UPT ;  /* 0x000000010400788c */ /* 0x000fe4000bf05270 */
[----:B------:R-:W-:-:S07]  /*19f0*/  ULOP3.LUT UP1, URZ, UR5, 0x1, URZ, 0xc0, !UPT ;  /* 0x0000000105ff7892 */ /* 0x000fce000f82c0ff */
[----:B------:R-:W-:Y:S05]  /*1a00*/  BRA.U !UP0, `(.L_x_45) ;  /* 0x0000000108687547 */ /* 0x000fea000b800000 */
[----:B------:R-:W2:Y:S01]  /*1a10*/  LDC.64 R12, c[0x0][0x3a0] ;  /* 0x0000e800ff0c7b82 */ /* 0x000ea20000000a00 */
[----:B01----:R-:W-:-:S07]  /*1a20*/  IMAD.IADD R17, R2, 0x1, R9 ;  /* 0x0000000102117824 */ /* 0x003fce00078e0209 */
[----:B------:R-:W0:Y:S01]  /*1a30*/  LDC.64 R14, c[0x0][0x3a8] ;  /* 0x0000ea00ff0e7b82 */ /* 0x000e220000000a00 */
[----:B--2---:R-:W-:-:S05]  /*1a40*/  IMAD.WIDE R18, R17, 0x2, R12 ;  /* 0x0000000211127825 */ /* 0x004fca00078e020c */
[----:B------:R-:W2:Y:S04]  /*1a50*/  LDG.E.U16.CONSTANT R13, desc[UR6][R18.64] ;  /* 0x00000006120d7981 */ /* 0x000ea8000c1e9500 */
[----:B------:R-:W3:Y:S01]  /*1a60*/  LDG.E.U16.CONSTANT R21, desc[UR6][R18.64+0x2] ;  /* 0x0000020612157981 */ /* 0x000ee2000c1e9500 */
[----:B--2---:R-:W-:-:S05]  /*1a70*/  IMAD.IADD R13, R13, 0x1, -R0 ;  /* 0x000000010d0d7824 */ /* 0x004fca00078e0a00 */
[----:B------:R-:W-:-:S04]  /*1a80*/  IABS R20, R13 ;  /* 0x0000000d00147213 */ /* 0x000fc80000000000 */
[----:B------:R-:W1:Y:S02]  /*1a90*/  I2F.F64.U32 R12, R20 ;  /* 0x00000014000c7312 */ /* 0x000e640000201800 */
[----:B-1----:R-:W-:Y:S01]  /*1aa0*/  DSETP.GT.AND P0, PT, R10, R12, PT ;  /* 0x0000000c0a00722a */ /* 0x002fe20003f04000 */
[----:B0-----:R-:W-:-:S13]  /*1ab0*/  IMAD.WIDE R12, R17, 0x8, R14 ;  /* 0x00000008110c7825 */ /* 0x001fda00078e020e */
        /* <DEDUP_REMOVED lines=10> */
[----:B------:R-:W-:Y:S02]  /*1b60*/  @P0 VIADD R4, R4, 0x1 ;  /* 0x0000000104040836 */ /* 0x000fe40000000000 */
[----:B------:R-:W-:-:S03]  /*1b70*/  VIADD R9, R9, 0x2 ;  /* 0x0000000209097836 */ /* 0x000fc60000000000 */
[----:B------:R-:W-:Y:S01]  /*1b80*/  @P1 IADD3 R4, PT, PT, R4, 0x1, RZ ;  /* 0x0000000104041810 */ /* 0x000fe20007ffe0ff */
[----:B--2---:R-:W-:-:S07]  /*1b90*/  @P1 DADD R16, R16, R18 ;  /* 0x0000000010101229 */ /* 0x004fce0000000012 */
[----:B------:R3:W-:Y:S04]  /*1ba0*/  @P1 STG.E.64 desc[UR6][R6.64+0x8], R16 ;  /* 0x0000081006001986 */ /* 0x0007e8000c101b06 */
.L_x_45:
[----:B------:R-:W-:Y:S05]  /*1bb0*/  BRA.U !UP1, `(.L_x_44) ;  /* 0x0000000109407547 */ /* 0x000fea000b800000 */
[----:B------:R-:W2:Y:S01]  /*1bc0*/  LDC.64 R12, c[0x0][0x3a0] ;  /* 0x0000e800ff0c7b82 */ /* 0x000ea20000000a00 */
[----:B01-3--:R-:W-:-:S04]  /*1bd0*/  IMAD.IADD R17, R2, 0x1, R9 ;  /* 0x0000000102117824 */ /* 0x00bfc800078e0209 */
[----:B--2---:R-:W-:-:S06]  /*1be0*/  IMAD.WIDE R12, R17, 0x2, R12 ;  /* 0x00000002110c7825 */ /* 0x004fcc00078e020c */
[----:B------:R-:W2:Y:S02]  /*1bf0*/  LDG.E.U16.CONSTANT R13, desc[UR6][R12.64] ;  /* 0x000000060c0d7981 */ /* 0x000ea4000c1e9500 */
[----:B--2---:R-:W-:-:S05]  /*1c00*/  IMAD.IADD R9, R13, 0x1, -R0 ;  /* 0x000000010d097824 */ /* 0x004fca00078e0a00 */
[----:B------:R-:W-:-:S06]  /*1c10*/  IABS R14, R9 ;  /* 0x00000009000e7213 */ /* 0x000fcc0000000000 */
[----:B------:R-:W0:Y:S02]  /*1c20*/  I2F.F64.U32 R14, R14 ;  /* 0x0000000e000e7312 */ /* 0x000e240000201800 */
[----:B0-----:R-:W-:-:S14]  /*1c30*/  DSETP.GT.AND P0, PT, R10, R14, PT ;  /* 0x0000000e0a00722a */ /* 0x001fdc0003f04000 */
[----:B------:R-:W-:Y:S05]  /*1c40*/  @!P0 BRA `(.L_x_44) ;  /* 0x00000000001c8947 */ /* 0x000fea0003800000 */
[----:B------:R-:W0:Y:S01]  /*1c50*/  LDC.64 R12, c[0x0][0x3a8] ;  /* 0x0000ea00ff0c7b82 */ /* 0x000e220000000a00 */
[----:B------:R-:W2:Y:S01]  /*1c60*/  LDG.E.64 R14, desc[UR6][R6.64+0x8] ;  /* 0x00000806060e7981 */ /* 0x000ea2000c1e1b00 */
[----:B0-----:R-:W-:-:S06]  /*1c70*/  IMAD.WIDE R12, R17, 0x8, R12 ;  /* 0x00000008110c7825 */ /* 0x001fcc00078e020c */
[----:B------:R-:W2:Y:S01]  /*1c80*/  LDG.E.64.CONSTANT R12, desc[UR6][R12.64] ;  /* 0x000000060c0c7981 */ /* 0x000ea2000c1e9b00 */
[----:B------:R-:W-:Y:S01]  /*1c90*/  VIADD R4, R4, 0x1 ;  /* 0x0000000104047836 */ /* 0x000fe20000000000 */
[----:B--2---:R-:W-:-:S07]  /*1ca0*/  DADD R14, R12, R14 ;  /* 0x000000000c0e7229 */ /* 0x004fce000000000e */
[----:B------:R2:W-:Y:S04]  /*1cb0*/  STG.E.64 desc[UR6][R6.64+0x8], R14 ;  /* 0x0000080e06007986 */ /* 0x0005e8000c101b06 */
.L_x_44:
[----:B------:R-:W-:Y:S05]  /*1cc0*/  BSYNC.RECONVERGENT B1 ;  /* 0x0000000000017941 */ /* 0x000fea0003800200 */
.L_x_42:
[----:B------:R-:W-:-:S13]  /*1cd0*/  ISETP.NE.AND P0, PT, R4, RZ, PT ;  /* 0x000000ff0400720c */ /* 0x000fda0003f05270 */
[----:B------:R-:W-:Y:S05]  /*1ce0*/  @!P0 BRA `(.L_x_46) ;  /* 0xfffffff000d48947 */ /* 0x000fea000383ffff */
[----:B------:R-:W-:Y:S05]  /*1cf0*/  BSYNC.RECONVERGENT B0 ;  /* 0x0000000000007941 */ /* 0x000fea0003800200 */
.L_x_39:
[----:B------:R-:W-:Y:S05]  /*1d00*/  BRA `(.L_x_38) ;  /* 0x0000000800f07947 */ /* 0x000fea0003800000 */
.L_x_37:
[----:B------:R-:W-:Y:S01]  /*1d10*/  ISETP.GE.AND P0, PT, R5, 0x1, PT ;  /* 0x000000010500780c */ /* 0x000fe20003f06270 */
[----:B------:R-:W-:-:S12]  /*1d20*/  IMAD.MOV.U32 R4, RZ, RZ, RZ ;  /* 0x000000ffff047224 */ /* 0x000fd800078e00ff */
[----:B------:R-:W-:Y:S05]  /*1d30*/  @!P0 BRA `(.L_x_38) ;  /* 0x0000000800e48947 */ /* 0x000fea0003800000 */
[C---:B------:R-:W-:Y:S01]  /*1d40*/  ISETP.GE.U32.AND P1, PT, R5.reuse, 0x8, PT ;  /* 0x000000080500780c */ /* 0x040fe20003f26070 */
[----:B------:R-:W-:Y:S01]  /*1d50*/  IMAD.MOV.U32 R4, RZ, RZ, RZ ;  /* 0x000000ffff047224 */ /* 0x000fe200078e00ff */
[----:B------:R-:W-:Y:S01]  /*1d60*/  LOP3.LUT R16, R5, 0x7, RZ, 0xc0, !PT ;  /* 0x0000000705107812 */ /* 0x000fe200078ec0ff */
[----:B------:R-:W-:-:S03]  /*1d70*/  IMAD.MOV.U32 R3, RZ, RZ, RZ ;  /* 0x000000ffff037224 */ /* 0x000fc600078e00ff */
[----:B------:R-:W-:-:S07]  /*1d80*/  ISETP.NE.AND P0, PT, R16, RZ, PT ;  /* 0x000000ff1000720c */ /* 0x000fce0003f05270 */
[----:B------:R-:W-:Y:S06]  /*1d90*/  @!P1 BRA `(.L_x_47) ;  /* 0x0000000400549947 */ /* 0x000fec0003800000 */
[----:B------:R-:W-:Y:S01]  /*1da0*/  LOP3.LUT R3, R5, 0x7ffffff8, RZ, 0xc0, !PT ;  /* 0x7ffffff805037812 */ /* 0x000fe200078ec0ff */
[----:B------:R-:W-:Y:S01]  /*1db0*/  IMAD.MOV.U32 R4, RZ, RZ, RZ ;  /* 0x000000ffff047224 */ /* 0x000fe200078e00ff */
[----:B------:R-:W0:Y:S01]  /*1dc0*/  LDCU UR5, c[0x0][0x390] ;  /* 0x00007200ff0577ac */ /* 0x000e220008000800 */
[----:B------:R-:W-:-:S05]  /*1dd0*/  UMOV UR4, URZ ;  /* 0x000000ff00047c82 */ /* 0x000fca0008000000 */
.L_x_48:
[----:B------:R-:W1:Y:S08]  /*1de0*/  LDC R5, c[0x0][0x384] ;  /* 0x0000e100ff057b82 */ /* 0x000e700000000800 */
[----:B--2---:R-:W2:Y:S08]  /*1df0*/  LDC.64 R10, c[0x0][0x3a0] ;  /* 0x0000e800ff0a7b82 */ /* 0x004eb00000000a00 */
[----:B------:R-:W3:Y:S01]  /*1e00*/  LDC.64 R8, c[0x0][0x3a8] ;  /* 0x0000ea00ff087b82 */ /* 0x000ee20000000a00 */
[----:B-1----:R-:W-:-:S04]  /*1e10*/  IMAD R13, R2, R5, UR4 ;  /* 0x00000004020d7e24 */ /* 0x002fc8000f8e0205 */
[----:B--2---:R-:W-:-:S05]  /*1e20*/  IMAD.WIDE R10, R13, 0x2, R10 ;  /* 0x000000020d0a7825 */ /* 0x004fca00078e020a */
[----:B------:R-:W2:Y:S04]  /*1e30*/  LDG.E.U16.CONSTANT R15, desc[UR6][R10.64] ;  /* 0x000000060a0f7981 */ /* 0x000ea8000c1e9500 */
[----:B------:R-:W4:Y:S01]  /*1e40*/  LDG.E.U16.CONSTANT R17, desc[UR6][R10.64+0x2] ;  /* 0x000002060a117981 */ /* 0x000f22000c1e9500 */
[----:B---3--:R-:W-:-:S04]  /*1e50*/  IMAD.WIDE R8, R13, 0x8, R8 ;  /* 0x000000080d087825 */ /* 0x008fc800078e0208 */
[----:B--2---:R-:W-:-:S05]  /*1e60*/  IMAD.IADD R15, R15, 0x1, -R0 ;  /* 0x000000010f0f7824 */ /* 0x004fca00078e0a00 */
[----:B------:R-:W-:-:S04]  /*1e70*/  IABS R12, R15 ;  /* 0x0000000f000c7213 */ /* 0x000fc80000000000 */
[----:B0-----:R-:W-:-:S13]  /*1e80*/  ISETP.GE.AND P1, PT, R12, UR5, PT ;  /* 0x000000050c007c0c */ /* 0x001fda000bf26270 */
[----:B------:R-:W2:Y:S04]  /*1e90*/  @!P1 LDG.E.64.CONSTANT R12, desc[UR6][R8.64] ;  /* 0x00000006080c9981 */ /* 0x000ea8000c1e9b00 */
[----:B------:R-:W2:Y:S01]  /*1ea0*/  @!P1 LDG.E.64 R14, desc[UR6][R6.64+0x8] ;  /* 0x00000806060e9981 */ /* 0x000ea2000c1e1b00 */
[----:B----4-:R-:W-:-:S05]  /*1eb0*/  IMAD.IADD R17, R17, 0x1, -R0 ;  /* 0x0000000111117824 */ /* 0x010fca00078e0a00 */
[----:B------:R-:W-:Y:S02]  /*1ec0*/  IABS R18, R17 ;  /* 0x0000001100127213 */ /* 0x000fe40000000000 */
[----:B------:R-:W3:Y:S02]  /*1ed0*/  LDG.E.U16.CONSTANT R17, desc[UR6][R10.64+0x4] ;  /* 0x000004060a117981 */ /* 0x000ee4000c1e9500 */
[----:B------:R-:W-:Y:S01]  /*1ee0*/  ISETP.GE.AND P6, PT, R18, UR5, PT ;  /* 0x0000000512007c0c */ /* 0x000fe2000bfc6270 */
[----:B--2---:R-:W-:-:S12]  /*1ef0*/  @!P1 DADD R18, R12, R14 ;  /* 0x000000000c129229 */ /* 0x004fd8000000000e */
[----:B------:R-:W2:Y:S04]  /*1f00*/  @!P6 LDG.E.64.CONSTANT R12, desc[UR6][R8.64+0x8] ;  /* 0x00000806080ce981 */ /* 0x000ea8000c1e9b00 */
[----:B------:R0:W-:Y:S04]  /*1f10*/  @!P1 STG.E.64 desc[UR6][R6.64+0x8], R18 ;  /* 0x0000081206009986 */ /* 0x0001e8000c101b06 */
[----:B------:R-:W2:Y:S01]  /*1f20*/  @!P6 LDG.E.64 R14, desc[UR6][R6.64+0x8] ;  /* 0x00000806060ee981 */ /* 0x000ea2000c1e1b00 */
[----:B---3--:R-:W-:-:S05]  /*1f30*/  IMAD.IADD R17, R17, 0x1, -R0 ;  /* 0x0000000111117824 */ /* 0x008fca00078e0a00 */
        /* <DEDUP_REMOVED lines=8> */
[----:B0-----:R-:W-:Y:S02]  /*1fc0*/  IABS R18, R17 ;  /* 0x0000001100127213 */ /* 0x001fe40000000000 */
[----:B------:R-:W3:Y:S02]  /*1fd0*/  LDG.E.U16.CONSTANT R17, desc[UR6][R10.64+0x8] ;  /* 0x000008060a117981 */ /* 0x000ee4000c1e9500 */
[----:B------:R-:W-:Y:S01]  /*1fe0*/  ISETP.GE.AND P4, PT, R18, UR5, PT ;  /* 0x0000000512007c0c */ /* 0x000fe2000bf86270 */
[----:B--2---:R-:W-:-:S12]  /*1ff0*/  @!P5 DADD R18, R12, R14 ;  /* 0x000000000c12d229 */ /* 0x004fd8000000000e */
[----:B------:R-:W2:Y:S04]  /*2000*/  @!P4 LDG.E.64.CONSTANT R12, desc[UR6][R8.64+0x18] ;  /* 0x00001806080cc981 */ /* 0x000ea8000c1e9b00 */
[----:B------:R0:W-:Y:S04]  /*2010*/  @!P5 STG.E.64 desc[UR6][R6.64+0x8], R18 ;  /* 0x000008120600d986 */ /* 0x0001e8000c101b06 */
[----:B------:R-:W2:Y:S01]  /*2020*/  @!P4 LDG.E.64 R14, desc[UR6][R6.64+0x8] ;  /* 0x00000806060ec981 */ /* 0x000ea2000c1e1b00 */
[----:B---3--:R-:W-:-:S05]  /*2030*/  IMAD.IADD R17, R17, 0x1, -R0 ;  /* 0x0000000111117824 */ /* 0x008fca00078e0a00 */
[----:B-1----:R-:W-:Y:S02]  /*2040*/  IABS R20, R17 ;  /* 0x0000001100147213 */ /* 0x002fe40000000000 */
        /* <DEDUP_REMOVED lines=14> */
[----:B---3--:R-:W-:Y:S02]  /*2130*/  IMAD.IADD R17, R17, 0x1, -R0 ;  /* 0x0000000111117824 */ /* 0x008fe400078e0a00 */
[----:B------:R-:W-:-:S03]  /*2140*/  @!P1 VIADD R4, R4, 0x1 ;  /* 0x0000000104049836 */ /* 0x000fc60000000000 */
[----:B-1----:R-:W-:Y:S02]  /*2150*/  IABS R20, R17 ;  /* 0x0000001100147213 */ /* 0x002fe40000000000 */
[----:B------:R-:W3:Y:S02]  /*2160*/  LDG.E.U16.CONSTANT R17, desc[UR6][R10.64+0xe] ;  /* 0x00000e060a117981 */ /* 0x000ee4000c1e9500 */
[----:B------:R-:W-:Y:S01]  /*2170*/  ISETP.GE.AND P1, PT, R20, UR5, PT ;  /* 0x0000000514007c0c */ /* 0x000fe2000bf26270 */
[----:B--2---:R-:W-:-:S12]  /*2180*/  @!P2 DADD R12, R12, R14 ;  /* 0x000000000c0ca229 */ /* 0x004fd8000000000e */
[----:B------:R-:W2:Y:S04]  /*2190*/  @!P1 LDG.E.64.CONSTANT R14, desc[UR6][R8.64+0x30] ;  /* 0x00003006080e9981 */ /* 0x000ea8000c1e9b00 */
[----:B------:R1:W-:Y:S04]  /*21a0*/  @!P2 STG.E.64 desc[UR6][R6.64+0x8], R12 ;  /* 0x0000080c0600a986 */ /* 0x0003e8000c101b06 */
[----:B0-----:R-:W2:Y:S01]  /*21b0*/  @!P1 LDG.E.64 R18, desc[UR6][R6.64+0x8] ;  /* 0x0000080606129981 */ /* 0x001ea2000c1e1b00 */
[----:B---3--:R-:W-:Y:S02]  /*21c0*/  IMAD.IADD R17, R17, 0x1, -R0 ;  /* 0x0000000111117824 */ /* 0x008fe400078e0a00 */
[----:B------:R-:W-:-:S03]  /*21d0*/  @!P6 VIADD R4, R4, 0x1 ;  /* 0x000000010404e836 */ /* 0x000fc60000000000 */
[----:B------:R-:W-:-:S04]  /*21e0*/  IABS R17, R17 ;  /* 0x0000001100117213 */ /* 0x000fc80000000000 */
[----:B------:R-:W-:-:S13]  /*21f0*/  ISETP.GE.AND P6, PT, R17, UR5, PT ;  /* 0x0000000511007c0c */ /* 0x000fda000bfc6270 */
[----:B------:R-:W3:Y:S01]  /*2200*/  @!P6 LDG.E.64.CONSTANT R10, desc[UR6][R8.64+0x38] ;  /* 0x00003806080ae981 */ /* 0x000ee2000c1e9b00 */
[----:B--2---:R-:W-:-:S07]  /*2210*/  @!P1 DADD R14, R14, R18 ;  /* 0x000000000e0e9229 */ /* 0x004fce0000000012 */
[----:B------:R2:W-:Y:S04]  /*2220*/  @!P1 STG.E.64 desc[UR6][R6.64+0x8], R14 ;  /* 0x0000080e06009986 */ /* 0x0005e8000c101b06 */
[----:B-1----:R-:W3:Y:S01]  /*2230*/  @!P6 LDG.E.64 R12, desc[UR6][R6.64+0x8] ;  /* 0x00000806060ce981 */ /* 0x002ee2000c1e1b00 */
[----:B------:R-:W-:Y:S01]  /*2240*/  @!P5 IADD3 R4, PT, PT, R4, 0x1, RZ ;  /* 0x000000010404d810 */ /* 0x000fe20007ffe0ff */
[----:B------:R-:W-:-:S04]  /*2250*/  UIADD3 UR4, UPT, UPT, UR4, 0x8, URZ ;  /* 0x0000000804047890 */ /* 0x000fc8000fffe0ff */
[----:B------:R-:W-:-:S04]  /*2260*/  @!P4 VIADD R4, R4, 0x1 ;  /* 0x000000010404c836 */ /* 0x000fc80000000000 */
[----:B------:R-:W-:-:S04]  /*2270*/  @!P3 VIADD R4, R4, 0x1 ;  /* 0x000000010404b836 */ /* 0x000fc80000000000 */
[----:B------:R-:W-:Y:S01]  /*2280*/  @!P2 VIADD R4, R4, 0x1 ;  /* 0x000000010404a836 */ /* 0x000fe20000000000 */
[----:B------:R-:W-:-:S03]  /*2290*/  ISETP.NE.AND P2, PT, R3, UR4, PT ;  /* 0x0000000403007c0c */ /* 0x000fc6000bf45270 */
[----:B------:R-:W-:-:S04]  /*22a0*/  @!P1 VIADD R4, R4, 0x1 ;  /* 0x0000000104049836 */ /* 0x000fc80000000000 */
[----:B------:R-:W-:Y:S01]  /*22b0*/  @!P6 VIADD R4, R4, 0x1 ;  /* 0x000000010404e836 */ /* 0x000fe20000000000 */
[----:B---3--:R-:W-:-:S07]  /*22c0*/  @!P6 DADD R10, R10, R12 ;  /* 0x000000000a0ae229 */ /* 0x008fce000000000c */
[----:B------:R2:W-:Y:S01]  /*22d0*/  @!P6 STG.E.64 desc[UR6][R6.64+0x8], R10 ;  /* 0x0000080a0600e986 */ /* 0x0005e2000c101b06 */
[----:B------:R-:W-:Y:S05]  /*22e0*/  @P2 BRA `(.L_x_48) ;  /* 0xfffffff800bc2947 */ /* 0x000fea000383ffff */
.L_x_47:
[----:B------:R-:W-:Y:S05]  /*22f0*/  @!P0 BRA `(.L_x_38) ;  /* 0x0000000400748947 */ /* 0x000fea0003800000 */
[----:B------:R-:W-:Y:S02]  /*2300*/  ISETP.GE.U32.AND P0, PT, R16, 0x4, PT ;  /* 0x000000041000780c */ /* 0x000fe40003f06070 */
[----:B------:R-:W-:-:S04]  /*2310*/  LOP3.LUT R18, R5, 0x3, RZ, 0xc0, !PT ;  /* 0x0000000305127812 */ /* 0x000fc800078ec0ff */
[----:B------:R-:W-:-:S07]  /*2320*/  ISETP.NE.AND P4, PT, R18, RZ, PT ;  /* 0x000000ff1200720c */ /* 0x000fce0003f85270 */
[----:B------:R-:W-:Y:S06]  /*2330*/  @!P0 BRA `(.L_x_49) ;  /* 0x0000000000a88947 */ /* 0x000fec0003800000 */
[----:B--2---:R-:W0:Y:S01]  /*2340*/  LDC.64 R10, c[0x0][0x3a0] ;  /* 0x0000e800ff0a7b82 */ /* 0x004e220000000a00 */
[----:B------:R-:W-:-:S07]  /*2350*/  IMAD R13, R2, R5, R3 ;  /* 0x00000005020d7224 */ /* 0x000fce00078e0203 */
[----:B------:R-:W1:Y:S01]  /*2360*/  LDC.64 R8, c[0x0][0x3a8] ;  /* 0x0000ea00ff087b82 */ /* 0x000e620000000a00 */
[----:B0-----:R-:W-:-:S05]  /*2370*/  IMAD.WIDE R10, R13, 0x2, R10 ;  /* 0x000000020d0a7825 */ /* 0x001fca00078e020a */
[----:B------:R-:W2:Y:S04]  /*2380*/  LDG.E.U16.CONSTANT R15, desc[UR6][R10.64] ;  /* 0x000000060a0f7981 */ /* 0x000ea8000c1e9500 */
[----:B------:R-:W3:Y:S01]  /*2390*/  LDG.E.U16.CONSTANT R17, desc[UR6][R10.64+0x2] ;  /* 0x000002060a117981 */ /* 0x000ee2000c1e9500 */
[----:B-1----:R-:W-:-:S03]  /*23a0*/  IMAD.WIDE R8, R13, 0x8, R8 ;  /* 0x000000080d087825 */ /* 0x002fc600078e0208 */
[----:B------:R-:W4:Y:S01]  /*23b0*/  LDG.E.U16.CONSTANT R19, desc[UR6][R10.64+0x4] ;  /* 0x000004060a137981 */ /* 0x000f22000c1e9500 */
[----:B--2---:R-:W-:-:S05]  /*23c0*/  IMAD.IADD R15, R15, 0x1, -R0 ;  /* 0x000000010f0f7824 */ /* 0x004fca00078e0a00 */
[----:B------:R-:W-:-:S04]  /*23d0*/  IABS R12, R15 ;  /* 0x0000000f000c7213 */ /* 0x000fc80000000000 */
[----:B------:R-:W-:-:S13]  /*23e0*/  ISETP.GE.AND P0, PT, R12, UR5, PT ;  /* 0x000000050c007c0c */ /* 0x000fda000bf06270 */
[----:B------:R-:W2:Y:S04]  /*23f0*/  @!P0 LDG.E.64 R14, desc[UR6][R6.64+0x8] ;  /* 0x00000806060e8981 */ /* 0x000ea8000c1e1b00 */
[----:B------:R-:W2:Y:S01]  /*2400*/  @!P0 LDG.E.64.CONSTANT R12, desc[UR6][R8.64] ;  /* 0x00000006080c8981 */ /* 0x000ea2000c1e9b00 */
[----:B---3--:R-:W-:-:S05]  /*2410*/  IMAD.IADD R17, R17, 0x1, -R0 ;  /* 0x0000000111117824 */ /* 0x008fca00078e0a00 */
[----:B------:R-:W-:-:S04]  /*2420*/  IABS R16, R17 ;  /* 0x0000001100107213 */ /* 0x000fc80000000000 */
[----:B------:R-:W-:Y:S01]  /*2430*/  ISETP.GE.AND P1, PT, R16, UR5, PT ;  /* 0x0000000510007c0c */ /* 0x000fe2000bf26270 */
[----:B--2---:R-:W-:-:S12]  /*2440*/  @!P0 DADD R16, R12, R14 ;  /* 0x000000000c108229 */ /* 0x004fd8000000000e */
[----:B------:R-:W2:Y:S04]  /*2450*/  @!P1 LDG.E.64.CONSTANT R12, desc[UR6][R8.64+0x8] ;  /* 0x00000806080c9981 */ /* 0x000ea8000c1e9b00 */
[----:B------:R0:W-:Y:S04]  /*2460*/  @!P0 STG.E.64 desc[UR6][R6.64+0x8], R16 ;  /* 0x0000081006008986 */ /* 0x0001e8000c101b06 */
        /* <DEDUP_REMOVED lines=10> */
[----:B0-----:R-:W-:-:S04]  /*2510*/  IABS R16, R19 ;  /* 0x0000001300107213 */ /* 0x001fc80000000000 */
[----:B------:R-:W-:-:S13]  /*2520*/  ISETP.GE.AND P3, PT, R16, UR5, PT ;  /* 0x0000000510007c0c */ /* 0x000fda000bf66270 */
[----:B------:R-:W3:Y:S01]  /*2530*/  @!P3 LDG.E.64.CONSTANT R10, desc[UR6][R8.64+0x18] ;  /* 0x00001806080ab981 */ /* 0x000ee2000c1e9b00 */
[----:B--2---:R-:W-:-:S07]  /*2540*/  @!P2 DADD R12, R12, R20 ;  /* 0x000000000c0ca229 */ /* 0x004fce0000000014 */
[----:B------:R1:W-:Y:S04]  /*2550*/  @!P2 STG.E.64 desc[UR6][R6.64+0x8], R12 ;  /* 0x0000080c0600a986 */ /* 0x0003e8000c101b06 */
[----:B------:R-:W3:Y:S01]  /*2560*/  @!P3 LDG.E.64 R16, desc[UR6][R6.64+0x8] ;  /* 0x000008060610b981 */ /* 0x000ee2000c1e1b00 */
[----:B------:R-:W-:-:S04]  /*2570*/  @!P0 VIADD R4, R4, 0x1 ;  /* 0x0000000104048836 */ /* 0x000fc80000000000 */
[----:B------:R-:W-:-:S04]  /*2580*/  @!P1 VIADD R4, R4, 0x1 ;  /* 0x0000000104049836 */ /* 0x000fc80000000000 */
[----:B------:R-:W-:Y:S02]  /*2590*/  @!P2 VIADD R4, R4, 0x1 ;  /* 0x000000010404a836 */ /* 0x000fe40000000000 */
[----:B------:R-:W-:Y:S02]  /*25a0*/  VIADD R3, R3, 0x4 ;  /* 0x0000000403037836 */ /* 0x000fe40000000000 */
[----:B------:R-:W-:Y:S01]  /*25b0*/  @!P3 VIADD R4, R4, 0x1 ;  /* 0x000000010404b836 */ /* 0x000fe20000000000 */
[----:B---3--:R-:W-:-:S07]  /*25c0*/  @!P3 DADD R10, R10, R16 ;  /* 0x000000000a0ab229 */ /* 0x008fce0000000010 */
[----:B------:R1:W-:Y:S04]  /*25d0*/  @!P3 STG.E.64 desc[UR6][R6.64+0x8], R10 ;  /* 0x0000080a0600b986 */ /* 0x0003e8000c101b06 */
.L_x_49:
[----:B------:R-:W-:Y:S05]  /*25e0*/  @!P4 BRA `(.L_x_38) ;  /* 0x0000000000b8c947 */ /* 0x000fea0003800000 */
[----:B------:R-:W-:Y:S02]  /*25f0*/  ISETP.NE.AND P0, PT, R18, 0x1, PT ;  /* 0x000000011200780c */ /* 0x000fe40003f05270 */
[----:B------:R-:W-:-:S04]  /*2600*/  LOP3.LUT R8, R5, 0x1, RZ, 0xc0, !PT ;  /* 0x0000000105087812 */ /* 0x000fc800078ec0ff */
[----:B------:R-:W-:-:S07]  /*2610*/  ISETP.NE.U32.AND P2, PT, R8, 0x1, PT ;  /* 0x000000010800780c */ /* 0x000fce0003f45070 */
[----:B------:R-:W-:Y:S06]  /*2620*/  @!P0 BRA `(.L_x_50) ;  /* 0x0000000000608947 */ /* 0x000fec0003800000 */
[----:B------:R-:W0:Y:S01]  /*2630*/  LDC.64 R8, c[0x0][0x3a0] ;  /* 0x0000e800ff087b82 */ /* 0x000e220000000a00 */
[----:B-12---:R-:W-:-:S04]  /*2640*/  IMAD R15, R2, R5, R3 ;  /* 0x00000005020f7224 */ /* 0x006fc800078e0203 */
[----:B0-----:R-:W-:-:S03]  /*2650*/  IMAD.WIDE R12, R15, 0x2, R8 ;  /* 0x000000020f0c7825 */ /* 0x001fc600078e0208 */
[----:B------:R-:W0:Y:S02]  /*2660*/  LDC.64 R8, c[0x0][0x3a8] ;  /* 0x0000ea00ff087b82 */ /* 0x000e240000000a00 */
[----:B------:R-:W2:Y:S04]  /*2670*/  LDG.E.U16.CONSTANT R11, desc[UR6][R12.64] ;  /* 0x000000060c0b7981 */ /* 0x000ea8000c1e9500 */
[----:B------:R-:W3:Y:S01]  /*2680*/  LDG.E.U16.CONSTANT R17, desc[UR6][R12.64+0x2] ;  /* 0x000002060c117981 */ /* 0x000ee2000c1e9500 */
[----:B0-----:R-:W-:-:S04]  /*2690*/  IMAD.WIDE R14, R15, 0x8, R8 ;  /* 0x000000080f0e7825 */ /* 0x001fc800078e0208 */
        /* <DEDUP_REMOVED lines=12> */
[----:B------:R-:W-:Y:S01]  /*2760*/  @!P0 VIADD R4, R4, 0x1 ;  /* 0x0000000104048836 */ /* 0x000fe20000000000 */
[----:B------:R-:W-:-:S03]  /*2770*/  IADD3 R3, PT, PT, R3, 0x2, RZ ;  /* 0x0000000203037810 */ /* 0x000fc60007ffe0ff */
[----:B------:R-:W-:Y:S01]  /*2780*/  @!P1 VIADD R4, R4, 0x1 ;  /* 0x0000000104049836 */ /* 0x000fe20000000000 */
[----:B--2---:R-:W-:-:S07]  /*2790*/  @!P1 DADD R10, R10, R12 ;  /* 0x000000000a0a9229 */ /* 0x004fce000000000c */
[----:B------:R0:W-:Y:S04]  /*27a0*/  @!P1 STG.E.64 desc[UR6][R6.64+0x8], R10 ;  /* 0x0000080a06009986 */ /* 0x0001e8000c101b06 */
.L_x_50:
[----:B------:R-:W-:Y:S05]  /*27b0*/  @P2 BRA `(.L_x_38) ;  /* 0x0000000000442947 */ /* 0x000fea0003800000 */
[----:B0-----:R-:W0:Y:S01]  /*27c0*/  LDC.64 R8, c[0x0][0x3a0] ;  /* 0x0000e800ff087b82 */ /* 0x001e220000000a00 */
[----:B------:R-:W-:-:S04]  /*27d0*/  IMAD R5, R2, R5, R3 ;  /* 0x0000000502057224 */ /* 0x000fc800078e0203 */
[----:B0-----:R-:W-:-:S06]  /*27e0*/  IMAD.WIDE R2, R5, 0x2, R8 ;  /* 0x0000000205027825 */ /* 0x001fcc00078e0208 */
[----:B------:R-:W3:Y:S01]  /*27f0*/  LDG.E.U16.CONSTANT R3, desc[UR6][R2.64] ;  /* 0x0000000602037981 */ /* 0x000ee2000c1e9500 */
[----:B------:R-:W-:Y:S01]  /*2800*/  BSSY.RECONVERGENT B0, `(.L_x_38) ;  /* 0x000000c000007945 */ /* 0x000fe20003800200 */
[----:B---3--:R-:W-:-:S05]  /*2810*/  IMAD.IADD R0, R3, 0x1, -R0 ;  /* 0x0000000103007824 */ /* 0x008fca00078e0a00 */
[----:B------:R-:W-:-:S04]  /*2820*/  IABS R0, R0 ;  /* 0x0000000000007213 */ /* 0x000fc80000000000 */
[----:B------:R-:W-:-:S13]  /*2830*/  ISETP.GE.AND P0, PT, R0, UR5, PT ;  /* 0x0000000500007c0c */ /* 0x000fda000bf06270 */
[----:B------:R-:W-:Y:S05]  /*2840*/  @P0 BRA `(.L_x_51) ;  /* 0x00000000001c0947 */ /* 0x000fea0003800000 */
[----:B------:R-:W0:Y:S01]  /*2850*/  LDC.64 R2, c[0x0][0x3a8] ;  /* 0x0000ea00ff027b82 */ /* 0x000e220000000a00 */
[----:B------:R-:W3:Y:S01]  /*2860*/  LDG.E.64 R8, desc[UR6][R6.64+0x8] ;  /* 0x0000080606087981 */ /* 0x000ee2000c1e1b00 */
[----:B0-----:R-:W-:-:S06]  /*2870*/  IMAD.WIDE R2, R5, 0x8, R2 ;  /* 0x0000000805027825 */ /* 0x001fcc00078e0202 */
[----:B------:R-:W3:Y:S01]  /*2880*/  LDG.E.64.CONSTANT R2, desc[UR6][R2.64] ;  /* 0x0000000602027981 */ /* 0x000ee2000c1e9b00 */
[----:B------:R-:W-:Y:S01]  /*2890*/  VIADD R4, R4, 0x1 ;  /* 0x0000000104047836 */ /* 0x000fe20000000000 */
[----:B---3--:R-:W-:-:S07]  /*28a0*/  DADD R8, R2, R8 ;  /* 0x0000000002087229 */ /* 0x008fce0000000008 */
[----:B------:R0:W-:Y:S04]  /*28b0*/  STG.E.64 desc[UR6][R6.64+0x8], R8 ;  /* 0x0000080806007986 */ /* 0x0001e8000c101b06 */
.L_x_51:
[----:B------:R-:W-:Y:S05]  /*28c0*/  BSYNC.RECONVERGENT B0 ;  /* 0x0000000000007941 */ /* 0x000fea0003800200 */
.L_x_38:
[----:B012---:R-:W-:Y:S01]  /*28d0*/  IMAD R10, R4, 0xb4, RZ ;  /* 0x000000b4040a7824 */ /* 0x007fe200078e02ff */
[----:B------:R-:W-:Y:S01]  /*28e0*/  UMOV UR4, 0x54442d18 ;  /* 0x54442d1800047882 */ /* 0x000fe20000000000 */
[----:B------:R-:W-:Y:S01]  /*28f0*/  IMAD.MOV.U32 R2, RZ, RZ, 0x1 ;  /* 0x00000001ff027424 */ /* 0x000fe200078e00ff */
[----:B------:R-:W-:Y:S01]  /*2900*/  UMOV UR5, 0x400921fb ;  /* 0x400921fb00057882 */ /* 0x000fe20000000000 */
[----:B------:R-:W-:Y:S02]  /*2910*/  BSSY.RECONVERGENT B0, `(.L_x_52) ;  /* 0x0000016000007945 */ /* 0x000fe40003800200 */
[----:B------:R-:W0:Y:S08]  /*2920*/  I2F.F64 R10, R10 ;  /* 0x0000000a000a7312 */ /* 0x000e300000201c00 */
[----:B0-----:R-:W0:Y:S02]  /*2930*/  MUFU.RCP64H R3, R11 ;  /* 0x0000000b00037308 */ /* 0x001e240000001800 */
[----:B0-----:R-:W-:-:S08]  /*2940*/  DFMA R4, -R10, R2, 1 ;  /* 0x3ff000000a04742b */ /* 0x001fd00000000102 */
[----:B------:R-:W-:-:S08]  /*2950*/  DFMA R4, R4, R4, R4 ;  /* 0x000000040404722b */ /* 0x000fd00000000004 */
[----:B------:R-:W-:-:S08]  /*2960*/  DFMA R4, R2, R4, R2 ;  /* 0x000000040204722b */ /* 0x000fd00000000002 */
[----:B------:R-:W-:-:S08]  /*2970*/  DFMA R2, -R10, R4, 1 ;  /* 0x3ff000000a02742b */ /* 0x000fd00000000104 */
[----:B------:R-:W-:-:S08]  /*2980*/  DFMA R2, R4, R2, R4 ;  /* 0x000000020402722b */ /* 0x000fd00000000004 */
[----:B------:R-:W-:-:S08]  /*2990*/  DMUL R4, R2, UR4 ;  /* 0x0000000402047c28 */ /* 0x000fd00008000000 */
[----:B------:R-:W-:-:S08]  /*29a0*/  DFMA R8, -R10, R4, UR4 ;  /* 0x000000040a087e2b */ /* 0x000fd00008000104 */
[----:B------:R-:W-:-:S10]  /*29b0*/  DFMA R2, R2, R8, R4 ;  /* 0x000000080202722b */ /* 0x000fd40000000004 */
[----:B------:R-:W-:-:S05]  /*29c0*/  FFMA R0, RZ, R11, R3 ;  /* 0x0000000bff007223 */ /* 0x000fca0000000003 */
[----:B------:R-:W-:-:S13]  /*29d0*/  FSETP.GT.AND P0, PT, |R0|, 1.469367938527859385e-39, PT ;  /* 0x001000000000780b */ /* 0x000fda0003f04200 */
[----:B------:R-:W-:Y:S05]  /*29e0*/  @P0 BRA `(.L_x_53) ;  /* 0x0000000000200947 */ /* 0x000fea0003800000 */
[----:B------:R-:W-:Y:S01]  /*29f0*/  IMAD.MOV.U32 R12, RZ, RZ, R10 ;  /* 0x000000ffff0c7224 */ /* 0x000fe200078e000a */
[----:B------:R-:W-:Y:S01]  /*2a00*/  MOV R4, 0x2a50 ;  /* 0x00002a5000047802 */ /* 0x000fe20000000f00 */
[----:B------:R-:W-:Y:S02]  /*2a10*/  IMAD.MOV.U32 R13, RZ, RZ, R11 ;  /* 0x000000ffff0d7224 */ /* 0x000fe400078e000b */
[----:B------:R-:W-:Y:S02]  /*2a20*/  IMAD.MOV.U32 R10, RZ, RZ, 0x54442d18 ;  /* 0x54442d18ff0a7424 */ /* 0x000fe400078e00ff */
[----:B------:R-:W-:-:S07]  /*2a30*/  IMAD.MOV.U32 R11, RZ, RZ, 0x400921fb ;  /* 0x400921fbff0b7424 */ /* 0x000fce00078e00ff */
[----:B---3--:R-:W-:Y:S05]  /*2a40*/  CALL.REL.NOINC `($__internal_0_$__cuda_sm20_div_rn_f64_full) ;  /* 0x00000000001c7944 */ /* 0x008fea0003c00000 */
[----:B------:R-:W-:Y:S02]  /*2a50*/  IMAD.MOV.U32 R2, RZ, RZ, R18 ;  /* 0x000000ffff027224 */ /* 0x000fe400078e0012 */
[----:B------:R-:W-:-:S07]  /*2a60*/  IMAD.MOV.U32 R3, RZ, RZ, R19 ;  /* 0x000000ffff037224 */ /* 0x000fce00078e0013 */
.L_x_53:
[----:B------:R-:W-:Y:S05]  /*2a70*/  BSYNC.RECONVERGENT B0 ;  /* 0x0000000000007941 */ /* 0x000fea0003800200 */
.L_x_52:
[----:B------:R-:W2:Y:S02]  /*2a80*/  LDG.E.64 R4, desc[UR6][R6.64+0x8] ;  /* 0x0000080606047981 */ /* 0x000ea4000c1e1b00 */
[----:B--2---:R-:W-:-:S07]  /*2a90*/  DMUL R4, R4, R2 ;  /* 0x0000000204047228 */ /* 0x004fce0000000000 */
[----:B------:R-:W-:Y:S01]  /*2aa0*/  STG.E.64 desc[UR6][R6.64+0x8], R4 ;  /* 0x0000080406007986 */ /* 0x000fe2000c101b06 */
[----:B------:R-:W-:Y:S05]  /*2ab0*/  EXIT ;  /* 0x000000000000794d */ /* 0x000fea0003800000 */
        .weak           $__internal_0_$__cuda_sm20_div_rn_f64_full
        .type           $__internal_0_$__cuda_sm20_div_rn_f64_full,@function
        .size           $__internal_0_$__cuda_sm20_div_rn_f64_full,(.L_x_299 - $__internal_0_$__cuda_sm20_div_rn_f64_full)
$__internal_0_$__cuda_sm20_div_rn_f64_full:
[C---:B------:R-:W-:Y:S01]  /*2ac0*/  FSETP.GEU.AND P0, PT, |R13|.reuse, 1.469367938527859385e-39, PT ;  /* 0x001000000d00780b */ /* 0x040fe20003f0e200 */
[----:B------:R-:W-:Y:S01]  /*2ad0*/  IMAD.MOV.U32 R16, RZ, RZ, 0x1 ;  /* 0x00000001ff107424 */ /* 0x000fe200078e00ff */
[----:B------:R-:W-:Y:S01]  /*2ae0*/  LOP3.LUT R14, R13, 0x800fffff, RZ, 0xc0, !PT ;  /* 0x800fffff0d0e7812 */ /* 0x000fe200078ec0ff */
[----:B------:R-:W-:Y:S01]  /*2af0*/  BSSY.RECONVERGENT B1, `(.L_x_54) ;  /* 0x0000055000017945 */ /* 0x000fe20003800200 */
[C---:B------:R-:W-:Y:S02]  /*2b00*/  FSETP.GEU.AND P2, PT, |R11|.reuse, 1.469367938527859385e-39, PT ;  /* 0x001000000b00780b */ /* 0x040fe40003f4e200 */
[----:B------:R-:W-:Y:S01]  /*2b10*/  LOP3.LUT R15, R14, 0x3ff00000, RZ, 0xfc, !PT ;  /* 0x3ff000000e0f7812 */ /* 0x000fe200078efcff */
[----:B------:R-:W-:Y:S01]  /*2b20*/  IMAD.MOV.U32 R14, RZ, RZ, R12 ;  /* 0x000000ffff0e7224 */ /* 0x000fe200078e000c */
[----:B------:R-:W-:Y:S02]  /*2b30*/  LOP3.LUT R3, R11, 0x7ff00000, RZ, 0xc0, !PT ;  /* 0x7ff000000b037812 */ /* 0x000fe400078ec0ff */
[----:B------:R-:W-:-:S03]  /*2b40*/  LOP3.LUT R20, R13, 0x7ff00000, RZ, 0xc0, !PT ;  /* 0x7ff000000d147812 */ /* 0x000fc600078ec0ff */
[----:B------:R-:W-:Y:S01]  /*2b50*/  @!P0 DMUL R14, R12, 8.98846567431157953865e+307 ;  /* 0x7fe000000c0e8828 */ /* 0x000fe20000000000 */
[----:B------:R-:W-:-:S03]  /*2b60*/  ISETP.GE.U32.AND P1, PT, R3, R20, PT ;  /* 0x000000140300720c */ /* 0x000fc60003f26070 */
[----:B------:R-:W-:Y:S01]  /*2b70*/  @!P2 LOP3.LUT R0, R13, 0x7ff00000, RZ, 0xc0, !PT ;  /* 0x7ff000000d00a812 */ /* 0x000fe200078ec0ff */
[----:B------:R-:W-:Y:S01]  /*2b80*/  @!P2 IMAD.MOV.U32 R22, RZ, RZ, RZ ;  /* 0x000000ffff16a224 */ /* 0x000fe200078e00ff */
[----:B------:R-:W0:Y:S02]  /*2b90*/  MUFU.RCP64H R17, R15 ;  /* 0x0000000f00117308 */ /* 0x000e240000001800 */
[----:B------:R-:W-:Y:S01]  /*2ba0*/  @!P2 ISETP.GE.U32.AND P3, PT, R3, R0, PT ;  /* 0x000000000300a20c */ /* 0x000fe20003f66070 */
[----:B------:R-:W-:-:S05]  /*2bb0*/  IMAD.MOV.U32 R0, RZ, RZ, 0x1ca00000 ;  /* 0x1ca00000ff007424 */ /* 0x000fca00078e00ff */
[----:B------:R-:W-:-:S04]  /*2bc0*/  @!P2 SEL R5, R0, 0x63400000, !P3 ;  /* 0x634000000005a807 */ /* 0x000fc80005800000 */
[----:B------:R-:W-:-:S04]  /*2bd0*/  @!P2 LOP3.LUT R5, R5, 0x80000000, R11, 0xf8, !PT ;  /* 0x800000000505a812 */ /* 0x000fc800078ef80b */
[----:B------:R-:W-:Y:S01]  /*2be0*/  @!P2 LOP3.LUT R23, R5, 0x100000, RZ, 0xfc, !PT ;  /* 0x001000000517a812 */ /* 0x000fe200078efcff */
[----:B0-----:R-:W-:Y:S01]  /*2bf0*/  DFMA R8, R16, -R14, 1 ;  /* 0x3ff000001008742b */ /* 0x001fe2000000080e */
[----:B------:R-:W-:-:S07]  /*2c00*/  IMAD.MOV.U32 R5, RZ, RZ, R3 ;  /* 0x000000ffff057224 */ /* 0x000fce00078e0003 */
[----:B------:R-:W-:-:S08]  /*2c10*/  DFMA R8, R8, R8, R8 ;  /* 0x000000080808722b */ /* 0x000fd00000000008 */
[----:B------:R-:W-:Y:S01]  /*2c20*/  DFMA R16, R16, R8, R16 ;  /* 0x000000081010722b */ /* 0x000fe20000000010 */
[----:B------:R-:W-:Y:S01]  /*2c30*/  SEL R9, R0, 0x63400000, !P1 ;  /* 0x6340000000097807 */ /* 0x000fe20004800000 */
[----:B------:R-:W-:-:S03]  /*2c40*/  IMAD.MOV.U32 R8, RZ, RZ, R10 ;  /* 0x000000ffff087224 */ /* 0x000fc600078e000a */
[----:B------:R-:W-:-:S03]  /*2c50*/  LOP3.LUT R9, R9, 0x800fffff, R11, 0xf8, !PT ;  /* 0x800fffff09097812 */ /* 0x000fc600078ef80b */
[----:B------:R-:W-:-:S03]  /*2c60*/  DFMA R18, R16, -R14, 1 ;  /* 0x3ff000001012742b */ /* 0x000fc6000000080e */
[----:B------:R-:W-:Y:S01]  /*2c70*/  @!P2 DFMA R8, R8, 2, -R22 ;  /* 0x400000000808a82b */ /* 0x000fe20000000816 */
[----:B------:R-:W-:Y:S01]  /*2c80*/  IMAD.MOV.U32 R22, RZ, RZ, R20 ;  /* 0x000000ffff167224 */ /* 0x000fe200078e0014 */
[----:B------:R-:W-:-:S03]  /*2c90*/  @!P0 LOP3.LUT R22, R15, 0x7ff00000, RZ, 0xc0, !PT ;  /* 0x7ff000000f168812 */ /* 0x000fc600078ec0ff */
[----:B------:R-:W-:Y:S02]  /*2ca0*/  DFMA R16, R16, R18, R16 ;  /* 0x000000121010722b */ /* 0x000fe40000000010 */
[----:B------:R-:W-:-:S03]  /*2cb0*/  VIADD R24, R22, 0xffffffff ;  /* 0xffffffff16187836 */ /* 0x000fc60000000000 */
[----:B------:R-:W-:-:S03]  /*2cc0*/  @!P2 LOP3.LUT R5, R9, 0x7ff00000, RZ, 0xc0, !PT ;  /* 0x7ff000000905a812 */ /* 0x000fc600078ec0ff */
[----:B------:R-:W-:Y:S01]  /*2cd0*/  DMUL R18, R16, R8 ;  /* 0x0000000810127228 */ /* 0x000fe20000000000 */
[----:B------:R-:W-:-:S04]  /*2ce0*/  IADD3 R23, PT, PT, R5, -0x1, RZ ;  /* 0xffffffff05177810 */ /* 0x000fc80007ffe0ff */
[----:B------:R-:W-:-:S03]  /*2cf0*/  ISETP.GT.U32.AND P0, PT, R23, 0x7feffffe, PT ;  /* 0x7feffffe1700780c */ /* 0x000fc60003f04070 */
[----:B------:R-:W-:Y:S01]  /*2d00*/  DFMA R20, R18, -R14, R8 ;  /* 0x8000000e1214722b */ /* 0x000fe20000000008 */
[----:B------:R-:W-:-:S07]  /*2d10*/  ISETP.GT.U32.OR P0, PT, R24, 0x7feffffe, P0 ;  /* 0x7feffffe1800780c */ /* 0x000fce0000704470 */
[----:B------:R-:W-:-:S06]  /*2d20*/  DFMA R16, R16, R20, R18 ;  /* 0x000000141010722b */ /* 0x000fcc0000000012 */
[----:B------:R-:W-:Y:S05]  /*2d30*/  @P0 BRA `(.L_x_55) ;  /* 0x00000000006c0947 */ /* 0x000fea0003800000 */
[----:B------:R-:W-:-:S04]  /*2d40*/  LOP3.LUT R10, R13, 0x7ff00000, RZ, 0xc0, !PT ;  /* 0x7ff000000d0a7812 */ /* 0x000fc800078ec0ff */
[CC--:B------:R-:W-:Y:S02]  /*2d50*/  VIADDMNMX R5, R3.reuse, -R10.reuse, 0xb9600000, !PT ;  /* 0xb960000003057446 */ /* 0x0c0fe4000780090a */
[----:B------:R-:W-:Y:S01]  /*2d60*/  ISETP.GE.U32.AND P0, PT, R3, R10, PT ;  /* 0x0000000a0300720c */ /* 0x000fe20003f06070 */
[----:B------:R-:W-:Y:S01]  /*2d70*/  IMAD.MOV.U32 R10, RZ, RZ, RZ ;  /* 0x000000ffff0a7224 */ /* 0x000fe200078e00ff */
[----:B------:R-:W-:Y:S02]  /*2d80*/  VIMNMX R5, PT, PT, R5, 0x46a00000, PT ;  /* 0x46a0000005057848 */ /* 0x000fe40003fe0100 */
[----:B------:R-:W-:-:S05]  /*2d90*/  SEL R0, R0, 0x63400000, !P0 ;  /* 0x6340000000007807 */ /* 0x000fca0004000000 */
[----:B------:R-:W-:-:S04]  /*2da0*/  IMAD.IADD R5, R5, 0x1, -R0 ;  /* 0x0000000105057824 */ /* 0x000fc800078e0a00 */
[----:B------:R-:W-:-:S06]  /*2db0*/  VIADD R11, R5, 0x7fe00000 ;  /* 0x7fe00000050b7836 */ /* 0x000fcc0000000000 */
[----:B------:R-:W-:-:S10]  /*2dc0*/  DMUL R18, R16, R10 ;  /* 0x0000000a10127228 */ /* 0x000fd40000000000 */
[----:B------:R-:W-:-:S13]  /*2dd0*/  FSETP.GTU.AND P0, PT, |R19|, 1.469367938527859385e-39, PT ;  /* 0x001000001300780b */ /* 0x000fda0003f0c200 */
[----:B------:R-:W-:Y:S05]  /*2de0*/  @P0 BRA `(.L_x_56) ;  /* 0x0000000000940947 */ /* 0x000fea0003800000 */
[----:B------:R-:W-:Y:S01]  /*2df0*/  DFMA R8, R16, -R14, R8 ;  /* 0x8000000e1008722b */ /* 0x000fe20000000008 */
[----:B------:R-:W-:-:S09]  /*2e00*/  IMAD.MOV.U32 R10, RZ, RZ, RZ ;  /* 0x000000ffff0a7224 */ /* 0x000fd200078e00ff */
[C---:B------:R-:W-:Y:S02]  /*2e10*/  FSETP.NEU.AND P0, PT, R9.reuse, RZ, PT ;  /* 0x000000ff0900720b */ /* 0x040fe40003f0d000 */
[----:B------:R-:W-:-:S04]  /*2e20*/  LOP3.LUT R13, R9, 0x80000000, R13, 0x48, !PT ;  /* 0x80000000090d7812 */ /* 0x000fc800078e480d */
[----:B------:R-:W-:-:S07]  /*2e30*/  LOP3.LUT R11, R13, R11, RZ, 0xfc, !PT ;  /* 0x0000000b0d0b7212 */ /* 0x000fce00078efcff */
[----:B------:R-:W-:Y:S05]  /*2e40*/  @!P0 BRA `(.L_x_56) ;  /* 0x00000000007c8947 */ /* 0x000fea0003800000 */
[----:B------:R-:W-:Y:S01]  /*2e50*/  IMAD.MOV R9, RZ, RZ, -R5 ;  /* 0x000000ffff097224 */ /* 0x000fe200078e0a05 */
[----:B------:R-:W-:Y:S01]  /*2e60*/  DMUL.RP R10, R16, R10 ;  /* 0x0000000a100a7228 */ /* 0x000fe20000008000 */
[----:B------:R-:W-:Y:S01]  /*2e70*/  IMAD.MOV.U32 R8, RZ, RZ, RZ ;  /* 0x000000ffff087224 */ /* 0x000fe200078e00ff */
[----:B------:R-:W-:-:S05]  /*2e80*/  IADD3 R3, PT, PT, -R5, -0x43300000, RZ ;  /* 0xbcd0000005037810 */ /* 0x000fca0007ffe1ff */
[----:B------:R-:W-:-:S03]  /*2e90*/  DFMA R8, R18, -R8, R16 ;  /* 0x800000081208722b */ /* 0x000fc60000000010 */
[----:B------:R-:W-:-:S07]  /*2ea0*/  LOP3.LUT R13, R11, R13, RZ, 0x3c, !PT ;  /* 0x0000000d0b0d7212 */ /* 0x000fce00078e3cff */
[----:B------:R-:W-:-:S04]  /*2eb0*/  FSETP.NEU.AND P0, PT, |R9|, R3, PT ;  /* 0x000000030900720b */ /* 0x000fc80003f0d200 */
[----:B------:R-:W-:Y:S02]  /*2ec0*/  FSEL R18, R10, R18, !P0 ;  /* 0x000000120a127208 */ /* 0x000fe40004000000 */
[----:B------:R-:W-:Y:S01]  /*2ed0*/  FSEL R19, R13, R19, !P0 ;  /* 0x000000130d137208 */ /* 0x000fe20004000000 */
[----:B------:R-:W-:Y:S06]  /*2ee0*/  BRA `(.L_x_56) ;  /* 0x0000000000547947 */ /* 0x000fec0003800000 */
.L_x_55:
[----:B------:R-:W-:-:S14]  /*2ef0*/  DSETP.NAN.AND P0, PT, R10, R10, PT ;  /* 0x0000000a0a00722a */ /* 0x000fdc0003f08000 */
[----:B------:R-:W-:Y:S05]  /*2f00*/  @P0 BRA `(.L_x_57) ;  /* 0x0000000000440947 */ /* 0x000fea0003800000 */
[----:B------:R-:W-:-:S14]  /*2f10*/  DSETP.NAN.AND P0, PT, R12, R12, PT ;  /* 0x0000000c0c00722a */ /* 0x000fdc0003f08000 */
[----:B------:R-:W-:Y:S05]  /*2f20*/  @P0 BRA `(.L_x_58) ;  /* 0x0000000000300947 */ /* 0x000fea0003800000 */
[----:B------:R-:W-:Y:S01]  /*2f30*/  ISETP.NE.AND P0, PT, R5, R22, PT ;  /* 0x000000160500720c */ /* 0x000fe20003f05270 */
[----:B------:R-:W-:Y:S02]  /*2f40*/  IMAD.MOV.U32 R18, RZ, RZ, 0x0 ;  /* 0x00000000ff127424 */ /* 0x000fe400078e00ff */
[----:B------:R-:W-:-:S10]  /*2f50*/  IMAD.MOV.U32 R19, RZ, RZ, -0x80000 ;  /* 0xfff80000ff137424 */ /* 0x000fd400078e00ff */
[----:B------:R-:W-:Y:S05]  /*2f60*/  @!P0 BRA `(.L_x_56) ;  /* 0x0000000000348947 */ /* 0x000fea0003800000 */
[----:B------:R-:W-:Y:S02]  /*2f70*/  ISETP.NE.AND P0, PT, R5, 0x7ff00000, PT ;  /* 0x7ff000000500780c */ /* 0x000fe40003f05270 */
[----:B------:R-:W-:Y:S02]  /*2f80*/  LOP3.LUT R19, R11, 0x80000000, R13, 0x48, !PT ;  /* 0x800000000b137812 */ /* 0x000fe400078e480d */
[----:B------:R-:W-:-:S13]  /*2f90*/  ISETP.EQ.OR P0, PT, R22, RZ, !P0 ;  /* 0x000000ff1600720c */ /* 0x000fda0004702670 */
[----:B------:R-:W-:Y:S01]  /*2fa0*/  @P0 LOP3.LUT R0, R19, 0x7ff00000, RZ, 0xfc, !PT ;  /* 0x7ff0000013000812 */ /* 0x000fe200078efcff */
[----:B------:R-:W-:Y:S02]  /*2fb0*/  @!P0 IMAD.MOV.U32 R18, RZ, RZ, RZ ;  /* 0x000000ffff128224 */ /* 0x000fe400078e00ff */
[----:B------:R-:W-:Y:S02]  /*2fc0*/  @P0 IMAD.MOV.U32 R18, RZ, RZ, RZ ;  /* 0x000000ffff120224 */ /* 0x000fe400078e00ff */
[----:B------:R-:W-:Y:S01]  /*2fd0*/  @P0 IMAD.MOV.U32 R19, RZ, RZ, R0 ;  /* 0x000000ffff130224 */ /* 0x000fe200078e0000 */
[----:B------:R-:W-:Y:S06]  /*2fe0*/  BRA `(.L_x_56) ;  /* 0x0000000000147947 */ /* 0x000fec0003800000 */
.L_x_58:
[----:B------:R-:W-:Y:S01]  /*2ff0*/  LOP3.LUT R19, R13, 0x80000, RZ, 0xfc, !PT ;  /* 0x000800000d137812 */ /* 0x000fe200078efcff */
[----:B------:R-:W-:Y:S01]  /*3000*/  IMAD.MOV.U32 R18, RZ, RZ, R12 ;  /* 0x000000ffff127224 */ /* 0x000fe200078e000c */
[----:B------:R-:W-:Y:S06]  /*3010*/  BRA `(.L_x_56) ;  /* 0x0000000000087947 */ /* 0x000fec0003800000 */
.L_x_57:
[----:B------:R-:W-:Y:S01]  /*3020*/  LOP3.LUT R19, R11, 0x80000, RZ, 0xfc, !PT ;  /* 0x000800000b137812 */ /* 0x000fe200078efcff */
[----:B------:R-:W-:-:S07]  /*3030*/  IMAD.MOV.U32 R18, RZ, RZ, R10 ;  /* 0x000000ffff127224 */ /* 0x000fce00078e000a */
.L_x_56:
[----:B------:R-:W-:Y:S05]  /*3040*/  BSYNC.RECONVERGENT B1 ;  /* 0x0000000000017941 */ /* 0x000fea0003800200 */
.L_x_54:
[----:B------:R-:W-:Y:S02]  /*3050*/  IMAD.MOV.U32 R8, RZ, RZ, R4 ;  /* 0x000000ffff087224 */ /* 0x000fe400078e0004 */
[----:B------:R-:W-:-:S04]  /*3060*/  IMAD.MOV.U32 R9, RZ, RZ, 0x0 ;  /* 0x00000000ff097424 */ /* 0x000fc800078e00ff */
[----:B------:R-:W-:Y:S05]  /*3070*/  RET.REL.NODEC R8 `(estimate_all_angles2) ;  /* 0xffffffcc08e07950 */ /* 0x000fea0003c3ffff */
.L_x_59:
        /* <DEDUP_REMOVED lines=16> */
.L_x_299:


//--------------------- .text.estimate_all_angles1 --------------------------
	.section	.text.estimate_all_angles1,"ax",@progbits
	.align	128
        .global         estimate_all_angles1
        .type           estimate_all_angles1,@function
        .size           estimate_all_angles1,(.L_x_302 - estimate_all_angles1)
        .other          estimate_all_angles1,@"STO_CUDA_ENTRY STV_DEFAULT"
estimate_all_angles1:
.text.estimate_all_angles1:
[----:B------:R-:W0:Y:S01]  /*0000*/  LDC R1, c[0x0][0x37c] ;  /* 0x0000df00ff017b82 */ /* 0x000e220000000800 */
[----:B------:R-:W1:Y:S01]  /*0010*/  S2R R0, SR_CTAID.X ;  /* 0x0000000000007919 */ /* 0x000e620000002500 */
[----:B------:R-:W1:Y:S01]  /*0020*/  LDCU UR4, c[0x0][0x360] ;  /* 0x00006c00ff0477ac */ /* 0x000e620008000800 */
[----:B0-----:R-:W-:Y:S01]  /*0030*/  VIADD R1, R1, 0xffffffd8 ;  /* 0xffffffd801017836 */ /* 0x001fe20000000000 */
[----:B------:R-:W1:Y:S01]  /*0040*/  S2R R3, SR_TID.X ;  /* 0x0000000000037919 */ /* 0x000e620000002100 */
[----:B------:R-:W0:Y:S01]  /*0050*/  LDCU UR5, c[0x0][0x364] ;  /* 0x00006c80ff0577ac */ /* 0x000e220008000800 */
[----:B------:R-:W0:Y:S01]  /*0060*/  S2R R5, SR_CTAID.Y ;  /* 0x0000000000057919 */ /* 0x000e220000002600 */
[----:B------:R-:W2:Y:S01]  /*0070*/  LDCU.64 UR6, c[0x0][0x380] ;  /* 0x00007000ff0677ac */ /* 0x000ea20008000a00 */
[----:B------:R-:W0:Y:S01]  /*0080*/  S2R R2, SR_TID.Y ;  /* 0x0000000000027919 */ /* 0x000e220000002200 */
[----:B-1----:R-:W-:Y:S02]  /*0090*/  IMAD R0, R0, UR4, R3 ;  /* 0x0000000400007c24 */ /* 0x002fe4000f8e0203 */
[----:B0-----:R-:W-:-:S05]  /*00a0*/  IMAD R5, R5, UR5, R2 ;  /* 0x0000000505057c24 */ /* 0x001fca000f8e0202 */
[----:B------:R-:W-:-:S04]  /*00b0*/  VIMNMX.U32 R2, PT, PT, R0, R5, !PT ;  /* 0x0000000500027248 */ /* 0x000fc80007fe0000 */
[----:B--2---:R-:W-:-:S04]  /*00c0*/  ISETP.GE.U32.AND P0, PT, R2, UR7, PT ;  /* 0x0000000702007c0c */ /* 0x004fc8000bf06070 */
[----:B------:R-:W-:-:S04]  /*00d0*/  ISETP.GE.U32.OR P0, PT, R0, UR6, P0 ;  /* 0x0000000600007c0c */ /* 0x000fc80008706470 */
[----:B------:R-:W-:-:S04]  /*00e0*/  ISETP.EQ.OR P0, PT, R5, R0, P0 ;  /* 0x000000000500720c */ /* 0x000fc80000702670 */
[----:B------:R-:W-:-:S13]  /*00f0*/  ISETP.EQ.OR P0, PT, R5, UR6, P0 ;  /* 0x0000000605007c0c */ /* 0x000fda0008702670 */
[----:B------:R-:W-:Y:S05]  /*0100*/  @P0 EXIT ;  /* 0x000000000000094d */ /* 0x000fea0003800000 */
[----:B------:R-:W0:Y:S01]  /*0110*/  LDCU UR6, c[0x0][0x394] ;  /* 0x00007280ff0677ac */ /* 0x000e220008000800 */
[----:B------:R-:W1:Y:S01]  /*0120*/  LDC.64 R8, c[0x0][0x390] ;  /* 0x0000e400ff087b82 */ /* 0x000e620000000a00 */
[----:B------:R-:W-:Y:S01]  /*0130*/  IMAD.MOV.U32 R2, RZ, RZ, 0x1 ;  /* 0x00000001ff027424 */ /* 0x000fe200078e00ff */
[----:B------:R-:W2:Y:S01]  /*0140*/  LDCU.64 UR4, c[0x0][0x358] ;  /* 0x00006b00ff0477ac */ /* 0x000ea20008000a00 */
[----:B0-----:R-:W1:Y:S04]  /*0150*/  MUFU.RCP64H R3, UR6 ;  /* 0x0000000600037d08 */ /* 0x001e680008001800 */
        /* <DEDUP_REMOVED lines=10> */
[----:B--2---:R-:W-:Y:S05]  /*0200*/  @P0 BRA `(.L_x_60) ;  /* 0x0000000000240947 */ /* 0x004fea0003800000 */
[----:B------:R-:W0:Y:S01]  /*0210*/  LDCU.64 UR6, c[0x0][0x390] ;  /* 0x00007200ff0677ac */ /* 0x000e220008000a00 */
[----:B------:R-:W-:Y:S01]  /*0220*/  IMAD.MOV.U32 R26, RZ, RZ, RZ ;  /* 0x000000ffff1a7224 */ /* 0x000fe200078e00ff */
[----:B------:R-:W-:Y:S01]  /*0230*/  MOV R12, 0x280 ;  /* 0x00000280000c7802 */ /* 0x000fe20000000f00 */
[----:B------:R-:W-:Y:S02]  /*0240*/  IMAD.MOV.U32 R27, RZ, RZ, 0x40668000 ;  /* 0x40668000ff1b7424 */ /* 0x000fe400078e00ff */
[----:B0-----:R-:W-:Y:S02]  /*0250*/  IMAD.U32 R24, RZ, RZ, UR6 ;  /* 0x00000006ff187e24 */ /* 0x001fe4000f8e00ff */
[----:B------:R-:W-:-:S07]  /*0260*/  IMAD.U32 R25, RZ, RZ, UR7 ;  /* 0x00000007ff197e24 */ /* 0x000fce000f8e00ff */
[----:B------:R-:W-:Y:S05]  /*0270*/  CALL.REL.NOINC `($__internal_1_$__cuda_sm20_div_rn_f64_full) ;  /* 0x0000004400bc7944 */ /* 0x000fea0003c00000 */
[----:B------:R-:W-:Y:S02]  /*0280*/  IMAD.MOV.U32 R10, RZ, RZ, R26 ;  /* 0x000000ffff0a7224 */ /* 0x000fe400078e001a */
[----:B------:R-:W-:-:S07]  /*0290*/  IMAD.MOV.U32 R11, RZ, RZ, R27 ;  /* 0x000000ffff0b7224 */ /* 0x000fce00078e001b */
.L_x_60:
[----:B------:R-:W0:Y:S08]  /*02a0*/  LDC.64 R12, c[0x0][0x380] ;  /* 0x0000e000ff0c7b82 */ /* 0x000e300000000a00 */
[----:B------:R-:W1:Y:S01]  /*02b0*/  LDC.64 R6, c[0x0][0x3b0] ;  /* 0x0000ec00ff067b82 */ /* 0x000e620000000a00 */
[----:B0-----:R-:W-:-:S04]  /*02c0*/  IMAD R9, R0, R13, R12 ;  /* 0x0000000d00097224 */ /* 0x001fc800078e020c */
[----:B-1----:R-:W-:-:S06]  /*02d0*/  IMAD.WIDE.U32 R8, R9, 0x2, R6 ;  /* 0x0000000209087825 */ /* 0x002fcc00078e0006 */
[----:B------:R-:W2:Y:S02]  /*02e0*/  LDG.E.U16.CONSTANT R8, desc[UR4][R8.64] ;  /* 0x0000000408087981 */ /* 0x000ea4000c1e9500 */
[----:B--2---:R-:W-:-:S04]  /*02f0*/  PRMT R2, R8, 0x9910, RZ ;  /* 0x0000991008027816 */ /* 0x004fc800000000ff */
[----:B------:R-:W-:-:S13]  /*0300*/  ISETP.NE.AND P0, PT, R2, -0x1, PT ;  /* 0xffffffff0200780c */ /* 0x000fda0003f05270 */
[----:B------:R-:W-:Y:S05]  /*0310*/  @!P0 EXIT ;  /* 0x000000000000894d */ /* 0x000fea0003800000 */
[--C-:B------:R-:W-:Y:S02]  /*0320*/  IMAD R17, R13, R12, R5.reuse ;  /* 0x0000000c0d117224 */ /* 0x100fe400078e0205 */
[----:B------:R-:W-:Y:S02]  /*0330*/  IMAD R3, R0, R13, R5 ;  /* 0x0000000d00037224 */ /* 0x000fe400078e0205 */
[----:B------:R-:W-:-:S04]  /*0340*/  IMAD.WIDE.U32 R16, R17, 0x2, R6 ;  /* 0x0000000211107825 */ /* 0x000fc800078e0006 */
[----:B------:R-:W-:Y:S02]  /*0350*/  IMAD.WIDE.U32 R14, R3, 0x2, R6 ;  /* 0x00000002030e7825 */ /* 0x000fe400078e0006 */
[----:B------:R-:W2:Y:S04]  /*0360*/  LDG.E.U16.CONSTANT R16, desc[UR4][R16.64] ;  /* 0x0000000410107981 */ /* 0x000ea8000c1e9500 */
[----:B------:R-:W3:Y:S01]  /*0370*/  LDG.E.U16.CONSTANT R14, desc[UR4][R14.64] ;  /* 0x000000040e0e7981 */ /* 0x000ee2000c1e9500 */
[----:B--2---:R-:W-:Y:S02]  /*0380*/  PRMT R9, R16, 0x9910, RZ ;  /* 0x0000991010097816 */ /* 0x004fe400000000ff */
[----:B---3--:R-:W-:Y:S02]  /*0390*/  PRMT R21, R14, 0x9910, RZ ;  /* 0x000099100e157816 */ /* 0x008fe400000000ff */
[----:B------:R-:W-:-:S04]  /*03a0*/  ISETP.NE.AND P0, PT, R9, -0x1, PT ;  /* 0xffffffff0900780c */ /* 0x000fc80003f05270 */
[----:B------:R-:W-:-:S13]  /*03b0*/  ISETP.EQ.OR P0, PT, R21, -0x1, !P0 ;  /* 0xffffffff1500780c */ /* 0x000fda0004702670 */
[----:B------:R-:W-:Y:S05]  /*03c0*/  @P0 EXIT ;  /* 0x000000000000094d */ /* 0x000fea0003800000 */
[CC--:B------:R-:W-:Y:S01]  /*03d0*/  IMAD R15, R5.reuse, R13.reuse, R12 ;  /* 0x0000000d050f7224 */ /* 0x0c0fe200078e020c */
[----:B------:R-:W0:Y:S01]  /*03e0*/  LDCU UR6, c[0x0][0x388] ;  /* 0x00007100ff0677ac */ /* 0x000e220008000800 */
[----:B------:R-:W-:Y:S02]  /*03f0*/  IMAD R17, R5, R13, R0 ;  /* 0x0000000d05117224 */ /* 0x000fe400078e0200 */
[----:B------:R-:W-:-:S04]  /*0400*/  IMAD.WIDE.U32 R4, R15, 0x2, R6 ;  /* 0x000000020f047825 */ /* 0x000fc800078e0006 */
[----:B------:R-:W-:Y:S02]  /*0410*/  IMAD R13, R13, R12, R0 ;  /* 0x0000000c0d0d7224 */ /* 0x000fe400078e0200 */
[--C-:B------:R-:W-:Y:S01]  /*0420*/  IMAD.WIDE.U32 R14, R17, 0x2, R6.reuse ;  /* 0x00000002110e7825 */ /* 0x100fe200078e0006 */
[----:B------:R-:W2:Y:S03]  /*0430*/  LDG.E.U16.CONSTANT R4, desc[UR4][R4.64] ;  /* 0x0000000404047981 */ /* 0x000ea6000c1e9500 */
[----:B------:R-:W-:Y:S01]  /*0440*/  IMAD.WIDE.U32 R12, R13, 0x2, R6 ;  /* 0x000000020d0c7825 */ /* 0x000fe200078e0006 */
[----:B------:R1:W3:Y:S05]  /*0450*/  LDG.E.U16.CONSTANT R8, desc[UR4][R14.64] ;  /* 0x000000040e087981 */ /* 0x0002ea000c1e9500 */
[----:B------:R4:W5:Y:S01]  /*0460*/  LDG.E.U16.CONSTANT R12, desc[UR4][R12.64] ;  /* 0x000000040c0c7981 */ /* 0x000962000c1e9500 */
[----:B0-----:R-:W0:Y:S01]  /*0470*/  I2F.F64 R6, UR6 ;  /* 0x0000000600067d12 */ /* 0x001e220008201c00 */
[----:B------:R-:W-:-:S07]  /*0480*/  IMAD.MOV.U32 R16, RZ, RZ, 0x1 ;  /* 0x00000001ff107424 */ /* 0x000fce00078e00ff */
[----:B0-----:R-:W0:Y:S01]  /*0490*/  MUFU.RCP64H R17, R7 ;  /* 0x0000000700117308 */ /* 0x001e220000001800 */
[----:B------:R-:W-:Y:S01]  /*04a0*/  IMAD.IADD R20, R21, 0x1, -R2 ;  /* 0x0000000115147824 */ /* 0x000fe200078e0a02 */
[----:B0-----:R-:W-:-:S03]  /*04b0*/  DFMA R18, -R6, R16, 1 ;  /* 0x3ff000000612742b */ /* 0x001fc60000000110 */
[----:B------:R-:W-:-:S05]  /*04c0*/  IMAD.SHL.U32 R20, R20, 0x2, RZ ;  /* 0x0000000214147824 */ /* 0x000fca00078e00ff */
[----:B------:R-:W-:Y:S01]  /*04d0*/  DFMA R18, R18, R18, R18 ;  /* 0x000000121212722b */ /* 0x000fe20000000012 */
[----:B------:R-:W0:Y:S07]  /*04e0*/  I2F.F64 R26, R20 ;  /* 0x00000014001a7312 */ /* 0x000e2e0000201c00 */
[----:B------:R-:W-:Y:S01]  /*04f0*/  DFMA R18, R16, R18, R16 ;  /* 0x000000121012722b */ /* 0x000fe20000000010 */
[----:B------:R-:W-:Y:S01]  /*0500*/  UMOV UR6, 0x54442d18 ;  /* 0x54442d1800067882 */ /* 0x000fe20000000000 */
[----:B------:R-:W-:-:S06]  /*0510*/  UMOV UR7, 0x400921fb ;  /* 0x400921fb00077882 */ /* 0x000fcc0000000000 */
[----:B-1----:R-:W-:Y:S02]  /*0520*/  DFMA R14, -R6, R18, 1 ;  /* 0x3ff00000060e742b */ /* 0x002fe40000000112 */
[----:B0-----:R-:W-:-:S06]  /*0530*/  DMUL R26, R26, UR6 ;  /* 0x000000061a1a7c28 */ /* 0x001fcc0008000000 */
[----:B------:R-:W-:-:S08]  /*0540*/  DFMA R14, R18, R14, R18 ;  /* 0x0000000e120e722b */ /* 0x000fd00000000012 */
[----:B------:R-:W-:-:S08]  /*0550*/  DMUL R22, R26, R14 ;  /* 0x0000000e1a167228 */ /* 0x000fd00000000000 */
[----:B------:R-:W-:-:S08]  /*0560*/  DFMA R16, -R6, R22, R26 ;  /* 0x000000160610722b */ /* 0x000fd0000000011a */
[----:B------:R-:W-:Y:S01]  /*0570*/  DFMA R22, R14, R16, R22 ;  /* 0x000000100e16722b */ /* 0x000fe20000000016 */
[----:B------:R-:W-:Y:S01]  /*0580*/  FSETP.GEU.AND P1, PT, |R27|, 6.5827683646048100446e-37, PT ;  /* 0x036000001b00780b */ /* 0x000fe20003f2e200 */
[----:B------:R0:W1:Y:S08]  /*0590*/  F2I.F64.TRUNC R5, R10 ;  /* 0x0000000a00057311 */ /* 0x000070000030d100 */
[----:B----4-:R-:W-:-:S05]  /*05a0*/  FFMA R13, RZ, R7, R23 ;  /* 0x00000007ff0d7223 */ /* 0x010fca0000000017 */
[----:B------:R-:W-:Y:S01]  /*05b0*/  FSETP.GT.AND P0, PT, |R13|, 1.469367938527859385e-39, PT ;  /* 0x001000000d00780b */ /* 0x000fe20003f04200 */
[----:B------:R-:W-:Y:S01]  /*05c0*/  BSSY.RECONVERGENT B1, `(.L_x_61) ;  /* 0x000000f000017945 */ /* 0x000fe20003800200 */
[----:B--2---:R-:W-:Y:S02]  /*05d0*/  PRMT R13, R4, 0x9910, RZ ;  /* 0x00009910040d7816 */ /* 0x004fe400000000ff */
[----:B---3--:R-:W-:-:S03]  /*05e0*/  PRMT R14, R8, 0x9910, RZ ;  /* 0x00009910080e7816 */ /* 0x008fc600000000ff */
[----:B------:R-:W-:Y:S01]  /*05f0*/  IMAD.MOV.U32 R8, RZ, RZ, R13 ;  /* 0x000000ffff087224 */ /* 0x000fe200078e000d */
[----:B-----5:R-:W-:Y:S01]  /*0600*/  PRMT R4, R12, 0x9910, RZ ;  /* 0x000099100c047816 */ /* 0x020fe200000000ff */
[----:B------:R-:W-:-:S04]  /*0610*/  IMAD.MOV.U32 R13, RZ, RZ, R14 ;  /* 0x000000ffff0d7224 */ /* 0x000fc800078e000e */
[----:B------:R-:W-:Y:S02]  /*0620*/  IMAD.IADD R8, R8, 0x1, -R13 ;  /* 0x0000000108087824 */ /* 0x000fe400078e0a0d */
[----:B------:R-:W-:Y:S01]  /*0630*/  IMAD.IADD R9, R9, 0x1, -R4 ;  /* 0x0000000109097824 */ /* 0x000fe200078e0a04 */
[----:B01----:R-:W-:Y:S06]  /*0640*/  @P0 BRA P1, `(.L_x_62) ;  /* 0x0000000000180947 */ /* 0x003fec0000800000 */
[----:B------:R-:W-:Y:S01]  /*0650*/  MOV R24, R6 ;  /* 0x0000000600187202 */ /* 0x000fe20000000f00 */
[----:B------:R-:W-:Y:S01]  /*0660*/  IMAD.MOV.U32 R25, RZ, RZ, R7 ;  /* 0x000000ffff197224 */ /* 0x000fe200078e0007 */
[----:B------:R-:W-:-:S07]  /*0670*/  MOV R12, 0x690 ;  /* 0x00000690000c7802 */ /* 0x000fce0000000f00 */
[----:B------:R-:W-:Y:S05]  /*0680*/  CALL.REL.NOINC `($__internal_1_$__cuda_sm20_div_rn_f64_full) ;  /* 0x0000004000b87944 */ /* 0x000fea0003c00000 */
[----:B------:R-:W-:Y:S02]  /*0690*/  IMAD.MOV.U32 R22, RZ, RZ, R26 ;  /* 0x000000ffff167224 */ /* 0x000fe400078e001a */
[----:B------:R-:W-:-:S07]  /*06a0*/  IMAD.MOV.U32 R23, RZ, RZ, R27 ;  /* 0x000000ffff177224 */ /* 0x000fce00078e001b */
.L_x_62:
[----:B------:R-:W-:Y:S05]  /*06b0*/  BSYNC.RECONVERGENT B1 ;  /* 0x0000000000017941 */ /* 0x000fea0003800200 */
.L_x_61:
[----:B------:R-:W0:Y:S01]  /*06c0*/  MUFU.RCP64H R13, R7 ;  /* 0x00000007000d7308 */ /* 0x000e220000001800 */
[----:B------:R-:W-:Y:S01]  /*06d0*/  IMAD.MOV.U32 R12, RZ, RZ, 0x1 ;  /* 0x00000001ff0c7424 */ /* 0x000fe200078e00ff */
[----:B------:R-:W-:Y:S01]  /*06e0*/  UMOV UR6, 0x54442d18 ;  /* 0x54442d1800067882 */ /* 0x000fe20000000000 */
[----:B------:R-:W-:Y:S01]  /*06f0*/  IMAD.SHL.U32 R9, R9, 0x2, RZ ;  /* 0x0000000209097824 */ /* 0x000fe200078e00ff */
[----:B------:R-:W-:Y:S01]  /*0700*/  UMOV UR7, 0x400921fb ;  /* 0x400921fb00077882 */ /* 0x000fe20000000000 */
[----:B------:R-:W-:Y:S02]  /*0710*/  BSSY.RECONVERGENT B1, `(.L_x_63) ;  /* 0x0000015000017945 */ /* 0x000fe40003800200 */
[----:B0-----:R-:W-:-:S08]  /*0720*/  DFMA R10, -R6, R12, 1 ;  /* 0x3ff00000060a742b */ /* 0x001fd0000000010c */
[----:B------:R-:W-:Y:S02]  /*0730*/  DFMA R14, R10, R10, R10 ;  /* 0x0000000a0a0e722b */ /* 0x000fe4000000000a */
[----:B------:R-:W0:Y:S06]  /*0740*/  I2F.F64 R10, R9 ;  /* 0x00000009000a7312 */ /* 0x000e2c0000201c00 */
[----:B------:R-:W-:-:S08]  /*0750*/  DFMA R14, R12, R14, R12 ;  /* 0x0000000e0c0e722b */ /* 0x000fd0000000000c */
[----:B------:R-:W-:Y:S02]  /*0760*/  DFMA R12, -R6, R14, 1 ;  /* 0x3ff00000060c742b */ /* 0x000fe4000000010e */
[----:B0-----:R-:W-:-:S06]  /*0770*/  DMUL R26, R10, UR6 ;  /* 0x000000060a1a7c28 */ /* 0x001fcc0008000000 */
[----:B------:R-:W-:-:S04]  /*0780*/  DFMA R12, R14, R12, R14 ;  /* 0x0000000c0e0c722b */ /* 0x000fc8000000000e */
[----:B------:R-:W-:-:S04]  /*0790*/  FSETP.GEU.AND P1, PT, |R27|, 6.5827683646048100446e-37, PT ;  /* 0x036000001b00780b */ /* 0x000fc80003f2e200 */
[----:B------:R-:W-:-:S08]  /*07a0*/  DMUL R20, R12, R26 ;  /* 0x0000001a0c147228 */ /* 0x000fd00000000000 */
[----:B------:R-:W-:-:S08]  /*07b0*/  DFMA R10, -R6, R20, R26 ;  /* 0x00000014060a722b */ /* 0x000fd0000000011a */
[----:B------:R-:W-:-:S10]  /*07c0*/  DFMA R20, R12, R10, R20 ;  /* 0x0000000a0c14722b */ /* 0x000fd40000000014 */
[----:B------:R-:W-:-:S05]  /*07d0*/  FFMA R10, RZ, R7, R21 ;  /* 0x00000007ff0a7223 */ /* 0x000fca0000000015 */
[----:B------:R-:W-:-:S13]  /*07e0*/  FSETP.GT.AND P0, PT, |R10|, 1.469367938527859385e-39, PT ;  /* 0x001000000a00780b */ /* 0x000fda0003f04200 */
[----:B------:R-:W-:Y:S05]  /*07f0*/  @P0 BRA P1, `(.L_x_64) ;  /* 0x0000000000180947 */ /* 0x000fea0000800000 */
[----:B------:R-:W-:Y:S01]  /*0800*/  IMAD.MOV.U32 R24, RZ, RZ, R6 ;  /* 0x000000ffff187224 */ /* 0x000fe200078e0006 */
[----:B------:R-:W-:Y:S01]  /*0810*/  MOV R12, 0x840 ;  /* 0x00000840000c7802 */ /* 0x000fe20000000f00 */
[----:B------:R-:W-:-:S07]  /*0820*/  IMAD.MOV.U32 R25, RZ, RZ, R7 ;  /* 0x000000ffff197224 */ /* 0x000fce00078e0007 */
[----:B------:R-:W-:Y:S05]  /*0830*/  CALL.REL.NOINC `($__internal_1_$__cuda_sm20_div_rn_f64_full) ;  /* 0x00000040004c7944 */ /* 0x000fea0003c00000 */
[----:B------:R-:W-:Y:S02]  /*0840*/  IMAD.MOV.U32 R20, RZ, RZ, R26 ;  /* 0x000000ffff147224 */ /* 0x000fe400078e001a */
[----:B------:R-:W-:-:S07]  /*0850*/  IMAD.MOV.U32 R21, RZ, RZ, R27 ;  /* 0x000000ffff157224 */ /* 0x000fce00078e001b */
.L_x_64:
[----:B------:R-:W-:Y:S05]  /*0860*/  BSYNC.RECONVERGENT B1 ;  /* 0x0000000000017941 */ /* 0x000fea0003800200 */
.L_x_63:
[----:B------:R-:W0:Y:S01]  /*0870*/  MUFU.RCP64H R11, R7 ;  /* 0x00000007000b7308 */ /* 0x000e220000001800 */
[----:B------:R-:W-:Y:S01]  /*0880*/  IMAD.MOV.U32 R10, RZ, RZ, 0x1 ;  /* 0x00000001ff0a7424 */ /* 0x000fe200078e00ff */
[----:B------:R-:W-:Y:S01]  /*0890*/  UMOV UR6, 0x54442d18 ;  /* 0x54442d1800067882 */ /* 0x000fe20000000000 */
[----:B------:R-:W-:Y:S01]  /*08a0*/  IMAD.SHL.U32 R14, R8, 0x2, RZ ;  /* 0x00000002080e7824 */ /* 0x000fe200078e00ff */
[----:B------:R-:W-:Y:S01]  /*08b0*/  UMOV UR7, 0x400921fb ;  /* 0x400921fb00077882 */ /* 0x000fe20000000000 */
[----:B------:R-:W-:Y:S03]  /*08c0*/  BSSY.RECONVERGENT B1, `(.L_x_65) ;  /* 0x0000015000017945 */ /* 0x000fe60003800200 */
[----:B------:R-:W1:Y:S01]  /*08d0*/  I2F.F64 R8, R14 ;  /* 0x0000000e00087312 */ /* 0x000e620000201c00 */
[----:B0-----:R-:W-:Y:S02]  /*08e0*/  DFMA R12, -R6, R10, 1 ;  /* 0x3ff00000060c742b */ /* 0x001fe4000000010a */
[----:B-1----:R-:W-:-:S06]  /*08f0*/  DMUL R8, R8, UR6 ;  /* 0x0000000608087c28 */ /* 0x002fcc0008000000 */
[----:B------:R-:W-:-:S08]  /*0900*/  DFMA R12, R12, R12, R12 ;  /* 0x0000000c0c0c722b */ /* 0x000fd0000000000c */
[----:B------:R-:W-:Y:S01]  /*0910*/  DFMA R12, R10, R12, R10 ;  /* 0x0000000c0a0c722b */ /* 0x000fe2000000000a */
[----:B------:R-:W-:-:S07]  /*0920*/  FSETP.GEU.AND P1, PT, |R9|, 6.5827683646048100446e-37, PT ;  /* 0x036000000900780b */ /* 0x000fce0003f2e200 */
[----:B------:R-:W-:-:S08]  /*0930*/  DFMA R10, -R6, R12, 1 ;  /* 0x3ff00000060a742b */ /* 0x000fd0000000010c */
[----:B------:R-:W-:-:S08]  /*0940*/  DFMA R12, R12, R10, R12 ;  /* 0x0000000a0c0c722b */ /* 0x000fd0000000000c */
[----:B------:R-:W-:-:S08]  /*0950*/  DMUL R26, R12, R8 ;  /* 0x000000080c1a7228 */ /* 0x000fd00000000000 */
[----:B------:R-:W-:-:S08]  /*0960*/  DFMA R10, -R6, R26, R8 ;  /* 0x0000001a060a722b */ /* 0x000fd00000000108 */
[----:B------:R-:W-:-:S10]  /*0970*/  DFMA R26, R12, R10, R26 ;  /* 0x0000000a0c1a722b */ /* 0x000fd4000000001a */
[----:B------:R-:W-:-:S05]  /*0980*/  FFMA R10, RZ, R7, R27 ;  /* 0x00000007ff0a7223 */ /* 0x000fca000000001b */
[----:B------:R-:W-:-:S13]  /*0990*/  FSETP.GT.AND P0, PT, |R10|, 1.469367938527859385e-39, PT ;  /* 0x001000000a00780b */ /* 0x000fda0003f04200 */
[----:B------:R-:W-:Y:S05]  /*09a0*/  @P0 BRA P1, `(.L_x_66) ;  /* 0x0000000000180947 */ /* 0x000fea0000800000 */
[----:B------:R-:W-:Y:S01]  /*09b0*/  IMAD.MOV.U32 R26, RZ, RZ, R8 ;  /* 0x000000ffff1a7224 */ /* 0x000fe200078e0008 */
[----:B------:R-:W-:Y:S01]  /*09c0*/  MOV R25, R7 ;  /* 0x0000000700197202 */ /* 0x000fe20000000f00 */
[----:B------:R-:W-:Y:S01]  /*09d0*/  IMAD.MOV.U32 R27, RZ, RZ, R9 ;  /* 0x000000ffff1b7224 */ /* 0x000fe200078e0009 */
[----:B------:R-:W-:Y:S01]  /*09e0*/  MOV R12, 0xa10 ;  /* 0x00000a10000c7802 */ /* 0x000fe20000000f00 */
[----:B------:R-:W-:-:S07]  /*09f0*/  IMAD.MOV.U32 R24, RZ, RZ, R6 ;  /* 0x000000ffff187224 */ /* 0x000fce00078e0006 */
[----:B------:R-:W-:Y:S05]  /*0a00*/  CALL.REL.NOINC `($__internal_1_$__cuda_sm20_div_rn_f64_full) ;  /* 0x0000003c00d87944 */ /* 0x000fea0003c00000 */
.L_x_66:
[----:B------:R-:W-:Y:S05]  /*0a10*/  BSYNC.RECONVERGENT B1 ;  /* 0x0000000000017941 */ /* 0x000fea0003800200 */
.L_x_65:
[----:B------:R-:W-:Y:S01]  /*0a20*/  DSETP.NEU.AND P0, PT, |R22|, +INF , PT ;  /* 0x7ff000001600742a */ /* 0x000fe20003f0d200 */
[----:B------:R-:W-:-:S13]  /*0a30*/  BSSY.RECONVERGENT B0, `(.L_x_67) ;  /* 0x000001d000007945 */ /* 0x000fda0003800200 */
[----:B------:R-:W-:Y:S01]  /*0a40*/  @!P0 DMUL R24, RZ, R22 ;  /* 0x00000016ff188228 */ /* 0x000fe20000000000 */
[----:B------:R-:W-:Y:S01]  /*0a50*/  @!P0 IMAD.MOV.U32 R32, RZ, RZ, 0x1 ;  /* 0x00000001ff208424 */ /* 0x000fe200078e00ff */
[----:B------:R-:W-:Y:S09]  /*0a60*/  @!P0 BRA `(.L_x_68) ;  /* 0x0000000000648947 */ /* 0x000ff20003800000 */
[----:B------:R-:W-:Y:S01]  /*0a70*/  UMOV UR6, 0x6dc9c883 ;  /* 0x6dc9c88300067882 */ /* 0x000fe20000000000 */
[----:B------:R-:W-:Y:S01]  /*0a80*/  UMOV UR7, 0x3fe45f30 ;  /* 0x3fe45f3000077882 */ /* 0x000fe20000000000 */
[C---:B------:R-:W-:Y:S01]  /*0a90*/  DSETP.GE.AND P0, PT, |R22|.reuse, 2.14748364800000000000e+09, PT ;  /* 0x41e000001600742a */ /* 0x040fe20003f06200 */
[----:B------:R-:W-:Y:S01]  /*0aa0*/  BSSY.RECONVERGENT B1, `(.L_x_69) ;  /* 0x0000014000017945 */ /* 0x000fe20003800200 */
[----:B------:R-:W-:Y:S01]  /*0ab0*/  DMUL R8, R22, UR6 ;  /* 0x0000000616087c28 */ /* 0x000fe20008000000 */
[----:B------:R-:W-:Y:S01]  /*0ac0*/  UMOV UR6, 0x54442d18 ;  /* 0x54442d1800067882 */ /* 0x000fe20000000000 */
[----:B------:R-:W-:-:S08]  /*0ad0*/  UMOV UR7, 0x3ff921fb ;  /* 0x3ff921fb00077882 */ /* 0x000fd00000000000 */
        /* <DEDUP_REMOVED lines=13> */
[----:B------:R-:W-:Y:S05]  /*0bb0*/  CALL.REL.NOINC `($estimate_all_angles1$__internal_trig_reduction_slowpathd) ;  /* 0x0000004400847944 */ /* 0x000fea0003c00000 */
[----:B------:R-:W-:Y:S02]  /*0bc0*/  IMAD.MOV.U32 R24, RZ, RZ, R30 ;  /* 0x000000ffff187224 */ /* 0x000fe400078e001e */
[----:B------:R-:W-:-:S07]  /*0bd0*/  IMAD.MOV.U32 R25, RZ, RZ, R31 ;  /* 0x000000ffff197224 */ /* 0x000fce00078e001f */
.L_x_70:
[----:B------:R-:W-:Y:S05]  /*0be0*/  BSYNC.RECONVERGENT B1 ;  /* 0x0000000000017941 */ /* 0x000fea0003800200 */
.L_x_69:
[----:B------:R-:W-:-:S07]  /*0bf0*/  VIADD R32, R8, 0x1 ;  /* 0x0000000108207836 */ /* 0x000fce0000000000 */
.L_x_68:
[----:B------:R-:W-:Y:S05]  /*0c00*/  BSYNC.RECONVERGENT B0 ;  /* 0x0000000000007941 */ /* 0x000fea0003800200 */
.L_x_67:
[----:B------:R-:W0:Y:S01]  /*0c10*/  LDCU.64 UR6, c[0x4][0x8] ;  /* 0x01000100ff0677ac */ /* 0x000e220008000a00 */
[----:B------:R-:W-:-:S05]  /*0c20*/  IMAD.SHL.U32 R8, R32, 0x40, RZ ;  /* 0x0000004020087824 */ /* 0x000fca00078e00ff */
[----:B------:R-:W-:-:S04]  /*0c30*/  LOP3.LUT R8, R8, 0x40, RZ, 0xc0, !PT ;  /* 0x0000004008087812 */ /* 0x000fc800078ec0ff */
[----:B0-----:R-:W-:-:S05]  /*0c40*/  IADD3 R34, P0, PT, R8, UR6, RZ ;  /* 0x0000000608227c10 */ /* 0x001fca000ff1e0ff */
[----:B------:R-:W-:-:S05]  /*0c50*/  IMAD.X R35, RZ, RZ, UR7, P0 ;  /* 0x00000007ff237e24 */ /* 0x000fca00080e06ff */
[----:B------:R-:W2:Y:S04]  /*0c60*/  LDG.E.128.CONSTANT R8, desc[UR4][R34.64] ;  /* 0x0000000422087981 */ /* 0x000ea8000c1e9d00 */
[----:B------:R-:W3:Y:S04]  /*0c70*/  LDG.E.128.CONSTANT R12, desc[UR4][R34.64+0x10] ;  /* 0x00001004220c7981 */ /* 0x000ee8000c1e9d00 */
[----:B------:R0:W4:Y:S01]  /*0c80*/  LDG.E.128.CONSTANT R16, desc[UR4][R34.64+0x20] ;  /* 0x0000200422107981 */ /* 0x000122000c1e9d00 */
[----:B------:R-:W-:Y:S01]  /*0c90*/  LOP3.LUT R28, R32, 0x1, RZ, 0xc0, !PT ;  /* 0x00000001201c7812 */ /* 0x000fe200078ec0ff */
[----:B------:R-:W-:Y:S01]  /*0ca0*/  IMAD.MOV.U32 R30, RZ, RZ, 0x20fd8164 ;  /* 0x20fd8164ff1e7424 */ /* 0x000fe200078e00ff */
[----:B------:R-:W-:Y:S01]  /*0cb0*/  DSETP.NEU.AND P1, PT, |R20|, +INF , PT ;  /* 0x7ff000001400742a */ /* 0x000fe20003f2d200 */
[----:B------:R-:W-:Y:S01]  /*0cc0*/  IMAD.MOV.U32 R31, RZ, RZ, 0x3da8ff83 ;  /* 0x3da8ff83ff1f7424 */ /* 0x000fe200078e00ff */
[----:B------:R-:W-:Y:S01]  /*0cd0*/  ISETP.NE.U32.AND P0, PT, R28, 0x1, PT ;  /* 0x000000011c00780c */ /* 0x000fe20003f05070 */
[----:B------:R-:W-:Y:S01]  /*0ce0*/  DMUL R28, R24, R24 ;  /* 0x00000018181c7228 */ /* 0x000fe20000000000 */
[----:B------:R-:W-:Y:S02]  /*0cf0*/  BSSY.RECONVERGENT B0, `(.L_x_71) ;  /* 0x000002d000007945 */ /* 0x000fe40003800200 */
[----:B------:R-:W-:-:S02]  /*0d00*/  FSEL R30, R30, -8.06006814911005101289e+34, !P0 ;  /* 0xf9785eba1e1e7808 */ /* 0x000fc40004000000 */
[----:B------:R-:W-:-:S06]  /*0d10*/  FSEL R31, -R31, 0.11223486810922622681, !P0 ;  /* 0x3de5db651f1f7808 */ /* 0x000fcc0004000100 */
[----:B0-----:R-:W-:Y:S01]  /*0d20*/  @!P1 IMAD.MOV.U32 R34, RZ, RZ, 0x1 ;  /* 0x00000001ff229424 */ /* 0x001fe200078e00ff */
[----:B--2---:R-:W-:-:S08]  /*0d30*/  DFMA R8, R28, R30, R8 ;  /* 0x0000001e1c08722b */ /* 0x004fd00000000008 */
[----:B------:R-:W-:-:S08]  /*0d40*/  DFMA R8, R28, R8, R10 ;  /* 0x000000081c08722b */ /* 0x000fd0000000000a */
        /* <DEDUP_REMOVED lines=9> */
[----:B------:R-:W-:-:S03]  /*0de0*/  @!P1 DMUL R32, RZ, R20 ;  /* 0x00000014ff209228 */ /* 0x000fc60000000000 */
        /* <DEDUP_REMOVED lines=25> */
[----:B------:R-:W-:Y:S01]  /*0f80*/  IMAD.MOV.U32 R32, RZ, RZ, R30 ;  /* 0x000000ffff207224 */ /* 0x000fe200078e001e */
[----:B------:R-:W-:-:S07]  /*0f90*/  MOV R33, R31 ;  /* 0x0000001f00217202 */ /* 0x000fce0000000f00 */
.L_x_74:
[----:B------:R-:W-:Y:S05]  /*0fa0*/  BSYNC.RECONVERGENT B1 ;  /* 0x0000000000017941 */ /* 0x000fea0003800200 */
.L_x_73:
[----:B------:R-:W-:-:S07]  /*0fb0*/  VIADD R34, R8, 0x1 ;  /* 0x0000000108227836 */ /* 0x000fce0000000000 */
.L_x_72:
[----:B------:R-:W-:Y:S05]  /*0fc0*/  BSYNC.RECONVERGENT B0 ;  /* 0x0000000000007941 */ /* 0x000fea0003800200 */
.L_x_71:
        /* <DEDUP_REMOVED lines=55> */
.L_x_78:
[----:B------:R-:W-:Y:S05]  /*1340*/  BSYNC.RECONVERGENT B1 ;  /* 0x0000000000017941 */ /* 0x000fea0003800200 */
.L_x_77:
[----:B------:R-:W-:-:S07]  /*1350*/  VIADD R34, R8, 0x1 ;  /* 0x0000000108227836 */ /* 0x000fce0000000000 */
.L_x_76:
[----:B------:R-:W-:Y:S05]  /*1360*/  BSYNC.RECONVERGENT B0 ;  /* 0x0000000000007941 */ /* 0x000fea0003800200 */
.L_x_75:
        /* <DEDUP_REMOVED lines=11> */
[----:B------:R-:W-:Y:S01]  /*1420*/  UMOV UR6, 0x88e368f1 ;  /* 0x88e368f100067882 */ /* 0x000fe20000000000 */
[----:B------:R-:W-:Y:S01]  /*1430*/  ISETP.NE.U32.AND P0, PT, R26, 0x1, PT ;  /* 0x000000011a00780c */ /* 0x000fe20003f05070 */
[----:B------:R-:W-:Y:S01]  /*1440*/  IMAD.MOV.U32 R26, RZ, RZ, 0x20fd8164 ;  /* 0x20fd8164ff1a7424 */ /* 0x000fe200078e00ff */
[----:B------:R-:W-:-:S02]  /*1450*/  UMOV UR7, 0x3ee4f8b5 ;  /* 0x3ee4f8b500077882 */ /* 0x000fc40000000000 */
[----:B------:R-:W-:Y:S02]  /*1460*/  FSEL R27, -R27, 0.11223486810922622681, !P0 ;  /* 0x3de5db651b1b7808 */ /* 0x000fe40004000100 */
[----:B------:R-:W-:-:S06]  /*1470*/  FSEL R26, R26, -8.06006814911005101289e+34, !P0 ;  /* 0xf9785eba1a1a7808 */ /* 0x000fcc0004000000 */
[----:B--2---:R-:W-:-:S08]  /*1480*/  DFMA R8, R32, R26, R8 ;  /* 0x0000001a2008722b */ /* 0x004fd00000000008 */
[----:B------:R-:W-:-:S08]  /*1490*/  DFMA R8, R32, R8, R10 ;  /* 0x000000082008722b */ /* 0x000fd0000000000a */
[----:B---3--:R-:W-:Y:S02]  /*14a0*/  DFMA R8, R32, R8, R12 ;  /* 0x000000082008722b */ /* 0x008fe4000000000c */
[----:B------:R-:W-:-:S06]  /*14b0*/  DADD R12, R24, R24 ;  /* 0x00000000180c7229 */ /* 0x000fcc0000000018 */
[----:B------:R-:W-:Y:S02]  /*14c0*/  DFMA R8, R32, R8, R14 ;  /* 0x000000082008722b */ /* 0x000fe4000000000e */
[----:B------:R-:W-:-:S06]  /*14d0*/  DMUL R12, R28, R12 ;  /* 0x0000000c1c0c7228 */ /* 0x000fcc0000000000 */
[----:B----4-:R-:W-:-:S08]  /*14e0*/  DFMA R8, R32, R8, R16 ;  /* 0x000000082008722b */ /* 0x010fd00000000010 */
[----:B------:R-:W-:-:S08]  /*14f0*/  DFMA R8, R32, R8, R18 ;  /* 0x000000082008722b */ /* 0x000fd00000000012 */
[----:B------:R-:W-:Y:S02]  /*1500*/  DFMA R30, R8, R30, R30 ;  /* 0x0000001e081e722b */ /* 0x000fe4000000001e */
[----:B------:R-:W-:-:S10]  /*1510*/  DFMA R8, R32, R8, 1 ;  /* 0x3ff000002008742b */ /* 0x000fd40000000008 */
[----:B------:R-:W-:Y:S02]  /*1520*/  FSEL R16, R8, R30, !P0 ;  /* 0x0000001e08107208 */ /* 0x000fe40004000000 */
[----:B------:R-:W-:Y:S01]  /*1530*/  FSEL R17, R9, R31, !P0 ;  /* 0x0000001f09117208 */ /* 0x000fe20004000000 */
[----:B------:R-:W-:Y:S01]  /*1540*/  DMUL R30, R24, R24 ;  /* 0x00000018181e7228 */ /* 0x000fe20000000000 */
[----:B------:R-:W-:Y:S01]  /*1550*/  LOP3.LUT P0, RZ, R34, 0x2, RZ, 0xc0, !PT ;  /* 0x0000000222ff7812 */ /* 0x000fe2000780c0ff */
[----:B------:R-:W-:-:S03]  /*1560*/  DMUL R8, R28, R28 ;  /* 0x0000001c1c087228 */ /* 0x000fc60000000000 */
[----:B------:R-:W-:-:S05]  /*1570*/  DADD R10, RZ, -R16 ;  /* 0x00000000ff0a7229 */ /* 0x000fca0000000810 */
[----:B------:R-:W-:-:S05]  /*1580*/  DADD R14, R30, R8 ;  /* 0x000000001e0e7229 */ /* 0x000fca0000000008 */
[----:B------:R-:W-:Y:S02]  /*1590*/  FSEL R26, R16, R10, !P0 ;  /* 0x0000000a101a7208 */ /* 0x000fe40004000000 */
[----:B------:R-:W-:-:S06]  /*15a0*/  FSEL R27, R17, R11, !P0 ;  /* 0x0000000b111b7208 */ /* 0x000fcc0004000000 */
[C---:B------:R-:W-:Y:S02]  /*15b0*/  DFMA R12, R26.reuse, R12, 1 ;  /* 0x3ff000001a0c742b */ /* 0x040fe4000000000c */
[----:B------:R-:W-:-:S08]  /*15c0*/  DFMA R14, R26, R26, R14 ;  /* 0x0000001a1a0e722b */ /* 0x000fd0000000000e */
[----:B------:R-:W-:-:S08]  /*15d0*/  DADD R12, R12, -R14 ;  /* 0x000000000c0c7229 */ /* 0x000fd0000000080e */
[----:B------:R-:W-:-:S14]  /*15e0*/  DSETP.GTU.AND P0, PT, R12, UR6, PT ;  /* 0x000000060c007e2a */ /* 0x000fdc000bf0c000 */
[----:B------:R-:W-:Y:S05]  /*15f0*/  @!P0 EXIT ;  /* 0x000000000000894d */ /* 0x000fea0003800000 */
[----:B------:R-:W0:Y:S02]  /*1600*/  LDCU UR6, c[0x0][0x3a8] ;  /* 0x00007500ff0677ac */ /* 0x000e240008000800 */
[----:B0-----:R-:W-:-:S09]  /*1610*/  UISETP.NE.AND UP0, UPT, UR6, 0x1, UPT ;  /* 0x000000010600788c */ /* 0x001fd2000bf05270 */
[----:B------:R-:W-:Y:S05]  /*1620*/  BRA.U UP0, `(.L_x_79) ;  /* 0x00000005008c7547 */ /* 0x000fea000b800000 */
[----:B------:R-:W-:Y:S01]  /*1630*/  DADD R30, -R30, 1 ;  /* 0x3ff000001e1e7429 */ /* 0x000fe20000000100 */
[----:B------:R-:W-:Y:S01]  /*1640*/  MOV R16, 0x0 ;  /* 0x0000000000107802 */ /* 0x000fe20000000f00 */
[----:B------:R-:W-:Y:S01]  /*1650*/  IMAD.MOV.U32 R17, RZ, RZ, 0x3fd80000 ;  /* 0x3fd80000ff117424 */ /* 0x000fe200078e00ff */
[----:B------:R-:W-:Y:S01]  /*1660*/  DFMA R26, -R24, R28, R26 ;  /* 0x0000001c181a722b */ /* 0x000fe2000000011a */
[----:B------:R-:W-:Y:S02]  /*1670*/  BSSY.RECONVERGENT B0, `(.L_x_80) ;  /* 0x0000015000007945 */ /* 0x000fe40003800200 */
[----:B------:R-:W0:Y:S04]  /*1680*/  MUFU.RSQ64H R19, R31 ;  /* 0x0000001f00137308 */ /* 0x000e280000001c00 */
[----:B------:R-:W-:-:S05]  /*1690*/  VIADD R18, R31, 0xfcb00000 ;  /* 0xfcb000001f127836 */ /* 0x000fca0000000000 */
[----:B------:R-:W-:Y:S01]  /*16a0*/  ISETP.GE.U32.AND P0, PT, R18, 0x7ca00000, PT ;  /* 0x7ca000001200780c */ /* 0x000fe20003f06070 */
[----:B0-----:R-:W-:-:S08]  /*16b0*/  DMUL R10, R18, R18 ;  /* 0x00000012120a7228 */ /* 0x001fd00000000000 */
[----:B------:R-:W-:-:S08]  /*16c0*/  DFMA R10, R30, -R10, 1 ;  /* 0x3ff000001e0a742b */ /* 0x000fd0000000080a */
[----:B------:R-:W-:Y:S02]  /*16d0*/  DFMA R16, R10, R16, 0.5 ;  /* 0x3fe000000a10742b */ /* 0x000fe40000000010 */
[----:B------:R-:W-:-:S08]  /*16e0*/  DMUL R10, R18, R10 ;  /* 0x0000000a120a7228 */ /* 0x000fd00000000000 */
[----:B------:R-:W-:-:S08]  /*16f0*/  DFMA R16, R16, R10, R18 ;  /* 0x0000000a1010722b */ /* 0x000fd00000000012 */
[----:B------:R-:W-:Y:S02]  /*1700*/  DMUL R14, R30, R16 ;  /* 0x000000101e0e7228 */ /* 0x000fe40000000000 */
[----:B------:R-:W-:Y:S02]  /*1710*/  VIADD R11, R17, 0xfff00000 ;  /* 0xfff00000110b7836 */ /* 0x000fe40000000000 */
[----:B------:R-:W-:-:S04]  /*1720*/  IMAD.MOV.U32 R10, RZ, RZ, R16 ;  /* 0x000000ffff0a7224 */ /* 0x000fc800078e0010 */
[----:B------:R-:W-:-:S08]  /*1730*/  DFMA R12, R14, -R14, R30 ;  /* 0x8000000e0e0c722b */ /* 0x000fd0000000001e */
[----:B------:R-:W-:Y:S01]  /*1740*/  DFMA R24, R12, R10, R14 ;  /* 0x0000000a0c18722b */ /* 0x000fe2000000000e */
[----:B------:R-:W-:Y:S10]  /*1750*/  @!P0 BRA `(.L_x_81) ;  /* 0x0000000000188947 */ /* 0x000ff40003800000 */
[----:B------:R-:W-:Y:S01]  /*1760*/  IMAD.MOV.U32 R10, RZ, RZ, R14 ;  /* 0x000000ffff0a7224 */ /* 0x000fe200078e000e */
[----:B------:R-:W-:Y:S01]  /*1770*/  MOV R14, 0x17a0 ;  /* 0x000017a0000e7802 */ /* 0x000fe20000000f00 */
[----:B------:R-:W-:-:S07]  /*1780*/  IMAD.MOV.U32 R17, RZ, RZ, R13 ;  /* 0x000000ffff117224 */ /* 0x000fce00078e000d */
[----:B------:R-:W-:Y:S05]  /*1790*/  CALL.REL.NOINC `($__internal_2_$__cuda_sm20_dsqrt_rn_f64_mediumpath_v1) ;  /* 0x0000003400e47944 */ /* 0x000fea0003c00000 */
[----:B------:R-:W-:Y:S02]  /*17a0*/  IMAD.MOV.U32 R24, RZ, RZ, R10 ;  /* 0x000000ffff187224 */ /* 0x000fe400078e000a */
[----:B------:R-:W-:-:S07]  /*17b0*/  IMAD.MOV.U32 R25, RZ, RZ, R11 ;  /* 0x000000ffff197224 */ /* 0x000fce00078e000b */
.L_x_81:
[----:B------:R-:W-:Y:S05]  /*17c0*/  BSYNC.RECONVERGENT B0 ;  /* 0x0000000000007941 */ /* 0x000fea0003800200 */
.L_x_80:
[----:B------:R-:W-:Y:S01]  /*17d0*/  DADD R30, -R8, 1 ;  /* 0x3ff00000081e7429 */ /* 0x000fe20000000100 */
[----:B------:R-:W-:Y:S01]  /*17e0*/  IMAD.MOV.U32 R12, RZ, RZ, 0x0 ;  /* 0x00000000ff0c7424 */ /* 0x000fe200078e00ff */
[----:B------:R-:W-:Y:S01]  /*17f0*/  BSSY.RECONVERGENT B0, `(.L_x_82) ;  /* 0x000001a000007945 */ /* 0x000fe20003800200 */
[----:B------:R-:W-:-:S03]  /*1800*/  IMAD.MOV.U32 R13, RZ, RZ, 0x3fd80000 ;  /* 0x3fd80000ff0d7424 */ /* 0x000fc600078e00ff */
        /* <DEDUP_REMOVED lines=14> */
[----:B------:R-:W-:Y:S01]  /*18f0*/  MOV R17, R15 ;  /* 0x0000000f00117202 */ /* 0x000fe20000000f00 */
[----:B------:R-:W-:Y:S02]  /*1900*/  IMAD.MOV.U32 R16, RZ, RZ, R18 ;  /* 0x000000ffff107224 */ /* 0x000fe400078e0012 */
[----:B------:R-:W-:Y:S01]  /*1910*/  IMAD.MOV.U32 R12, RZ, RZ, R14 ;  /* 0x000000ffff0c7224 */ /* 0x000fe200078e000e */
[----:B------:R-:W-:Y:S01]  /*1920*/  MOV R14, 0x1970 ;  /* 0x00001970000e7802 */ /* 0x000fe20000000f00 */
[----:B------:R-:W-:Y:S02]  /*1930*/  IMAD.MOV.U32 R15, RZ, RZ, R11 ;  /* 0x000000ffff0f7224 */ /* 0x000fe400078e000b */
[----:B------:R-:W-:Y:S02]  /*1940*/  IMAD.MOV.U32 R18, RZ, RZ, R8 ;  /* 0x000000ffff127224 */ /* 0x000fe400078e0008 */
[----:B------:R-:W-:-:S07]  /*1950*/  IMAD.MOV.U32 R11, RZ, RZ, R13 ;  /* 0x000000ffff0b7224 */ /* 0x000fce00078e000d */
[----:B------:R-:W-:Y:S05]  /*1960*/  CALL.REL.NOINC `($__internal_2_$__cuda_sm20_dsqrt_rn_f64_mediumpath_v1) ;  /* 0x0000003400707944 */ /* 0x000fea0003c00000 */
[----:B------:R-:W-:Y:S02]  /*1970*/  IMAD.MOV.U32 R16, RZ, RZ, R10 ;  /* 0x000000ffff107224 */ /* 0x000fe400078e000a */
[----:B------:R-:W-:-:S07]  /*1980*/  IMAD.MOV.U32 R17, RZ, RZ, R11 ;  /* 0x000000ffff117224 */ /* 0x000fce00078e000b */
.L_x_83:
[----:B------:R-:W-:Y:S05]  /*1990*/  BSYNC.RECONVERGENT B0 ;  /* 0x0000000000007941 */ /* 0x000fea0003800200 */
.L_x_82:
[----:B------:R-:W-:Y:S01]  /*19a0*/  DMUL R24, R16, R24 ;  /* 0x0000001810187228 */ /* 0x000fe20000000000 */
[----:B------:R-:W-:Y:S01]  /*19b0*/  IMAD.MOV.U32 R8, RZ, RZ, 0x1 ;  /* 0x00000001ff087424 */ /* 0x000fe200078e00ff */
[----:B------:R-:W-:Y:S01]  /*19c0*/  FSETP.GEU.AND P1, PT, |R27|, 6.5827683646048100446e-37, PT ;  /* 0x036000001b00780b */ /* 0x000fe20003f2e200 */
[----:B------:R-:W-:Y:S03]  /*19d0*/  BSSY.RECONVERGENT B1, `(.L_x_84) ;  /* 0x0000011000017945 */ /* 0x000fe60003800200 */
[----:B------:R-:W0:Y:S02]  /*19e0*/  MUFU.RCP64H R9, R25 ;  /* 0x0000001900097308 */ /* 0x000e240000001800 */
[----:B0-----:R-:W-:-:S08]  /*19f0*/  DFMA R10, -R24, R8, 1 ;  /* 0x3ff00000180a742b */ /* 0x001fd00000000108 */
[----:B------:R-:W-:-:S08]  /*1a00*/  DFMA R10, R10, R10, R10 ;  /* 0x0000000a0a0a722b */ /* 0x000fd0000000000a */
[----:B------:R-:W-:-:S08]  /*1a10*/  DFMA R10, R8, R10, R8 ;  /* 0x0000000a080a722b */ /* 0x000fd00000000008 */
        /* <DEDUP_REMOVED lines=8> */
[----:B------:R-:W-:-:S07]  /*1aa0*/  MOV R12, 0x1ac0 ;  /* 0x00001ac0000c7802 */ /* 0x000fce0000000f00 */
[----:B------:R-:W-:Y:S05]  /*1ab0*/  CALL.REL.NOINC `($__internal_1_$__cuda_sm20_div_rn_f64_full) ;  /* 0x0000002c00ac7944 */ /* 0x000fea0003c00000 */
[----:B------:R-:W-:Y:S02]  /*1ac0*/  IMAD.MOV.U32 R8, RZ, RZ, R26 ;  /* 0x000000ffff087224 */ /* 0x000fe400078e001a */
[----:B------:R-:W-:-:S07]  /*1ad0*/  IMAD.MOV.U32 R9, RZ, RZ, R27 ;  /* 0x000000ffff097224 */ /* 0x000fce00078e001b */
.L_x_85:
[----:B------:R-:W-:Y:S05]  /*1ae0*/  BSYNC.RECONVERGENT B1 ;  /* 0x0000000000017941 */ /* 0x000fea0003800200 */
.L_x_84:
[----:B------:R-:W-:Y:S01]  /*1af0*/  UMOV UR6, 0x544435e4 ;  /* 0x544435e400067882 */ /* 0x000fe20000000000 */
[----:B------:R-:W-:Y:S01]  /*1b00*/  UMOV UR7, 0x400921fb ;  /* 0x400921fb00077882 */ /* 0x000fe20000000000 */
[----:B------:R-:W-:Y:S01]  /*1b10*/  PLOP3.LUT P0, PT, PT, PT, PT, 0x80, 0x8 ;  /* 0x000000000008781c */ /* 0x000fe20003f0f070 */
[----:B------:R-:W-:Y:S02]  /*1b20*/  DSETP.GT.AND P4, PT, R22, UR6, PT ;  /* 0x0000000616007e2a */ /* 0x000fe4000bf84000 */
[----:B------:R-:W-:-:S12]  /*1b30*/  DSETP.GT.AND P2, PT, R20, UR6, PT ;  /* 0x0000000614007e2a */ /* 0x000fd8000bf44000 */
[----:B------:R-:W-:Y:S02]  /*1b40*/  @!P4 IMAD.MOV.U32 R10, RZ, RZ, 0x54442d18 ;  /* 0x54442d18ff0ac424 */ /* 0x000fe400078e00ff */
[----:B------:R-:W-:Y:S02]  /*1b50*/  @!P4 IMAD.MOV.U32 R11, RZ, RZ, 0x400921fb ;  /* 0x400921fbff0bc424 */ /* 0x000fe400078e00ff */
[----:B------:R-:W-:Y:S02]  /*1b60*/  @!P4 IMAD.MOV.U32 R12, RZ, RZ, -0x7ed215ef ;  /* 0x812dea11ff0cc424 */ /* 0x000fe400078e00ff */
[----:B------:R-:W-:Y:S02]  /*1b70*/  @!P4 IMAD.MOV.U32 R13, RZ, RZ, 0x3d719799 ;  /* 0x3d719799ff0dc424 */ /* 0x000fe400078e00ff */
[----:B------:R-:W-:Y:S01]  /*1b80*/  @!P4 DSETP.GT.AND P1, PT, R22, -R10, PT ;  /* 0x8000000a1600c22a */ /* 0x000fe20003f24000 */
[----:B------:R-:W-:Y:S01]  /*1b90*/  @!P2 IMAD.MOV.U32 R14, RZ, RZ, 0x54442d18 ;  /* 0x54442d18ff0ea424 */ /* 0x000fe200078e00ff */
[----:B------:R-:W-:Y:S01]  /*1ba0*/  DADD R10, -RZ, -R8 ;  /* 0x00000000ff0a7229 */ /* 0x000fe20000000908 */
[----:B------:R-:W-:-:S03]  /*1bb0*/  @!P2 IMAD.MOV.U32 R15, RZ, RZ, 0x400921fb ;  /* 0x400921fbff0fa424 */ /* 0x000fc600078e00ff */
[----:B------:R-:W-:Y:S01]  /*1bc0*/  @!P4 DSETP.LT.AND P0, PT, R22, -R12, P1 ;  /* 0x8000000c1600c22a */ /* 0x000fe20000f01000 */
[----:B------:R-:W-:Y:S02]  /*1bd0*/  PLOP3.LUT P1, PT, PT, PT, PT, 0x80, 0x8 ;  /* 0x000000000008781c */ /* 0x000fe40003f2f070 */
[----:B------:R-:W-:Y:S01]  /*1be0*/  @!P2 DSETP.GT.AND P3, PT, R20, -R14, PT ;  /* 0x8000000e1400a22a */ /* 0x000fe20003f64000 */
[----:B------:R-:W-:Y:S01]  /*1bf0*/  @!P2 MOV R14, 0x812dea11 ;  /* 0x812dea11000ea802 */ /* 0x000fe20000000f00 */
[----:B------:R-:W-:-:S06]  /*1c00*/  @!P2 IMAD.MOV.U32 R15, RZ, RZ, 0x3d719799 ;  /* 0x3d719799ff0fa424 */ /* 0x000fcc00078e00ff */
[----:B------:R-:W-:-:S06]  /*1c10*/  @!P2 DSETP.LT.AND P1, PT, R20, -R14, P3 ;  /* 0x8000000e1400a22a */ /* 0x000fcc0001f21000 */
[----:B------:R-:W-:-:S04]  /*1c20*/  PLOP3.LUT P0, PT, P0, P1, PT, 0x28, 0x82 ;  /* 0x000000000082781c */ /* 0x000fc80000702570 */
[----:B------:R-:W-:Y:S02]  /*1c30*/  FSEL R8, R10, R8, P0 ;  /* 0x000000080a087208 */ /* 0x000fe40000000000 */
[----:B------:R-:W-:Y:S01]  /*1c40*/  FSEL R9, R11, R9, P0 ;  /* 0x000000090b097208 */ /* 0x000fe20000000000 */
[----:B------:R-:W-:Y:S06]  /*1c50*/  BRA `(.L_x_86) ;  /* 0x0000000800387947 */ /* 0x000fec0003800000 */
.L_x_79:
[----:B------:R-:W-:Y:S01]  /*1c60*/  DSETP.NEU.AND P0, PT, |R22|, +INF , PT ;  /* 0x7ff000001600742a */ /* 0x000fe20003f0d200 */
[----:B------:R-:W-:Y:S01]  /*1c70*/  BSSY.RECONVERGENT B0, `(.L_x_87) ;  /* 0x000001c000007945 */ /* 0x000fe20003800200 */
[----:B------:R-:W-:-:S12]  /*1c80*/  DFMA R24, -R24, R28, R26 ;  /* 0x0000001c1818722b */ /* 0x000fd8000000011a */
        /* <DEDUP_REMOVED lines=24> */
[----:B------:R-:W-:Y:S02]  /*1e10*/  IMAD.MOV.U32 R26, RZ, RZ, R30 ;  /* 0x000000ffff1a7224 */ /* 0x000fe400078e001e */
[----:B------:R-:W-:-:S07]  /*1e20*/  IMAD.MOV.U32 R27, RZ, RZ, R31 ;  /* 0x000000ffff1b7224 */ /* 0x000fce00078e001f */
.L_x_88:
[----:B------:R-:W-:Y:S05]  /*1e30*/  BSYNC.RECONVERGENT B0 ;  /* 0x0000000000007941 */ /* 0x000fea0003800200 */
.L_x_87:
        /* <DEDUP_REMOVED lines=26> */
[----:B------:R-:W-:Y:S01]  /*1fe0*/  FSEL R11, R9, R27, !P0 ;  /* 0x0000001b090b7208 */ /* 0x000fe20004000000 */
[----:B------:R-:W-:Y:S01]  /*1ff0*/  @!P1 DMUL R26, RZ, R20 ;  /* 0x00000014ff1a9228 */ /* 0x000fe20000000000 */
        /* <DEDUP_REMOVED lines=26> */
[----:B------:R-:W-:Y:S01]  /*21a0*/  MOV R28, R8 ;  /* 0x00000008001c7202 */ /* 0x000fe20000000f00 */
[----:B------:R-:W-:Y:S02]  /*21b0*/  IMAD.MOV.U32 R26, RZ, RZ, R30 ;  /* 0x000000ffff1a7224 */ /* 0x000fe400078e001e */
[----:B------:R-:W-:-:S07]  /*21c0*/  IMAD.MOV.U32 R27, RZ, RZ, R31 ;  /* 0x000000ffff1b7224 */ /* 0x000fce00078e001f */
.L_x_90:
[----:B------:R-:W-:Y:S05]  /*21d0*/  BSYNC.RECONVERGENT B0 ;  /* 0x0000000000007941 */ /* 0x000fea0003800200 */
.L_x_89:
        /* <DEDUP_REMOVED lines=10> */
[----:B------:R-:W-:Y:S01]  /*2280*/  FSETP.GEU.AND P1, PT, |R25|, 6.5827683646048100446e-37, PT ;  /* 0x036000001900780b */ /* 0x000fe20003f2e200 */
        /* <DEDUP_REMOVED lines=16> */
[----:B------:R-:W-:-:S04]  /*2390*/  LOP3.LUT P0, RZ, R28, 0x2, RZ, 0xc0, !PT ;  /* 0x000000021cff7812 */ /* 0x000fc8000780c0ff */
[----:B------:R-:W-:-:S10]  /*23a0*/  DADD R8, RZ, -R10 ;  /* 0x00000000ff087229 */ /* 0x000fd4000000080a */
[----:B------:R-:W-:Y:S02]  /*23b0*/  FSEL R8, R10, R8, !P0 ;  /* 0x000000080a087208 */ /* 0x000fe40004000000 */
[----:B------:R-:W-:-:S06]  /*23c0*/  FSEL R9, R11, R9, !P0 ;  /* 0x000000090b097208 */ /* 0x000fcc0004000000 */
[----:B------:R-:W-:Y:S01]  /*23d0*/  DMUL R22, R22, R8 ;  /* 0x0000000816167228 */ /* 0x000fe20000000000 */
[----:B------:R-:W-:-:S05]  /*23e0*/  IMAD.MOV.U32 R8, RZ, RZ, 0x1 ;  /* 0x00000001ff087424 */ /* 0x000fca00078e00ff */
        /* <DEDUP_REMOVED lines=14> */
[----:B------:R-:W-:Y:S02]  /*24d0*/  IMAD.MOV.U32 R27, RZ, RZ, R25 ;  /* 0x000000ffff1b7224 */ /* 0x000fe400078e0019 */
[----:B------:R-:W-:Y:S02]  /*24e0*/  IMAD.MOV.U32 R24, RZ, RZ, R22 ;  /* 0x000000ffff187224 */ /* 0x000fe400078e0016 */
[----:B------:R-:W-:-:S07]  /*24f0*/  IMAD.MOV.U32 R25, RZ, RZ, R23 ;  /* 0x000000ffff197224 */ /* 0x000fce00078e0017 */
[----:B------:R-:W-:Y:S05]  /*2500*/  CALL.REL.NOINC `($__internal_1_$__cuda_sm20_div_rn_f64_full) ;  /* 0x0000002400187944 */ /* 0x000fea0003c00000 */
[----:B------:R-:W-:Y:S02]  /*2510*/  IMAD.MOV.U32 R8, RZ, RZ, R26 ;  /* 0x000000ffff087224 */ /* 0x000fe400078e001a */
[----:B------:R-:W-:-:S07]  /*2520*/  IMAD.MOV.U32 R9, RZ, RZ, R27 ;  /* 0x000000ffff097224 */ /* 0x000fce00078e001b */
.L_x_91:
[----:B------:R-:W-:Y:S05]  /*2530*/  BSYNC.RECONVERGENT B1 ;  /* 0x0000000000017941 */ /* 0x000fea0003800200 */
.L_x_86:
[----:B------:R-:W-:Y:S01]  /*2540*/  DSETP.GT.AND P0, PT, R8, 1, PT ;  /* 0x3ff000000800742a */ /* 0x000fe20003f04000 */
[----:B------:R-:W-:Y:S05]  /*2550*/  BSSY.RECONVERGENT B0, `(.L_x_92) ;  /* 0x0000086000007945 */ /* 0x000fea0003800200 */
[----:B------:R-:W-:Y:S02]  /*2560*/  FSEL R8, R8, RZ, !P0 ;  /* 0x000000ff08087208 */ /* 0x000fe40004000000 */
[----:B------:R-:W-:-:S06]  /*2570*/  FSEL R9, R9, 1.875, !P0 ;  /* 0x3ff0000009097808 */ /* 0x000fcc0004000000 */
[----:B------:R-:W-:-:S06]  /*2580*/  DSETP.GEU.AND P0, PT, R8, -1, PT ;  /* 0xbff000000800742a */ /* 0x000fcc0003f0e000 */
[----:B------:R-:W-:Y:S02]  /*2590*/  FSEL R8, R8, RZ, P0 ;  /* 0x000000ff08087208 */ /* 0x000fe40000000000 */
[----:B------:R-:W-:-:S06]  /*25a0*/  FSEL R9, R9, -1.875, P0 ;  /* 0xbff0000009097808 */ /* 0x000fcc0000000000 */
[----:B------:R-:W-:-:S10]  /*25b0*/  DADD R10, -RZ, |R8| ;  /* 0x00000000ff0a7229 */ /* 0x000fd40000000508 */
[----:B------:R-:W-:-:S13]  /*25c0*/  ISETP.GT.AND P0, PT, R11, 0x3fe26665, PT ;  /* 0x3fe266650b00780c */ /* 0x000fda0003f04270 */
[----:B------:R-:W-:Y:S05]  /*25d0*/  @P0 BRA `(.L_x_93) ;  /* 0x0000000000d40947 */ /* 0x000fea0003800000 */
[----:B------:R-:W-:Y:S01]  /*25e0*/  DMUL R10, R8, R8 ;  /* 0x00000008080a7228 */ /* 0x000fe20000000000 */
[----:B------:R-:W-:Y:S01]  /*25f0*/  IMAD.MOV.U32 R12, RZ, RZ, 0x180754af ;  /* 0x180754afff0c7424 */ /* 0x000fe200078e00ff */
[----:B------:R-:W-:Y:S01]  /*2600*/  MOV R13, 0x3fb3823b ;  /* 0x3fb3823b000d7802 */ /* 0x000fe20000000f00 */
[----:B------:R-:W-:Y:S01]  /*2610*/  UMOV UR6, 0xdc1895e9 ;  /* 0xdc1895e900067882 */ /* 0x000fe20000000000 */
[----:B------:R-:W-:Y:S01]  /*2620*/  UMOV UR7, 0x3fb0066b ;  /* 0x3fb0066b00077882 */ /* 0x000fe20000000000 */
[----:B------:R-:W-:-:S03]  /*2630*/  ISETP.GT.AND P0, PT, R9, -0x1, PT ;  /* 0xffffffff0900780c */ /* 0x000fc60003f04270 */
[----:B------:R-:W-:Y:S01]  /*2640*/  DFMA R12, R10, UR6, -R12 ;  /* 0x000000060a0c7c2b */ /* 0x000fe2000800080c */
[----:B------:R-:W-:Y:S01]  /*2650*/  UMOV UR6, 0xcc2f79ae ;  /* 0xcc2f79ae00067882 */ /* 0x000fe20000000000 */
[----:B------:R-:W-:-:S06]  /*2660*/  UMOV UR7, 0x3fb11e52 ;  /* 0x3fb11e5200077882 */ /* 0x000fcc0000000000 */
[----:B------:R-:W-:Y:S01]  /*2670*/  DFMA R12, R10, R12, UR6 ;  /* 0x000000060a0c7e2b */ /* 0x000fe2000800000c */
[----:B------:R-:W-:Y:S01]  /*2680*/  UMOV UR6, 0x3526861b ;  /* 0x3526861b00067882 */ /* 0x000fe20000000000 */
[----:B------:R-:W-:-:S06]  /*2690*/  UMOV UR7, 0x3f924eaf ;  /* 0x3f924eaf00077882 */ /* 0x000fcc0000000000 */
[----:B------:R-:W-:Y:S01]  /*26a0*/  DFMA R12, R10, R12, -UR6 ;  /* 0x800000060a0c7e2b */ /* 0x000fe2000800000c */
[----:B------:R-:W-:Y:S01]  /*26b0*/  UMOV UR6, 0xa31e6cb7 ;  /* 0xa31e6cb700067882 */ /* 0x000fe20000000000 */
[----:B------:R-:W-:-:S06]  /*26c0*/  UMOV UR7, 0x3f91df02 ;  /* 0x3f91df0200077882 */ /* 0x000fcc0000000000 */
[----:B------:R-:W-:Y:S01]  /*26d0*/  DFMA R12, R10, R12, UR6 ;  /* 0x000000060a0c7e2b */ /* 0x000fe2000800000c */
        /* <DEDUP_REMOVED lines=26> */
[----:B------:R-:W-:Y:S01]  /*2880*/  DMUL R12, R10, R12 ;  /* 0x0000000c0a0c7228 */ /* 0x000fe20000000000 */
[----:B------:R-:W-:Y:S02]  /*2890*/  @P0 IMAD.MOV.U32 R10, RZ, RZ, 0x33145c07 ;  /* 0x33145c07ff0a0424 */ /* 0x000fe400078e00ff */
[----:B------:R-:W-:-:S05]  /*28a0*/  @P0 IMAD.MOV.U32 R11, RZ, RZ, 0x3c91a626 ;  /* 0x3c91a626ff0b0424 */ /* 0x000fca00078e00ff */
[----:B------:R-:W-:Y:S01]  /*28b0*/  DFMA R12, |R8|, R12, |R8| ;  /* 0x0000000c080c722b */ /* 0x000fe20000000608 */
[----:B------:R-:W-:Y:S02]  /*28c0*/  @!P0 IMAD.MOV.U32 R8, RZ, RZ, 0x33145c07 ;  /* 0x33145c07ff088424 */ /* 0x000fe400078e00ff */
[----:B------:R-:W-:-:S05]  /*28d0*/  @!P0 IMAD.MOV.U32 R9, RZ, RZ, 0x3c91a626 ;  /* 0x3c91a626ff098424 */ /* 0x000fca00078e00ff */
[C---:B------:R-:W-:Y:S02]  /*28e0*/  @P0 DADD R10, R12.reuse, -R10 ;  /* 0x000000000c0a0229 */ /* 0x040fe4000000080a */
[----:B------:R-:W-:-:S08]  /*28f0*/  @!P0 DADD R8, R12, R8 ;  /* 0x000000000c088229 */ /* 0x000fd00000000008 */
[----:B------:R-:W-:Y:S02]  /*2900*/  @!P0 DADD R8, R8, UR6 ;  /* 0x0000000608088e29 */ /* 0x000fe40008000000 */
[----:B------:R-:W-:Y:S01]  /*2910*/  @P0 DADD R8, -R10, UR6 ;  /* 0x000000060a080e29 */ /* 0x000fe20008000100 */
[----:B------:R-:W-:Y:S10]  /*2920*/  BRA `(.L_x_94) ;  /* 0x0000000400207947 */ /* 0x000ff40003800000 */
.L_x_93:
[----:B------:R-:W-:Y:S01]  /*2930*/  DADD R10, -|R8|, 1 ;  /* 0x3ff00000080a7429 */ /* 0x000fe20000000300 */
[----:B------:R-:W-:Y:S01]  /*2940*/  IMAD.MOV.U32 R12, RZ, RZ, 0x66faac4b ;  /* 0x66faac4bff0c7424 */ /* 0x000fe200078e00ff */
[----:B------:R-:W-:Y:S01]  /*2950*/  UMOV UR6, 0x71155f70 ;  /* 0x71155f7000067882 */ /* 0x000fe20000000000 */
[----:B------:R-:W-:Y:S01]  /*2960*/  IMAD.MOV.U32 R13, RZ, RZ, 0x3ebac2fe ;  /* 0x3ebac2feff0d7424 */ /* 0x000fe200078e00ff */
[----:B------:R-:W-:-:S05]  /*2970*/  UMOV UR7, 0x3ec715b3 ;  /* 0x3ec715b300077882 */ /* 0x000fca0000000000 */
[----:B------:R-:W-:Y:S01]  /*2980*/  DFMA R12, R10, UR6, -R12 ;  /* 0x000000060a0c7c2b */ /* 0x000fe2000800080c */
[----:B------:R-:W-:Y:S01]  /*2990*/  UMOV UR6, 0x8efcd9b8 ;  /* 0x8efcd9b800067882 */ /* 0x000fe20000000000 */
[----:B------:R-:W-:Y:S01]  /*29a0*/  UMOV UR7, 0x3ed9a9b8 ;  /* 0x3ed9a9b800077882 */ /* 0x000fe20000000000 */
[----:B------:R-:W-:-:S05]  /*29b0*/  ISETP.GE.AND P0, PT, R11, 0x1, PT ;  /* 0x000000010b00780c */ /* 0x000fca0003f06270 */
[----:B------:R-:W-:Y:S01]  /*29c0*/  DFMA R12, R10, R12, UR6 ;  /* 0x000000060a0c7e2b */ /* 0x000fe2000800000c */
[----:B------:R-:W-:Y:S01]  /*29d0*/  UMOV UR6, 0xa8a0c4c3 ;  /* 0xa8a0c4c300067882 */ /* 0x000fe20000000000 */
[----:B------:R-:W-:-:S06]  /*29e0*/  UMOV UR7, 0x3edd0f40 ;  /* 0x3edd0f4000077882 */ /* 0x000fcc0000000000 */
[----:B------:R-:W-:Y:S01]  /*29f0*/  DFMA R14, R10, R12, UR6 ;  /* 0x000000060a0e7e2b */ /* 0x000fe2000800000c */
[----:B------:R-:W-:Y:S01]  /*2a00*/  UMOV UR6, 0xfa9e0e1f ;  /* 0xfa9e0e1f00067882 */ /* 0x000fe20000000000 */
[----:B------:R-:W-:Y:S01]  /*2a10*/  UMOV UR7, 0x3ef46d4c ;  /* 0x3ef46d4c00077882 */ /* 0x000fe20000000000 */
[----:B------:R-:W-:Y:S02]  /*2a20*/  VIADD R13, R11, 0xfff00000 ;  /* 0xfff000000b0d7836 */ /* 0x000fe40000000000 */
[----:B------:R-:W-:-:S03]  /*2a30*/  IMAD.MOV.U32 R12, RZ, RZ, R10 ;  /* 0x000000ffff0c7224 */ /* 0x000fc600078e000a */
[----:B------:R-:W-:Y:S01]  /*2a40*/  DFMA R16, R10, R14, UR6 ;  /* 0x000000060a107e2b */ /* 0x000fe2000800000e */
[----:B------:R-:W-:Y:S01]  /*2a50*/  UMOV UR6, 0x8d1e2422 ;  /* 0x8d1e242200067882 */ /* 0x000fe20000000000 */
[----:B------:R-:W-:Y:S01]  /*2a60*/  UMOV UR7, 0x3f079c16 ;  /* 0x3f079c1600077882 */ /* 0x000fe20000000000 */
[----:B------:R-:W0:Y:S01]  /*2a70*/  MUFU.RSQ64H R15, R13 ;  /* 0x0000000d000f7308 */ /* 0x000e220000001c00 */
[----:B------:R-:W-:-:S04]  /*2a80*/  IMAD.MOV.U32 R14, RZ, RZ, RZ ;  /* 0x000000ffff0e7224 */ /* 0x000fc800078e00ff */
[----:B------:R-:W-:Y:S01]  /*2a90*/  DFMA R16, R10, R16, UR6 ;  /* 0x000000060a107e2b */ /* 0x000fe20008000010 */
[----:B------:R-:W-:Y:S01]  /*2aa0*/  UMOV UR6, 0xc3bca540 ;  /* 0xc3bca54000067882 */ /* 0x000fe20000000000 */
[----:B------:R-:W-:-:S06]  /*2ab0*/  UMOV UR7, 0x3f1c9a88 ;  /* 0x3f1c9a8800077882 */ /* 0x000fcc0000000000 */
[----:B------:R-:W-:Y:S01]  /*2ac0*/  DFMA R16, R10, R16, UR6 ;  /* 0x000000060a107e2b */ /* 0x000fe20008000010 */
[----:B------:R-:W-:Y:S01]  /*2ad0*/  UMOV UR6, 0x4bd476df ;  /* 0x4bd476df00067882 */ /* 0x000fe20000000000 */
[----:B------:R-:W-:Y:S01]  /*2ae0*/  UMOV UR7, 0x3f31c4e6 ;  /* 0x3f31c4e600077882 */ /* 0x000fe20000000000 */
[----:B0-----:R-:W-:-:S05]  /*2af0*/  DMUL R18, R12, R14 ;  /* 0x0000000e0c127228 */ /* 0x001fca0000000000 */
[----:B------:R-:W-:Y:S01]  /*2b00*/  DFMA R22, R10, R16, UR6 ;  /* 0x000000060a167e2b */ /* 0x000fe20008000010 */
[----:B------:R-:W-:Y:S01]  /*2b10*/  UMOV UR6, 0x60009c8f ;  /* 0x60009c8f00067882 */ /* 0x000fe20000000000 */
[----:B------:R-:W-:Y:S01]  /*2b20*/  UMOV UR7, 0x3f46e8ba ;  /* 0x3f46e8ba00077882 */ /* 0x000fe20000000000 */
[----:B------:R-:W-:Y:S01]  /*2b30*/  VIADD R17, R15, 0xfff00000 ;  /* 0xfff000000f117836 */ /* 0x000fe20000000000 */
[----:B------:R-:W-:Y:S01]  /*2b40*/  DFMA R20, R18, -R18, R12 ;  /* 0x800000121214722b */ /* 0x000fe2000000000c */
[----:B------:R-:W-:-:S03]  /*2b50*/  IMAD.MOV.U32 R16, RZ, RZ, RZ ;  /* 0x000000ffff107224 */ /* 0x000fc600078e00ff */
[----:B------:R-:W-:Y:S01]  /*2b60*/  DFMA R22, R10, R22, UR6 ;  /* 0x000000060a167e2b */ /* 0x000fe20008000016 */
[----:B------:R-:W-:Y:S01]  /*2b70*/  UMOV UR6, 0xc62b05a2 ;  /* 0xc62b05a200067882 */ /* 0x000fe20000000000 */
[----:B------:R-:W-:Y:S02]  /*2b80*/  UMOV UR7, 0x3f5f1c71 ;  /* 0x3f5f1c7100077882 */ /* 0x000fe40000000000 */
[----:B------:R-:W-:-:S04]  /*2b90*/  DFMA R18, R16, R20, R18 ;  /* 0x000000141012722b */ /* 0x000fc80000000012 */
[----:B------:R-:W-:Y:S01]  /*2ba0*/  DFMA R22, R10, R22, UR6 ;  /* 0x000000060a167e2b */ /* 0x000fe20008000016 */
[----:B------:R-:W-:Y:S01]  /*2bb0*/  UMOV UR6, 0xb6dc9f2c ;  /* 0xb6dc9f2c00067882 */ /* 0x000fe20000000000 */
[----:B------:R-:W-:Y:S02]  /*2bc0*/  UMOV UR7, 0x3f76db6d ;  /* 0x3f76db6d00077882 */ /* 0x000fe40000000000 */
[-C--:B------:R-:W-:Y:S02]  /*2bd0*/  DFMA R14, R14, -R18.reuse, 1 ;  /* 0x3ff000000e0e742b */ /* 0x080fe40000000812 */
[----:B------:R-:W-:Y:S02]  /*2be0*/  DFMA R12, R18, -R18, R12 ;  /* 0x80000012120c722b */ /* 0x000fe4000000000c */
[----:B------:R-:W-:Y:S01]  /*2bf0*/  DFMA R22, R10, R22, UR6 ;  /* 0x000000060a167e2b */ /* 0x000fe20008000016 */
[----:B------:R-:W-:Y:S01]  /*2c00*/  UMOV UR6, 0x3333329c ;  /* 0x3333329c00067882 */ /* 0x000fe20000000000 */
[----:B------:R-:W-:-:S02]  /*2c10*/  UMOV UR7, 0x3f933333 ;  /* 0x3f93333300077882 */ /* 0x000fc40000000000 */
[----:B------:R-:W-:-:S04]  /*2c20*/  DFMA R14, R16, R14, R16 ;  /* 0x0000000e100e722b */ /* 0x000fc80000000010 */
[----:B------:R-:W-:Y:S01]  /*2c30*/  DFMA R22, R10, R22, UR6 ;  /* 0x000000060a167e2b */ /* 0x000fe20008000016 */
[----:B------:R-:W-:Y:S01]  /*2c40*/  UMOV UR6, 0x55555555 ;  /* 0x5555555500067882 */ /* 0x000fe20000000000 */
[----:B------:R-:W-:Y:S02]  /*2c50*/  UMOV UR7, 0x3fb55555 ;  /* 0x3fb5555500077882 */ /* 0x000fe40000000000 */
[----:B------:R-:W-:Y:S02]  /*2c60*/  DFMA R12, R14, R12, R18 ;  /* 0x0000000c0e0c722b */ /* 0x000fe40000000012 */
[----:B------:R-:W-:Y:S02]  /*2c70*/  DMUL R14, RZ, |R8| ;  /* 0x40000008ff0e7228 */ /* 0x000fe40000000000 */
[----:B------:R-:W-:Y:S01]  /*2c80*/  DFMA R22, R10, R22, UR6 ;  /* 0x000000060a167e2b */ /* 0x000fe20008000016 */
[----:B------:R-:W-:Y:S01]  /*2c90*/  UMOV UR6, 0x33145c07 ;  /* 0x33145c0700067882 */ /* 0x000fe20000000000 */
[----:B------:R-:W-:-:S04]  /*2ca0*/  UMOV UR7, 0x3ca1a626 ;  /* 0x3ca1a62600077882 */ /* 0x000fc80000000000 */
[----:B------:R-:W-:Y:S02]  /*2cb0*/  VIADD R13, R13, 0x100000 ;  /* 0x001000000d0d7836 */ /* 0x000fe40000000000 */
[----:B------:R-:W-:-:S08]  /*2cc0*/  DMUL R22, R10, R22 ;  /* 0x000000160a167228 */ /* 0x000fd00000000000 */
[----:B------:R-:W-:-:S10]  /*2cd0*/  DFMA R22, R12, R22, R12 ;  /* 0x000000160c16722b */ /* 0x000fd4000000000c */
[----:B------:R-:W-:Y:S02]  /*2ce0*/  FSEL R14, R14, R22, !P0 ;  /* 0x000000160e0e7208 */ /* 0x000fe40004000000 */
[----:B------:R-:W-:Y:S02]  /*2cf0*/  FSEL R15, R15, R23, !P0 ;  /* 0x000000170f0f7208 */ /* 0x000fe40004000000 */
[----:B------:R-:W-:-:S04]  /*2d00*/  ISETP.GE.AND P0, PT, R11, RZ, PT ;  /* 0x000000ff0b00720c */ /* 0x000fc80003f06270 */
[----:B------:R-:W-:-:S10]  /*2d10*/  DMUL R12, R14, +INF ;  /* 0x7ff000000e0c7828 */ /* 0x000fd40000000000 */
[----:B------:R-:W-:Y:S02]  /*2d20*/  FSEL R12, R12, R14, !P0 ;  /* 0x0000000e0c0c7208 */ /* 0x000fe40004000000 */
[----:B------:R-:W-:Y:S02]  /*2d30*/  FSEL R13, R13, R15, !P0 ;  /* 0x0000000f0d0d7208 */ /* 0x000fe40004000000 */
[----:B------:R-:W-:-:S04]  /*2d40*/  ISETP.GE.AND P0, PT, R9, RZ, PT ;  /* 0x000000ff0900720c */ /* 0x000fc80003f06270 */
[----:B------:R-:W-:Y:S01]  /*2d50*/  DADD R10, R12, -UR6 ;  /* 0x800000060c0a7e29 */ /* 0x000fe20008000000 */
[----:B------:R-:W-:Y:S01]  /*2d60*/  UMOV UR6, 0x54442d18 ;  /* 0x54442d1800067882 */ /* 0x000fe20000000000 */
[----:B------:R-:W-:-:S06]  /*2d70*/  UMOV UR7, 0x400921fb ;  /* 0x400921fb00077882 */ /* 0x000fcc0000000000 */
[----:B------:R-:W-:-:S10]  /*2d80*/  DADD R10, -R10, UR6 ;  /* 0x000000060a0a7e29 */ /* 0x000fd40008000100 */
[----:B------:R-:W-:Y:S02]  /*2d90*/  FSEL R8, R10, R12, !P0 ;  /* 0x0000000c0a087208 */ /* 0x000fe40004000000 */
[----:B------:R-:W-:-:S07]  /*2da0*/  FSEL R9, R11, R13, !P0 ;  /* 0x0000000d0b097208 */ /* 0x000fce0004000000 */
.L_x_94:
[----:B------:R-:W-:Y:S05]  /*2db0*/  BSYNC.RECONVERGENT B0 ;  /* 0x0000000000007941 */ /* 0x000fea0003800200 */
.L_x_92:
[----:B------:R-:W0:Y:S01]  /*2dc0*/  MUFU.RCP64H R11, 3.1415920257568359375 ;  /* 0x400921fb000b7908 */ /* 0x000e220000001800 */
[----:B------:R-:W-:Y:S01]  /*2dd0*/  IMAD.MOV.U32 R14, RZ, RZ, 0x54442d18 ;  /* 0x54442d18ff0e7424 */ /* 0x000fe200078e00ff */
[----:B------:R-:W-:Y:S01]  /*2de0*/  MOV R15, 0x400921fb ;  /* 0x400921fb000f7802 */ /* 0x000fe20000000f00 */
[----:B------:R-:W-:Y:S01]  /*2df0*/  IMAD.MOV.U32 R10, RZ, RZ, 0x1 ;  /* 0x00000001ff0a7424 */ /* 0x000fe200078e00ff */
[----:B------:R-:W-:Y:S01]  /*2e00*/  DMUL R26, R8, 180 ;  /* 0x40668000081a7828 */ /* 0x000fe20000000000 */
[----:B------:R-:W-:Y:S09]  /*2e10*/  BSSY.RECONVERGENT B1, `(.L_x_95) ;  /* 0x0000013000017945 */ /* 0x000ff20003800200 */
[----:B------:R-:W-:Y:S01]  /*2e20*/  FSETP.GEU.AND P1, PT, |R27|, 6.5827683646048100446e-37, PT ;  /* 0x036000001b00780b */ /* 0x000fe20003f2e200 */
[----:B0-----:R-:W-:-:S08]  /*2e30*/  DFMA R12, R10, -R14, 1 ;  /* 0x3ff000000a0c742b */ /* 0x001fd0000000080e */
[----:B------:R-:W-:-:S08]  /*2e40*/  DFMA R12, R12, R12, R12 ;  /* 0x0000000c0c0c722b */ /* 0x000fd0000000000c */
[----:B------:R-:W-:-:S08]  /*2e50*/  DFMA R12, R10, R12, R10 ;  /* 0x0000000c0a0c722b */ /* 0x000fd0000000000a */
[----:B------:R-:W-:-:S08]  /*2e60*/  DFMA R10, R12, -R14, 1 ;  /* 0x3ff000000c0a742b */ /* 0x000fd0000000080e */
[----:B------:R-:W-:-:S08]  /*2e70*/  DFMA R10, R12, R10, R12 ;  /* 0x0000000a0c0a722b */ /* 0x000fd0000000000c */
[----:B------:R-:W-:-:S08]  /*2e80*/  DMUL R8, R26, R10 ;  /* 0x0000000a1a087228 */ /* 0x000fd00000000000 */
[----:B------:R-:W-:-:S08]  /*2e90*/  DFMA R12, R8, -R14, R26 ;  /* 0x8000000e080c722b */ /* 0x000fd0000000001a */
[----:B------:R-:W-:-:S10]  /*2ea0*/  DFMA R8, R10, R12, R8 ;  /* 0x0000000c0a08722b */ /* 0x000fd40000000008 */
[----:B------:R-:W-:-:S05]  /*2eb0*/  FFMA R10, RZ, 2.1426990032196044922, R9 ;  /* 0x400921fbff0a7823 */ /* 0x000fca0000000009 */
[----:B------:R-:W-:-:S13]  /*2ec0*/  FSETP.GT.AND P0, PT, |R10|, 1.469367938527859385e-39, PT ;  /* 0x001000000a00780b */ /* 0x000fda0003f04200 */
[----:B------:R-:W-:Y:S05]  /*2ed0*/  @P0 BRA P1, `(.L_x_96) ;  /* 0x0000000000180947 */ /* 0x000fea0000800000 */
[----:B------:R-:W-:Y:S01]  /*2ee0*/  IMAD.MOV.U32 R24, RZ, RZ, 0x54442d18 ;  /* 0x54442d18ff187424 */ /* 0x000fe200078e00ff */
[----:B------:R-:W-:Y:S01]  /*2ef0*/  MOV R12, 0x2f20 ;  /* 0x00002f20000c7802 */ /* 0x000fe20000000f00 */
[----:B------:R-:W-:-:S07]  /*2f00*/  IMAD.MOV.U32 R25, RZ, RZ, 0x400921fb ;  /* 0x400921fbff197424 */ /* 0x000fce00078e00ff */
[----:B------:R-:W-:Y:S05]  /*2f10*/  CALL.REL.NOINC `($__internal_1_$__cuda_sm20_div_rn_f64_full) ;  /* 0x0000001800947944 */ /* 0x000fea0003c00000 */
[----:B------:R-:W-:Y:S02]  /*2f20*/  IMAD.MOV.U32 R8, RZ, RZ, R26 ;  /* 0x000000ffff087224 */ /* 0x000fe400078e001a */
[----:B------:R-:W-:-:S07]  /*2f30*/  IMAD.MOV.U32 R9, RZ, RZ, R27 ;  /* 0x000000ffff097224 */ /* 0x000fce00078e001b */
.L_x_96:
[----:B------:R-:W-:Y:S05]  /*2f40*/  BSYNC.RECONVERGENT B1 ;  /* 0x0000000000017941 */ /* 0x000fea0003800200 */
.L_x_95:
[----:B------:R-:W0:Y:S01]  /*2f50*/  LDCU UR6, c[0x0][0x394] ;  /* 0x00007280ff0677ac */ /* 0x000e220008000800 */
[----:B------:R-:W1:Y:S01]  /*2f60*/  LDC.64 R12, c[0x0][0x390] ;  /* 0x0000e400ff0c7b82 */ /* 0x000e620000000a00 */
[----:B------:R-:W-:Y:S01]  /*2f70*/  IMAD.MOV.U32 R10, RZ, RZ, 0x1 ;  /* 0x00000001ff0a7424 */ /* 0x000fe200078e00ff */
[----:B------:R-:W-:Y:S01]  /*2f80*/  FSETP.GEU.AND P1, PT, |R9|, 6.5827683646048100446e-37, PT ;  /* 0x036000000900780b */ /* 0x000fe20003f2e200 */
[----:B------:R-:W-:Y:S01]  /*2f90*/  BSSY.RECONVERGENT B1, `(.L_x_97) ;  /* 0x0000016000017945 */ /* 0x000fe20003800200 */
[----:B0-----:R-:W1:Y:S03]  /*2fa0*/  MUFU.RCP64H R11, UR6 ;  /* 0x00000006000b7d08 */ /* 0x001e660008001800 */
[----:B-1----:R-:W-:-:S08]  /*2fb0*/  DFMA R14, R10, -R12, 1 ;  /* 0x3ff000000a0e742b */ /* 0x002fd0000000080c */
[----:B------:R-:W-:-:S08]  /*2fc0*/  DFMA R14, R14, R14, R14 ;  /* 0x0000000e0e0e722b */ /* 0x000fd0000000000e */
[----:B------:R-:W-:-:S08]  /*2fd0*/  DFMA R14, R10, R14, R10 ;  /* 0x0000000e0a0e722b */ /* 0x000fd0000000000a */
[----:B------:R-:W-:-:S08]  /*2fe0*/  DFMA R10, R14, -R12, 1 ;  /* 0x3ff000000e0a742b */ /* 0x000fd0000000080c */
[----:B------:R-:W-:-:S08]  /*2ff0*/  DFMA R14, R14, R10, R14 ;  /* 0x0000000a0e0e722b */ /* 0x000fd0000000000e */
[----:B------:R-:W-:-:S08]  /*3000*/  DMUL R10, R14, R8 ;  /* 0x000000080e0a7228 */ /* 0x000fd00000000000 */
[----:B------:R-:W-:-:S08]  /*3010*/  DFMA R12, R10, -R12, R8 ;  /* 0x8000000c0a0c722b */ /* 0x000fd00000000008 */
[----:B------:R-:W-:-:S10]  /*3020*/  DFMA R10, R14, R12, R10 ;  /* 0x0000000c0e0a722b */ /* 0x000fd4000000000a */
[----:B------:R-:W-:-:S05]  /*3030*/  FFMA R12, RZ, UR6, R11 ;  /* 0x00000006ff0c7c23 */ /* 0x000fca000800000b */
[----:B------:R-:W-:-:S13]  /*3040*/  FSETP.GT.AND P0, PT, |R12|, 1.469367938527859385e-39, PT ;  /* 0x001000000c00780b */ /* 0x000fda0003f04200 */
[----:B------:R-:W-:Y:S05]  /*3050*/  @P0 BRA P1, `(.L_x_98) ;  /* 0x0000000000240947 */ /* 0x000fea0000800000 */
[----:B------:R-:W0:Y:S01]  /*3060*/  LDCU.64 UR6, c[0x0][0x390] ;  /* 0x00007200ff0677ac */ /* 0x000e220008000a00 */
[----:B------:R-:W-:Y:S01]  /*3070*/  IMAD.MOV.U32 R26, RZ, RZ, R8 ;  /* 0x000000ffff1a7224 */ /* 0x000fe200078e0008 */
[----:B------:R-:W-:Y:S01]  /*3080*/  MOV R12, 0x30d0 ;  /* 0x000030d0000c7802 */ /* 0x000fe20000000f00 */
[----:B------:R-:W-:Y:S02]  /*3090*/  IMAD.MOV.U32 R27, RZ, RZ, R9 ;  /* 0x000000ffff1b7224 */ /* 0x000fe400078e0009 */
[----:B0-----:R-:W-:Y:S02]  /*30a0*/  IMAD.U32 R24, RZ, RZ, UR6 ;  /* 0x00000006ff187e24 */ /* 0x001fe4000f8e00ff */
[----:B------:R-:W-:-:S07]  /*30b0*/  IMAD.U32 R25, RZ, RZ, UR7 ;  /* 0x00000007ff197e24 */ /* 0x000fce000f8e00ff */
[----:B------:R-:W-:Y:S05]  /*30c0*/  CALL.REL.NOINC `($__internal_1_$__cuda_sm20_div_rn_f64_full) ;  /* 0x0000001800287944 */ /* 0x000fea0003c00000 */
[----:B------:R-:W-:Y:S02]  /*30d0*/  IMAD.MOV.U32 R10, RZ, RZ, R26 ;  /* 0x000000ffff0a7224 */ /* 0x000fe400078e001a */
[----:B------:R-:W-:-:S07]  /*30e0*/  IMAD.MOV.U32 R11, RZ, RZ, R27 ;  /* 0x000000ffff0b7224 */ /* 0x000fce00078e001b */
.L_x_98:
[----:B------:R-:W-:Y:S05]  /*30f0*/  BSYNC.RECONVERGENT B1 ;  /* 0x0000000000017941 */ /* 0x000fea0003800200 */
.L_x_97:
[----:B------:R-:W0:Y:S01]  /*3100*/  LDC.64 R12, c[0x0][0x3c0] ;  /* 0x0000f000ff0c7b82 */ /* 0x000e220000000a00 */
[----:B------:R-:W1:Y:S01]  /*3110*/  F2I.U32.F64.TRUNC R11, R10 ;  /* 0x0000000a000b7311 */ /* 0x000e62000030d000 */
[----:B------:R-:W-:Y:S01]  /*3120*/  ISETP.GE.AND P0, PT, R5, 0x1, PT ;  /* 0x000000010500780c */ /* 0x000fe20003f06270 */
[----:B------:R-:W-:Y:S05]  /*3130*/  BSSY B1, `(.L_x_99) ;  /* 0x000013b000017945 */ /* 0x000fea0003800000 */
[----:B------:R-:W2:Y:S01]  /*3140*/  LDC.64 R14, c[0x0][0x3c8] ;  /* 0x0000f200ff0e7b82 */ /* 0x000ea20000000a00 */
[----:B0-----:R-:W-:-:S05]  /*3150*/  IMAD.WIDE R12, R3, 0x2, R12 ;  /* 0x00000002030c7825 */ /* 0x001fca00078e020c */
[----:B-1----:R0:W-:Y:S01]  /*3160*/  STG.E.U16 desc[UR4][R12.64], R11 ;  /* 0x0000000b0c007986 */ /* 0x0021e2000c101504 */
[----:B--2---:R-:W-:-:S05]  /*3170*/  IMAD.WIDE R14, R3, 0x8, R14 ;  /* 0x00000008030e7825 */ /* 0x004fca00078e020e */
[----:B------:R0:W-:Y:S01]  /*3180*/  STG.E.64 desc[UR4][R14.64], R8 ;  /* 0x000000080e007986 */ /* 0x0001e2000c101b04 */
[----:B------:R-:W-:Y:S05]  /*3190*/  @!P0 BRA `(.L_x_100) ;  /* 0x0000001000d08947 */ /* 0x000fea0003800000 */
[----:B------:R-:W0:Y:S01]  /*31a0*/  I2F.F64.U32 R24, R5 ;  /* 0x0000000500187312 */ /* 0x000e220000201800 */
[----:B------:R-:W-:Y:S01]  /*31b0*/  IMAD.MOV.U32 R10, RZ, RZ, 0x1 ;  /* 0x00000001ff0a7424 */ /* 0x000fe200078e00ff */
[----:B------:R-:W-:Y:S06]  /*31c0*/  BSSY.RECONVERGENT B2, `(.L_x_101) ;  /* 0x0000013000027945 */ /* 0x000fec0003800200 */
[----:B0-----:R-:W0:Y:S02]  /*31d0*/  MUFU.RCP64H R11, R25 ;  /* 0x00000019000b7308 */ /* 0x001e240000001800 */
[----:B0-----:R-:W-:-:S08]  /*31e0*/  DFMA R12, -R24, R10, 1 ;  /* 0x3ff00000180c742b */ /* 0x001fd0000000010a */
[----:B------:R-:W-:-:S08]  /*31f0*/  DFMA R12, R12, R12, R12 ;  /* 0x0000000c0c0c722b */ /* 0x000fd0000000000c */
[----:B------:R-:W-:-:S08]  /*3200*/  DFMA R12, R10, R12, R10 ;  /* 0x0000000c0a0c722b */ /* 0x000fd0000000000a */
[----:B------:R-:W-:-:S08]  /*3210*/  DFMA R10, -R24, R12, 1 ;  /* 0x3ff00000180a742b */ /* 0x000fd0000000010c */
[----:B------:R-:W-:-:S08]  /*3220*/  DFMA R10, R12, R10, R12 ;  /* 0x0000000a0c0a722b */ /* 0x000fd0000000000c */
[----:B------:R-:W-:-:S08]  /*3230*/  DMUL R12, R10, 180 ;  /* 0x406680000a0c7828 */ /* 0x000fd00000000000 */
[----:B------:R-:W-:-:S08]  /*3240*/  DFMA R14, -R24, R12, 180 ;  /* 0x40668000180e742b */ /* 0x000fd0000000010c */
[----:B------:R-:W-:-:S10]  /*3250*/  DFMA R10, R10, R14, R12 ;  /* 0x0000000e0a0a722b */ /* 0x000fd4000000000c */
[----:B------:R-:W-:-:S05]  /*3260*/  FFMA R3, RZ, R25, R11 ;  /* 0x00000019ff037223 */ /* 0x000fca000000000b */
[----:B------:R-:W-:-:S13]  /*3270*/  FSETP.GT.AND P0, PT, |R3|, 1.469367938527859385e-39, PT ;  /* 0x001000000300780b */ /* 0x000fda0003f04200 */
[----:B------:R-:W-:Y:S05]  /*3280*/  @P0 BRA `(.L_x_102) ;  /* 0x0000000000180947 */ /* 0x000fea0003800000 */
[----:B------:R-:W-:Y:S01]  /*3290*/  MOV R26, RZ ;  /* 0x000000ff001a7202 */ /* 0x000fe20000000f00 */
[----:B------:R-:W-:Y:S01]  /*32a0*/  IMAD.MOV.U32 R27, RZ, RZ, 0x40668000 ;  /* 0x40668000ff1b7424 */ /* 0x000fe200078e00ff */
[----:B------:R-:W-:-:S07]  /*32b0*/  MOV R12, 0x32d0 ;  /* 0x000032d0000c7802 */ /* 0x000fce0000000f00 */
[----:B------:R-:W-:Y:S05]  /*32c0*/  CALL.REL.NOINC `($__internal_1_$__cuda_sm20_div_rn_f64_full) ;  /* 0x0000001400a87944 */ /* 0x000fea0003c00000 */
[----:B------:R-:W-:Y:S02]  /*32d0*/  IMAD.MOV.U32 R10, RZ, RZ, R26 ;  /* 0x000000ffff0a7224 */ /* 0x000fe400078e001a */
[----:B------:R-:W-:-:S07]  /*32e0*/  IMAD.MOV.U32 R11, RZ, RZ, R27 ;  /* 0x000000ffff0b7224 */ /* 0x000fce00078e001b */
.L_x_102:
[----:B------:R-:W-:Y:S05]  /*32f0*/  BSYNC.RECONVERGENT B2 ;  /* 0x0000000000027941 */ /* 0x000fea0003800200 */
.L_x_101:
[----:B------:R-:W0:Y:S01]  /*3300*/  LDC.64 R12, c[0x0][0x3a0] ;  /* 0x0000e800ff0c7b82 */ /* 0x000e220000000a00 */
[----:B------:R-:W-:Y:S01]  /*3310*/  ISETP.NE.AND P0, PT, R5, 0x1, PT ;  /* 0x000000010500780c */ /* 0x000fe20003f05270 */
[----:B------:R-:W-:Y:S01]  /*3320*/  BSSY B2, `(.L_x_103) ;  /* 0x00000bf000027945 */ /* 0x000fe20003800000 */
[----:B------:R-:W-:Y:S02]  /*3330*/  IMAD R3, R0, R5, RZ ;  /* 0x0000000500037224 */ /* 0x000fe400078e02ff */
[----:B------:R-:W-:Y:S01]  /*3340*/  IMAD.MOV.U32 R22, RZ, RZ, RZ ;  /* 0x000000ffff167224 */ /* 0x000fe200078e00ff */
[----:B0-----:R-:W-:-:S08]  /*3350*/  DADD R20, R12, R12 ;  /* 0x000000000c147229 */ /* 0x001fd0000000000c */
[----:B------:R-:W-:Y:S01]  /*3360*/  DMUL R20, R20, R12 ;  /* 0x0000000c14147228 */ /* 0x000fe20000000000 */
[----:B------:R-:W-:Y:S10]  /*3370*/  @!P0 BRA `(.L_x_104) ;  /* 0x0000000800e48947 */ /* 0x000ff40003800000 */
[----:B------:R-:W-:Y:S01]  /*3380*/  LOP3.LUT R22, R5, 0x7ffffffe, RZ, 0xc0, !PT ;  /* 0x7ffffffe05167812 */ /* 0x000fe200078ec0ff */
[----:B------:R-:W-:Y:S02]  /*3390*/  IMAD.MOV.U32 R23, RZ, RZ, 0x1 ;  /* 0x00000001ff177424 */ /* 0x000fe400078e00ff */
[----:B------:R-:W-:-:S07]  /*33a0*/  IMAD.MOV.U32 R32, RZ, RZ, R3 ;  /* 0x000000ffff207224 */ /* 0x000fce00078e0003 */
.L_x_113:
[----:B------:R-:W0:Y:S01]  /*33b0*/  MUFU.RCP64H R15, R21 ;  /* 0x00000015000f7308 */ /* 0x000e220000001800 */
[----:B------:R-:W-:Y:S01]  /*33c0*/  IMAD.MOV.U32 R14, RZ, RZ, 0x1 ;  /* 0x00000001ff0e7424 */ /* 0x000fe200078e00ff */
[----:B------:R-:W-:Y:S05]  /*33d0*/  YIELD ;  /* 0x0000000000007946 */ /* 0x000fea0003800000 */
[----:B------:R-:W-:Y:S01]  /*33e0*/  VIADD R18, R23, 0xffffffff ;  /* 0xffffffff17127836 */ /* 0x000fe20000000000 */
[----:B------:R-:W-:Y:S03]  /*33f0*/  BSSY.RECONVERGENT B3, `(.L_x_105) ;  /* 0x0000016000037945 */ /* 0x000fe60003800200 */
[----:B------:R-:W1:Y:S01]  /*3400*/  I2F.F64.U32 R12, R18 ;  /* 0x00000012000c7312 */ /* 0x000e620000201800 */
[----:B0-----:R-:W-:-:S08]  /*3410*/  DFMA R16, R14, -R20, 1 ;  /* 0x3ff000000e10742b */ /* 0x001fd00000000814 */
[----:B------:R-:W-:Y:S02]  /*3420*/  DFMA R16, R16, R16, R16 ;  /* 0x000000101010722b */ /* 0x000fe40000000010 */
[----:B-1----:R-:W-:-:S06]  /*3430*/  DFMA R12, R12, R10, -R8 ;  /* 0x0000000a0c0c722b */ /* 0x002fcc0000000808 */
[----:B------:R-:W-:Y:S02]  /*3440*/  DFMA R16, R14, R16, R14 ;  /* 0x000000100e10722b */ /* 0x000fe4000000000e */
[----:B------:R-:W-:-:S06]  /*3450*/  DMUL R26, R12, -R12 ;  /* 0x8000000c0c1a7228 */ /* 0x000fcc0000000000 */
[----:B------:R-:W-:-:S04]  /*3460*/  DFMA R14, R16, -R20, 1 ;  /* 0x3ff00000100e742b */ /* 0x000fc80000000814 */
[----:B------:R-:W-:-:S04]  /*3470*/  FSETP.GEU.AND P1, PT, |R27|, 6.5827683646048100446e-37, PT ;  /* 0x036000001b00780b */ /* 0x000fc80003f2e200 */
[----:B------:R-:W-:-:S08]  /*3480*/  DFMA R14, R16, R14, R16 ;  /* 0x0000000e100e722b */ /* 0x000fd00000000010 */
[----:B------:R-:W-:-:S08]  /*3490*/  DMUL R12, R26, R14 ;  /* 0x0000000e1a0c7228 */ /* 0x000fd00000000000 */
[----:B------:R-:W-:-:S08]  /*34a0*/  DFMA R16, R12, -R20, R26 ;  /* 0x800000140c10722b */ /* 0x000fd0000000001a */
        /* <DEDUP_REMOVED lines=10> */
.L_x_106:
[----:B------:R-:W-:Y:S05]  /*3550*/  BSYNC.RECONVERGENT B3 ;  /* 0x0000000000037941 */ /* 0x000fea0003800200 */
.L_x_105:
[----:B------:R-:W-:Y:S01]  /*3560*/  IMAD.MOV.U32 R14, RZ, RZ, 0x652b82fe ;  /* 0x652b82feff0e7424 */ /* 0x000fe200078e00ff */
[----:B------:R-:W-:Y:S01]  /*3570*/  MOV R15, 0x3ff71547 ;  /* 0x3ff71547000f7802 */ /* 0x000fe20000000f00 */
[----:B------:R-:W-:Y:S01]  /*3580*/  UMOV UR6, 0xfefa39ef ;  /* 0xfefa39ef00067882 */ /* 0x000fe20000000000 */
[----:B------:R-:W-:Y:S01]  /*3590*/  UMOV UR7, 0x3fe62e42 ;  /* 0x3fe62e4200077882 */ /* 0x000fe20000000000 */
[----:B------:R-:W-:Y:S01]  /*35a0*/  FSETP.GEU.AND P0, PT, |R13|, 4.1917929649353027344, PT ;  /* 0x4086232b0d00780b */ /* 0x000fe20003f0e200 */
[----:B------:R-:W-:Y:S02]  /*35b0*/  BSSY.RECONVERGENT B0, `(.L_x_107) ;  /* 0x0000037000007945 */ /* 0x000fe40003800200 */
[----:B------:R-:W-:-:S08]  /*35c0*/  DFMA R14, R12, R14, 6.75539944105574400000e+15 ;  /* 0x433800000c0e742b */ /* 0x000fd0000000000e */
[----:B------:R-:W-:-:S08]  /*35d0*/  DADD R16, R14, -6.75539944105574400000e+15 ;  /* 0xc33800000e107429 */ /* 0x000fd00000000000 */
[----:B------:R-:W-:Y:S01]  /*35e0*/  DFMA R18, R16, -UR6, R12 ;  /* 0x8000000610127c2b */ /* 0x000fe2000800000c */
[----:B------:R-:W-:Y:S01]  /*35f0*/  UMOV UR6, 0x3b39803f ;  /* 0x3b39803f00067882 */ /* 0x000fe20000000000 */
[----:B------:R-:W-:-:S06]  /*3600*/  UMOV UR7, 0x3c7abc9e ;  /* 0x3c7abc9e00077882 */ /* 0x000fcc0000000000 */
[----:B------:R-:W-:Y:S01]  /*3610*/  DFMA R16, R16, -UR6, R18 ;  /* 0x8000000610107c2b */ /* 0x000fe20008000012 */
[----:B------:R-:W-:Y:S01]  /*3620*/  UMOV UR6, 0x69ce2bdf ;  /* 0x69ce2bdf00067882 */ /* 0x000fe20000000000 */
[----:B------:R-:W-:Y:S01]  /*3630*/  IMAD.MOV.U32 R18, RZ, RZ, -0x35dec16 ;  /* 0xfca213eaff127424 */ /* 0x000fe200078e00ff */
[----:B------:R-:W-:Y:S01]  /*3640*/  UMOV UR7, 0x3e5ade15 ;  /* 0x3e5ade1500077882 */ /* 0x000fe20000000000 */
[----:B------:R-:W-:-:S06]  /*3650*/  IMAD.MOV.U32 R19, RZ, RZ, 0x3e928af3 ;  /* 0x3e928af3ff137424 */ /* 0x000fcc00078e00ff */
[----:B------:R-:W-:Y:S01]  /*3660*/  DFMA R18, R16, UR6, R18 ;  /* 0x0000000610127c2b */ /* 0x000fe20008000012 */
        /* <DEDUP_REMOVED lines=23> */
[C---:B------:R-:W-:Y:S02]  /*37e0*/  DFMA R24, R16.reuse, R18, UR6 ;  /* 0x0000000610187e2b */ /* 0x040fe40008000012 */
[----:B------:R-:W0:Y:S06]  /*37f0*/  LDC.64 R18, c[0x0][0x3b8] ;  /* 0x0000ee00ff127b82 */ /* 0x000e2c0000000a00 */
[----:B------:R-:W-:-:S08]  /*3800*/  DFMA R24, R16, R24, 1 ;  /* 0x3ff000001018742b */ /* 0x000fd00000000018 */
[----:B------:R-:W-:-:S10]  /*3810*/  DFMA R24, R16, R24, 1 ;  /* 0x3ff000001018742b */ /* 0x000fd40000000018 */
[----:B------:R-:W-:Y:S02]  /*3820*/  IMAD R17, R14, 0x100000, R25 ;  /* 0x001000000e117824 */ /* 0x000fe400078e0219 */
[----:B0-----:R-:W-:-:S04]  /*3830*/  IMAD.WIDE.U32 R18, R32, 0x8, R18 ;  /* 0x0000000820127825 */ /* 0x001fc800078e0012 */
[----:B------:R-:W-:Y:S01]  /*3840*/  IMAD.MOV.U32 R16, RZ, RZ, R24 ;  /* 0x000000ffff107224 */ /* 0x000fe200078e0018 */
[----:B------:R-:W-:Y:S06]  /*3850*/  @!P0 BRA `(.L_x_108) ;  /* 0x0000000000308947 */ /* 0x000fec0003800000 */
[----:B------:R-:W-:Y:S01]  /*3860*/  FSETP.GEU.AND P1, PT, |R13|, 4.2275390625, PT ;  /* 0x408748000d00780b */ /* 0x000fe20003f2e200 */
[C---:B------:R-:W-:Y:S02]  /*3870*/  DADD R16, R12.reuse, +INF ;  /* 0x7ff000000c107429 */ /* 0x040fe40000000000 */
[----:B------:R-:W-:-:S08]  /*3880*/  DSETP.GEU.AND P0, PT, R12, RZ, PT ;  /* 0x000000ff0c00722a */ /* 0x000fd00003f0e000 */
[----:B------:R-:W-:Y:S02]  /*3890*/  FSEL R16, R16, RZ, P0 ;  /* 0x000000ff10107208 */ /* 0x000fe40000000000 */
[----:B------:R-:W-:Y:S02]  /*38a0*/  @!P1 LEA.HI R15, R14, R14, RZ, 0x1 ;  /* 0x0000000e0e0f9211 */ /* 0x000fe400078f08ff */
[----:B------:R-:W-:Y:S02]  /*38b0*/  FSEL R17, R17, RZ, P0 ;  /* 0x000000ff11117208 */ /* 0x000fe40000000000 */
[----:B------:R-:W-:-:S05]  /*38c0*/  @!P1 SHF.R.S32.HI R15, RZ, 0x1, R15 ;  /* 0x00000001ff0f9819 */ /* 0x000fca000001140f */
[----:B------:R-:W-:Y:S02]  /*38d0*/  @!P1 IMAD.IADD R12, R14, 0x1, -R15 ;  /* 0x000000010e0c9824 */ /* 0x000fe400078e0a0f */
[----:B------:R-:W-:-:S03]  /*38e0*/  @!P1 IMAD R25, R15, 0x100000, R25 ;  /* 0x001000000f199824 */ /* 0x000fc600078e0219 */
[----:B------:R-:W-:Y:S01]  /*38f0*/  @!P1 LEA R13, R12, 0x3ff00000, 0x14 ;  /* 0x3ff000000c0d9811 */ /* 0x000fe200078ea0ff */
[----:B------:R-:W-:-:S06]  /*3900*/  @!P1 IMAD.MOV.U32 R12, RZ, RZ, RZ ;  /* 0x000000ffff0c9224 */ /* 0x000fcc00078e00ff */
[----:B------:R-:W-:-:S11]  /*3910*/  @!P1 DMUL R16, R24, R12 ;  /* 0x0000000c18109228 */ /* 0x000fd60000000000 */
.L_x_108:
[----:B------:R-:W-:Y:S05]  /*3920*/  BSYNC.RECONVERGENT B0 ;  /* 0x0000000000007941 */ /* 0x000fea0003800200 */
.L_x_107:
[----:B------:R-:W0:Y:S01]  /*3930*/  MUFU.RCP64H R15, R21 ;  /* 0x00000015000f7308 */ /* 0x000e220000001800 */
[----:B------:R-:W-:Y:S01]  /*3940*/  IMAD.MOV.U32 R14, RZ, RZ, 0x1 ;  /* 0x00000001ff0e7424 */ /* 0x000fe200078e00ff */
[----:B------:R1:W-:Y:S01]  /*3950*/  REDG.E.ADD.F64.RN.STRONG.GPU desc[UR4][R18.64], R16 ;  /* 0x00000010120079a6 */ /* 0x0003e2000c12ff04 */
[----:B------:R-:W-:Y:S05]  /*3960*/  BSSY.RECONVERGENT B3, `(.L_x_109) ;  /* 0x0000016000037945 */ /* 0x000fea0003800200 */
[----:B------:R-:W2:Y:S01]  /*3970*/  I2F.F64.U32 R12, R23 ;  /* 0x00000017000c7312 */ /* 0x000ea20000201800 */
[----:B0-----:R-:W-:Y:S02]  /*3980*/  DFMA R24, R14, -R20, 1 ;  /* 0x3ff000000e18742b */ /* 0x001fe40000000814 */
[----:B--2---:R-:W-:-:S06]  /*3990*/  DFMA R12, R12, R10, -R8 ;  /* 0x0000000a0c0c722b */ /* 0x004fcc0000000808 */
[----:B------:R-:W-:Y:S02]  /*39a0*/  DFMA R24, R24, R24, R24 ;  /* 0x000000181818722b */ /* 0x000fe40000000018 */
[----:B------:R-:W-:-:S06]  /*39b0*/  DMUL R26, R12, -R12 ;  /* 0x8000000c0c1a7228 */ /* 0x000fcc0000000000 */
[----:B------:R-:W-:-:S08]  /*39c0*/  DFMA R24, R14, R24, R14 ;  /* 0x000000180e18722b */ /* 0x000fd0000000000e */
[----:B------:R-:W-:Y:S01]  /*39d0*/  DFMA R14, R24, -R20, 1 ;  /* 0x3ff00000180e742b */ /* 0x000fe20000000814 */
[----:B------:R-:W-:-:S07]  /*39e0*/  FSETP.GEU.AND P1, PT, |R27|, 6.5827683646048100446e-37, PT ;  /* 0x036000001b00780b */ /* 0x000fce0003f2e200 */
[----:B------:R-:W-:-:S08]  /*39f0*/  DFMA R24, R24, R14, R24 ;  /* 0x0000000e1818722b */ /* 0x000fd00000000018 */
[----:B------:R-:W-:-:S08]  /*3a00*/  DMUL R12, R24, R26 ;  /* 0x0000001a180c7228 */ /* 0x000fd00000000000 */
[----:B------:R-:W-:-:S08]  /*3a10*/  DFMA R14, R12, -R20, R26 ;  /* 0x800000140c0e722b */ /* 0x000fd0000000001a */
[----:B------:R-:W-:-:S10]  /*3a20*/  DFMA R12, R24, R14, R12 ;  /* 0x0000000e180c722b */ /* 0x000fd4000000000c */
[----:B------:R-:W-:-:S05]  /*3a30*/  FFMA R14, RZ, R21, R13 ;  /* 0x00000015ff0e7223 */ /* 0x000fca000000000d */
[----:B------:R-:W-:-:S13]  /*3a40*/  FSETP.GT.AND P0, PT, |R14|, 1.469367938527859385e-39, PT ;  /* 0x001000000e00780b */ /* 0x000fda0003f04200 */
[----:B-1----:R-:W-:Y:S05]  /*3a50*/  @P0 BRA P1, `(.L_x_110) ;  /* 0x0000000000180947 */ /* 0x002fea0000800000 */
[----:B------:R-:W-:Y:S01]  /*3a60*/  IMAD.MOV.U32 R24, RZ, RZ, R20 ;  /* 0x000000ffff187224 */ /* 0x000fe200078e0014 */
[----:B------:R-:W-:Y:S01]  /*3a70*/  MOV R12, 0x3aa0 ;  /* 0x00003aa0000c7802 */ /* 0x000fe20000000f00 */
[----:B------:R-:W-:-:S07]  /*3a80*/  IMAD.MOV.U32 R25, RZ, RZ, R21 ;  /* 0x000000ffff197224 */ /* 0x000fce00078e0015 */
[----:B------:R-:W-:Y:S05]  /*3a90*/  CALL.REL.NOINC `($__internal_1_$__cuda_sm20_div_rn_f64_full) ;  /* 0x0000000c00b47944 */ /* 0x000fea0003c00000 */
[----:B------:R-:W-:Y:S02]  /*3aa0*/  IMAD.MOV.U32 R12, RZ, RZ, R26 ;  /* 0x000000ffff0c7224 */ /* 0x000fe400078e001a */
[----:B------:R-:W-:-:S07]  /*3ab0*/  IMAD.MOV.U32 R13, RZ, RZ, R27 ;  /* 0x000000ffff0d7224 */ /* 0x000fce00078e001b */
.L_x_110:
[----:B------:R-:W-:Y:S05]  /*3ac0*/  BSYNC.RECONVERGENT B3 ;  /* 0x0000000000037941 */ /* 0x000fea0003800200 */
.L_x_109:
        /* <DEDUP_REMOVED lines=40> */
[----:B------:R-:W-:-:S08]  /*3d50*/  DFMA R18, R16, R18, UR6 ;  /* 0x0000000610127e2b */ /* 0x000fd00008000012 */
[----:B------:R-:W-:-:S08]  /*3d60*/  DFMA R18, R16, R18, 1 ;  /* 0x3ff000001012742b */ /* 0x000fd00000000012 */
[----:B------:R-:W-:-:S10]  /*3d70*/  DFMA R18, R16, R18, 1 ;  /* 0x3ff000001012742b */ /* 0x000fd40000000012 */
[----:B------:R-:W-:Y:S02]  /*3d80*/  IMAD R17, R14, 0x100000, R19 ;  /* 0x001000000e117824 */ /* 0x000fe400078e0213 */
        /* <DEDUP_REMOVED lines=14> */
.L_x_112:
[----:B------:R-:W-:Y:S05]  /*3e70*/  BSYNC.RECONVERGENT B0 ;  /* 0x0000000000007941 */ /* 0x000fea0003800200 */
.L_x_111:
[----:B------:R-:W0:Y:S01]  /*3e80*/  LDC.64 R12, c[0x0][0x3b8] ;  /* 0x0000ee00ff0c7b82 */ /* 0x000e220000000a00 */
[C---:B------:R-:W-:Y:S02]  /*3e90*/  VIADD R15, R32.reuse, 0x1 ;  /* 0x00000001200f7836 */ /* 0x040fe40000000000 */
[----:B------:R-:W-:Y:S02]  /*3ea0*/  VIADD R32, R32, 0x2 ;  /* 0x0000000220207836 */ /* 0x000fe40000000000 */
[----:B0-----:R-:W-:-:S04]  /*3eb0*/  IMAD.WIDE.U32 R12, R15, 0x8, R12 ;  /* 0x000000080f0c7825 */ /* 0x001fc800078e000c */
[C---:B------:R-:W-:Y:S01]  /*3ec0*/  VIADD R15, R23.reuse, 0x1 ;  /* 0x00000001170f7836 */ /* 0x040fe20000000000 */
[----:B------:R0:W-:Y:S01]  /*3ed0*/  REDG.E.ADD.F64.RN.STRONG.GPU desc[UR4][R12.64], R16 ;  /* 0x000000100c0079a6 */ /* 0x0001e2000c12ff04 */
[----:B------:R-:W-:-:S03]  /*3ee0*/  VIADD R23, R23, 0x2 ;  /* 0x0000000217177836 */ /* 0x000fc60000000000 */
[----:B------:R-:W-:-:S13]  /*3ef0*/  ISETP.NE.AND P0, PT, R15, R22, PT ;  /* 0x000000160f00720c */ /* 0x000fda0003f05270 */
[----:B0-----:R-:W-:Y:S05]  /*3f00*/  @P0 BRA `(.L_x_113) ;  /* 0xfffffff400280947 */ /* 0x001fea000383ffff */
.L_x_104:
[----:B------:R-:W-:Y:S05]  /*3f10*/  BSYNC B2 ;  /* 0x0000000000027941 */ /* 0x000fea0003800000 */
.L_x_103:
[----:B------:R-:W-:-:S04]  /*3f20*/  LOP3.LUT R5, R5, 0x1, RZ, 0xc0, !PT ;  /* 0x0000000105057812 */ /* 0x000fc800078ec0ff */
[----:B------:R-:W-:-:S13]  /*3f30*/  ISETP.NE.U32.AND P0, PT, R5, 0x1, PT ;  /* 0x000000010500780c */ /* 0x000fda0003f05070 */
[----:B------:R-:W-:Y:S05]  /*3f40*/  @P0 BRA `(.L_x_100) ;  /* 0x0000000400640947 */ /* 0x000fea0003800000 */
[----:B------:R-:W0:Y:S01]  /*3f50*/  MUFU.RCP64H R15, R21 ;  /* 0x00000015000f7308 */ /* 0x000e220000001800 */
[----:B------:R-:W-:Y:S01]  /*3f60*/  IMAD.MOV.U32 R14, RZ, RZ, 0x1 ;  /* 0x00000001ff0e7424 */ /* 0x000fe200078e00ff */
[----:B------:R-:W-:Y:S06]  /*3f70*/  BSSY.RECONVERGENT B2, `(.L_x_114) ;  /* 0x0000019000027945 */ /* 0x000fec0003800200 */
[----:B------:R-:W1:Y:S01]  /*3f80*/  I2F.F64.U32 R12, R22 ;  /* 0x00000016000c7312 */ /* 0x000e620000201800 */
[----:B0-----:R-:W-:Y:S02]  /*3f90*/  DFMA R16, R14, -R20, 1 ;  /* 0x3ff000000e10742b */ /* 0x001fe40000000814 */
[----:B-1----:R-:W-:-:S06]  /*3fa0*/  DFMA R12, R12, R10, -R8 ;  /* 0x0000000a0c0c722b */ /* 0x002fcc0000000808 */
[----:B------:R-:W-:Y:S02]  /*3fb0*/  DFMA R16, R16, R16, R16 ;  /* 0x000000101010722b */ /* 0x000fe40000000010 */
[----:B------:R-:W-:-:S06]  /*3fc0*/  DMUL R26, R12, -R12 ;  /* 0x8000000c0c1a7228 */ /* 0x000fcc0000000000 */
[----:B------:R-:W-:Y:S01]  /*3fd0*/  DFMA R16, R14, R16, R14 ;  /* 0x000000100e10722b */ /* 0x000fe2000000000e */
[----:B------:R-:W0:Y:S07]  /*3fe0*/  LDC.64 R12, c[0x0][0x3b8] ;  /* 0x0000ee00ff0c7b82 */ /* 0x000e2e0000000a00 */
[----:B------:R-:W-:Y:S01]  /*3ff0*/  DFMA R8, R16, -R20, 1 ;  /* 0x3ff000001008742b */ /* 0x000fe20000000814 */
[----:B------:R-:W-:-:S07]  /*4000*/  FSETP.GEU.AND P1, PT, |R27|, 6.5827683646048100446e-37, PT ;  /* 0x036000001b00780b */ /* 0x000fce0003f2e200 */
[----:B------:R-:W-:-:S08]  /*4010*/  DFMA R16, R16, R8, R16 ;  /* 0x000000081010722b */ /* 0x000fd00000000010 */
[----:B------:R-:W-:-:S08]  /*4020*/  DMUL R10, R16, R26 ;  /* 0x0000001a100a7228 */ /* 0x000fd00000000000 */
[----:B------:R-:W-:-:S08]  /*4030*/  DFMA R8, R10, -R20, R26 ;  /* 0x800000140a08722b */ /* 0x000fd0000000001a */
[----:B------:R-:W-:Y:S01]  /*4040*/  DFMA R10, R16, R8, R10 ;  /* 0x00000008100a722b */ /* 0x000fe2000000000a */
[----:B------:R-:W-:-:S04]  /*4050*/  IMAD.IADD R9, R3, 0x1, R22 ;  /* 0x0000000103097824 */ /* 0x000fc800078e0216 */
[----:B0-----:R-:W-:-:S05]  /*4060*/  IMAD.WIDE.U32 R8, R9, 0x8, R12 ;  /* 0x0000000809087825 */ /* 0x001fca00078e000c */
[----:B------:R-:W-:-:S05]  /*4070*/  FFMA R5, RZ, R21, R11 ;  /* 0x00000015ff057223 */ /* 0x000fca000000000b */
[----:B------:R-:W-:-:S13]  /*4080*/  FSETP.GT.AND P0, PT, |R5|, 1.469367938527859385e-39, PT ;  /* 0x001000000500780b */ /* 0x000fda0003f04200 */
[----:B------:R-:W-:Y:S05]  /*4090*/  @P0 BRA P1, `(.L_x_115) ;  /* 0x0000000000180947 */ /* 0x000fea0000800000 */
[----:B------:R-:W-:Y:S01]  /*40a0*/  MOV R24, R20 ;  /* 0x0000001400187202 */ /* 0x000fe20000000f00 */
[----:B------:R-:W-:Y:S01]  /*40b0*/  IMAD.MOV.U32 R25, RZ, RZ, R21 ;  /* 0x000000ffff197224 */ /* 0x000fe200078e0015 */
[----:B------:R-:W-:-:S07]  /*40c0*/  MOV R12, 0x40e0 ;  /* 0x000040e0000c7802 */ /* 0x000fce0000000f00 */
[----:B------:R-:W-:Y:S05]  /*40d0*/  CALL.REL.NOINC `($__internal_1_$__cuda_sm20_div_rn_f64_full) ;  /* 0x0000000800247944 */ /* 0x000fea0003c00000 */
[----:B------:R-:W-:Y:S02]  /*40e0*/  IMAD.MOV.U32 R10, RZ, RZ, R26 ;  /* 0x000000ffff0a7224 */ /* 0x000fe400078e001a */
[----:B------:R-:W-:-:S07]  /*40f0*/  IMAD.MOV.U32 R11, RZ, RZ, R27 ;  /* 0x000000ffff0b7224 */ /* 0x000fce00078e001b */
.L_x_115:
[----:B------:R-:W-:Y:S05]  /*4100*/  BSYNC.RECONVERGENT B2 ;  /* 0x0000000000027941 */ /* 0x000fea0003800200 */
.L_x_114:
[----:B------:R-:W-:Y:S01]  /*4110*/  IMAD.MOV.U32 R12, RZ, RZ, 0x652b82fe ;  /* 0x652b82feff0c7424 */ /* 0x000fe200078e00ff */
[----:B------:R-:W-:Y:S01]  /*4120*/  UMOV UR6, 0xfefa39ef ;  /* 0xfefa39ef00067882 */ /* 0x000fe20000000000 */
[----:B------:R-:W-:Y:S01]  /*4130*/  IMAD.MOV.U32 R13, RZ, RZ, 0x3ff71547 ;  /* 0x3ff71547ff0d7424 */ /* 0x000fe200078e00ff */
[----:B------:R-:W-:Y:S01]  /*4140*/  UMOV UR7, 0x3fe62e42 ;  /* 0x3fe62e4200077882 */ /* 0x000fe20000000000 */
[----:B------:R-:W-:Y:S01]  /*4150*/  FSETP.GEU.AND P0, PT, |R11|, 4.1917929649353027344, PT ;  /* 0x4086232b0b00780b */ /* 0x000fe20003f0e200 */
[----:B------:R-:W-:Y:S03]  /*4160*/  BSSY.RECONVERGENT B0, `(.L_x_116) ;  /* 0x0000036000007945 */ /* 0x000fe60003800200 */
        /* <DEDUP_REMOVED lines=44> */
[----:B------:R-:W-:Y:S01]  /*4430*/  @!P1 LEA.HI R3, R12, R12, RZ, 0x1 ;  /* 0x0000000c0c039211 */ /* 0x000fe200078f08ff */
[----:B------:R-:W-:Y:S01]  /*4440*/  @!P1 IMAD.MOV.U32 R10, RZ, RZ, R16 ;  /* 0x000000ffff0a9224 */ /* 0x000fe200078e0010 */
[----:B------:R-:W-:Y:S02]  /*4450*/  FSEL R15, R15, RZ, P0 ;  /* 0x000000ff0f0f7208 */ /* 0x000fe40000000000 */
[----:B------:R-:W-:-:S05]  /*4460*/  @!P1 SHF.R.S32.HI R3, RZ, 0x1, R3 ;  /* 0x00000001ff039819 */ /* 0x000fca0000011403 */
[----:B------:R-:W-:Y:S02]  /*4470*/  @!P1 IMAD.IADD R12, R12, 0x1, -R3 ;  /* 0x000000010c0c9824 */ /* 0x000fe400078e0a03 */
[----:B------:R-:W-:-:S03]  /*4480*/  @!P1 IMAD R11, R3, 0x100000, R17 ;  /* 0x00100000030b9824 */ /* 0x000fc600078e0211 */
[----:B------:R-:W-:Y:S01]  /*4490*/  @!P1 LEA R13, R12, 0x3ff00000, 0x14 ;  /* 0x3ff000000c0d9811 */ /* 0x000fe200078ea0ff */
[----:B------:R-:W-:-:S06]  /*44a0*/  @!P1 IMAD.MOV.U32 R12, RZ, RZ, RZ ;  /* 0x000000ffff0c9224 */ /* 0x000fcc00078e00ff */
[----:B------:R-:W-:-:S11]  /*44b0*/  @!P1 DMUL R14, R10, R12 ;  /* 0x0000000c0a0e9228 */ /* 0x000fd60000000000 */
.L_x_117:
[----:B------:R-:W-:Y:S05]  /*44c0*/  BSYNC.RECONVERGENT B0 ;  /* 0x0000000000007941 */ /* 0x000fea0003800200 */
.L_x_116:
[----:B------:R1:W-:Y:S02]  /*44d0*/  REDG.E.ADD.F64.RN.STRONG.GPU desc[UR4][R8.64], R14 ;  /* 0x0000000e080079a6 */ /* 0x0003e4000c12ff04 */
.L_x_100:
[----:B------:R-:W-:Y:S05]  /*44e0*/  BSYNC B1 ;  /* 0x0000000000017941 */ /* 0x000fea0003800000 */
.L_x_99:
[----:B01----:R-:W0:Y:S01]  /*44f0*/  MUFU.RCP64H R9, R7 ;  /* 0x0000000700097308 */ /* 0x003e220000001800 */
[----:B------:R-:W-:Y:S01]  /*4500*/  MOV R8, 0x1 ;  /* 0x0000000100087802 */ /* 0x000fe20000000f00 */
[----:B------:R-:W-:Y:S01]  /*4510*/  IMAD.SHL.U32 R12, R2, 0x2, RZ ;  /* 0x00000002020c7824 */ /* 0x000fe200078e00ff */
[----:B------:R-:W-:Y:S01]  /*4520*/  UMOV UR6, 0x54442d18 ;  /* 0x54442d1800067882 */ /* 0x000fe20000000000 */
[----:B------:R-:W-:Y:S01]  /*4530*/  UMOV UR7, 0x400921fb ;  /* 0x400921fb00077882 */ /* 0x000fe20000000000 */
[----:B------:R-:W1:Y:S01]  /*4540*/  LDC.64 R14, c[0x0][0x380] ;  /* 0x0000e000ff0e7b82 */ /* 0x000e620000000a00 */
[----:B------:R-:W-:Y:S01]  /*4550*/  LOP3.LUT R5, RZ, R0, RZ, 0x33, !PT ;  /* 0x00000000ff057212 */ /* 0x000fe200078e33ff */
[----:B------:R-:W-:Y:S01]  /*4560*/  BSSY.RECONVERGENT B1, `(.L_x_118) ;  /* 0x000001a000017945 */ /* 0x000fe20003800200 */
[----:B------:R-:W2:Y:S01]  /*4570*/  I2F.F64 R26, R12 ;  /* 0x0000000c001a7312 */ /* 0x000ea20000201c00 */
[----:B0-----:R-:W-:Y:S02]  /*4580*/  DFMA R10, -R6, R8, 1 ;  /* 0x3ff00000060a742b */ /* 0x001fe40000000108 */
[----:B--2---:R-:W-:-:S06]  /*4590*/  DMUL R26, R26, UR6 ;  /* 0x000000061a1a7c28 */ /* 0x004fcc0008000000 */
[----:B------:R-:W-:-:S08]  /*45a0*/  DFMA R10, R10, R10, R10 ;  /* 0x0000000a0a0a722b */ /* 0x000fd0000000000a */
[----:B------:R-:W-:Y:S01]  /*45b0*/  DFMA R10, R8, R10, R8 ;  /* 0x0000000a080a722b */ /* 0x000fe20000000008 */
[----:B------:R-:W-:-:S07]  /*45c0*/  FSETP.GEU.AND P1, PT, |R27|, 6.5827683646048100446e-37, PT ;  /* 0x036000001b00780b */ /* 0x000fce0003f2e200 */
[----:B------:R-:W-:-:S08]  /*45d0*/  DFMA R2, -R6, R10, 1 ;  /* 0x3ff000000602742b */ /* 0x000fd0000000010a */
[----:B------:R-:W-:-:S08]  /*45e0*/  DFMA R10, R10, R2, R10 ;  /* 0x000000020a0a722b */ /* 0x000fd0000000000a */
[----:B------:R-:W-:-:S08]  /*45f0*/  DMUL R2, R10, R26 ;  /* 0x0000001a0a027228 */ /* 0x000fd00000000000 */
[----:B------:R-:W-:-:S08]  /*4600*/  DFMA R8, -R6, R2, R26 ;  /* 0x000000020608722b */ /* 0x000fd0000000011a */
[----:B------:R-:W-:Y:S01]  /*4610*/  DFMA R2, R10, R8, R2 ;  /* 0x000000080a02722b */ /* 0x000fe20000000002 */
[----:B-1----:R-:W-:Y:S02]  /*4620*/  IMAD R9, R15, 0x2, R5 ;  /* 0x000000020f097824 */ /* 0x002fe400078e0205 */
[----:B------:R-:W-:Y:S02]  /*4630*/  IMAD.IADD R5, R5, 0x1, R14 ;  /* 0x0000000105057824 */ /* 0x000fe400078e020e */
[----:B------:R-:W-:-:S05]  /*4640*/  IMAD R0, R0, R9, RZ ;  /* 0x0000000900007224 */ /* 0x000fca00078e02ff */
[----:B------:R-:W-:Y:S01]  /*4650*/  FFMA R8, RZ, R7, R3 ;  /* 0x00000007ff087223 */ /* 0x000fe20000000003 */
[----:B------:R-:W-:-:S04]  /*4660*/  LEA.HI R0, R0, R5, RZ, 0x1f ;  /* 0x0000000500007211 */ /* 0x000fc800078ff8ff */
[----:B------:R-:W-:Y:S01]  /*4670*/  FSETP.GT.AND P0, PT, |R8|, 1.469367938527859385e-39, PT ;  /* 0x001000000800780b */ /* 0x000fe20003f04200 */
[----:B------:R-:W-:-:S12]  /*4680*/  IMAD R0, R0, 0x3, RZ ;  /* 0x0000000300007824 */ /* 0x000fd800078e02ff */
[----:B------:R-:W-:Y:S05]  /*4690*/  @P0 BRA P1, `(.L_x_119) ;  /* 0x0000000000180947 */ /* 0x000fea0000800000 */
[----:B------:R-:W-:Y:S01]  /*46a0*/  IMAD.MOV.U32 R24, RZ, RZ, R6 ;  /* 0x000000ffff187224 */ /* 0x000fe200078e0006 */
[----:B------:R-:W-:Y:S01]  /*46b0*/  MOV R12, 0x46e0 ;  /* 0x000046e0000c7802 */ /* 0x000fe20000000f00 */
[----:B------:R-:W-:-:S07]  /*46c0*/  IMAD.MOV.U32 R25, RZ, RZ, R7 ;  /* 0x000000ffff197224 */ /* 0x000fce00078e0007 */
[----:B------:R-:W-:Y:S05]  /*46d0*/  CALL.REL.NOINC `($__internal_1_$__cuda_sm20_div_rn_f64_full) ;  /* 0x0000000000a47944 */ /* 0x000fea0003c00000 */
[----:B------:R-:W-:Y:S02]  /*46e0*/  IMAD.MOV.U32 R2, RZ, RZ, R26 ;  /* 0x000000ffff027224 */ /* 0x000fe400078e001a */
[----:B------:R-:W-:-:S07]  /*46f0*/  IMAD.MOV.U32 R3, RZ, RZ, R27 ;  /* 0x000000ffff037224 */ /* 0x000fce00078e001b */
.L_x_119:
[----:B------:R-:W-:Y:S05]  /*4700*/  BSYNC.RECONVERGENT B1 ;  /* 0x0000000000017941 */ /* 0x000fea0003800200 */
.L_x_118:
[----:B------:R-:W0:Y:S01]  /*4710*/  MUFU.RCP64H R9, R7 ;  /* 0x0000000700097308 */ /* 0x000e220000001800 */
[----:B------:R-:W-:Y:S01]  /*4720*/  IMAD.MOV.U32 R8, RZ, RZ, 0x1 ;  /* 0x00000001ff087424 */ /* 0x000fe200078e00ff */
[----:B------:R-:W-:Y:S01]  /*4730*/  UMOV UR6, 0x54442d18 ;  /* 0x54442d1800067882 */ /* 0x000fe20000000000 */
[----:B------:R-:W-:Y:S01]  /*4740*/  IMAD.SHL.U32 R16, R4, 0x2, RZ ;  /* 0x0000000204107824 */ /* 0x000fe200078e00ff */
[----:B------:R-:W-:Y:S01]  /*4750*/  UMOV UR7, 0x400921fb ;  /* 0x400921fb00077882 */ /* 0x000fe20000000000 */
[----:B------:R-:W1:Y:S01]  /*4760*/  LDC.64 R12, c[0x0][0x3d0] ;  /* 0x0000f400ff0c7b82 */ /* 0x000e620000000a00 */
[----:B------:R-:W-:Y:S02]  /*4770*/  BSSY.RECONVERGENT B1, `(.L_x_120) ;  /* 0x000001a000017945 */ /* 0x000fe40003800200 */
[----:B------:R-:W2:Y:S01]  /*4780*/  I2F.F64 R4, R16 ;  /* 0x0000001000047312 */ /* 0x000ea20000201c00 */
[----:B0-----:R-:W-:Y:S02]  /*4790*/  DFMA R10, -R6, R8, 1 ;  /* 0x3ff00000060a742b */ /* 0x001fe40000000108 */
[----:B--2---:R-:W-:Y:S01]  /*47a0*/  DMUL R26, R4, UR6 ;  /* 0x00000006041a7c28 */ /* 0x004fe20008000000 */
[----:B------:R-:W-:-:S05]  /*47b0*/  UMOV UR7, 0x3ff921fb ;  /* 0x3ff921fb00077882 */ /* 0x000fca0000000000 */
[----:B------:R-:W-:-:S08]  /*47c0*/  DFMA R10, R10, R10, R10 ;  /* 0x0000000a0a0a722b */ /* 0x000fd0000000000a */
[----:B------:R-:W-:Y:S01]  /*47d0*/  DFMA R10, R8, R10, R8 ;  /* 0x0000000a080a722b */ /* 0x000fe20000000008 */
[----:B------:R-:W-:-:S07]  /*47e0*/  FSETP.GEU.AND P1, PT, |R27|, 6.5827683646048100446e-37, PT ;  /* 0x036000001b00780b */ /* 0x000fce0003f2e200 */
[----:B------:R-:W-:-:S08]  /*47f0*/  DFMA R8, -R6, R10, 1 ;  /* 0x3ff000000608742b */ /* 0x000fd0000000010a */
[----:B------:R-:W-:Y:S02]  /*4800*/  DFMA R14, R10, R8, R10 ;  /* 0x000000080a0e722b */ /* 0x000fe4000000000a */
[----:B------:R-:W-:Y:S01]  /*4810*/  DADD R8, R2, UR6 ;  /* 0x0000000602087e29 */ /* 0x000fe20008000000 */
[----:B-1----:R-:W-:-:S05]  /*4820*/  IMAD.WIDE R2, R0, 0x8, R12 ;  /* 0x0000000800027825 */ /* 0x002fca00078e020c */
[----:B------:R-:W-:Y:S01]  /*4830*/  DMUL R4, R14, R26 ;  /* 0x0000001a0e047228 */ /* 0x000fe20000000000 */
[----:B------:R0:W-:Y:S04]  /*4840*/  STG.E.64 desc[UR4][R2.64], R8 ;  /* 0x0000000802007986 */ /* 0x0001e8000c101b04 */
[----:B------:R0:W-:Y:S03]  /*4850*/  STG.E.64 desc[UR4][R2.64+0x8], RZ ;  /* 0x000008ff02007986 */ /* 0x0001e6000c101b04 */
[----:B------:R-:W-:-:S08]  /*4860*/  DFMA R10, -R6, R4, R26 ;  /* 0x00000004060a722b */ /* 0x000fd0000000011a */
[----:B------:R-:W-:-:S10]  /*4870*/  DFMA R4, R14, R10, R4 ;  /* 0x0000000a0e04722b */ /* 0x000fd40000000004 */
[----:B------:R-:W-:-:S05]  /*4880*/  FFMA R0, RZ, R7, R5 ;  /* 0x00000007ff007223 */ /* 0x000fca0000000005 */
[----:B------:R-:W-:-:S13]  /*4890*/  FSETP.GT.AND P0, PT, |R0|, 1.469367938527859385e-39, PT ;  /* 0x001000000000780b */ /* 0x000fda0003f04200 */
[----:B0-----:R-:W-:Y:S05]  /*48a0*/  @P0 BRA P1, `(.L_x_121) ;  /* 0x0000000000180947 */ /* 0x001fea0000800000 */
[----:B------:R-:W-:Y:S01]  /*48b0*/  IMAD.MOV.U32 R24, RZ, RZ, R6 ;  /* 0x000000ffff187224 */ /* 0x000fe200078e0006 */
[----:B------:R-:W-:Y:S01]  /*48c0*/  MOV R12, 0x48f0 ;  /* 0x000048f0000c7802 */ /* 0x000fe20000000f00 */
[----:B------:R-:W-:-:S07]  /*48d0*/  IMAD.MOV.U32 R25, RZ, RZ, R7 ;  /* 0x000000ffff197224 */ /* 0x000fce00078e0007 */
[----:B------:R-:W-:Y:S05]  /*48e0*/  CALL.REL.NOINC `($__internal_1_$__cuda_sm20_div_rn_f64_full) ;  /* 0x0000000000207944 */ /* 0x000fea0003c00000 */
[----:B------:R-:W-:Y:S02]  /*48f0*/  IMAD.MOV.U32 R4, RZ, RZ, R26 ;  /* 0x000000ffff047224 */ /* 0x000fe400078e001a */
[----:B------:R-:W-:-:S07]  /*4900*/  IMAD.MOV.U32 R5, RZ, RZ, R27 ;  /* 0x000000ffff057224 */ /* 0x000fce00078e001b */
.L_x_121:
[----:B------:R-:W-:Y:S05]  /*4910*/  BSYNC.RECONVERGENT B1 ;  /* 0x0000000000017941 */ /* 0x000fea0003800200 */
.L_x_120:
[----:B------:R-:W-:Y:S01]  /*4920*/  UMOV UR6, 0x54442d18 ;  /* 0x54442d1800067882 */ /* 0x000fe20000000000 */
[----:B------:R-:W-:Y:S02]  /*4930*/  UMOV UR7, 0x3ff921fb ;  /* 0x3ff921fb00077882 */ /* 0x000fe40000000000 */
[----:B------:R-:W-:-:S07]  /*4940*/  DADD R4, -R4, -UR6 ;  /* 0x8000000604047e29 */ /* 0x000fce0008000100 */
[----:B------:R-:W-:Y:S01]  /*4950*/  STG.E.64 desc[UR4][R2.64+0x10], R4 ;  /* 0x0000100402007986 */ /* 0x000fe2000c101b04 */
[----:B------:R-:W-:Y:S05]  /*4960*/  EXIT ;  /* 0x000000000000794d */ /* 0x000fea0003800000 */
        .weak           $__internal_1_$__cuda_sm20_div_rn_f64_full
        .type           $__internal_1_$__cuda_sm20_div_rn_f64_full,@function
        .size           $__internal_1_$__cuda_sm20_div_rn_f64_full,($__internal_2_$__cuda_sm20_dsqrt_rn_f64_mediumpath_v1 - $__internal_1_$__cuda_sm20_div_rn_f64_full)
$__internal_1_$__cuda_sm20_div_rn_f64_full:
[C---:B------:R-:W-:Y:S01]  /*4970*/  FSETP.GEU.AND P0, PT, |R25|.reuse, 1.469367938527859385e-39, PT ;  /* 0x001000001900780b */ /* 0x040fe20003f0e200 */
[----:B------:R-:W-:Y:S01]  /*4980*/  IMAD.MOV.U32 R28, RZ, RZ, 0x1 ;  /* 0x00000001ff1c7424 */ /* 0x000fe200078e00ff */
[----:B------:R-:W-:Y:S01]  /*4990*/  LOP3.LUT R18, R25, 0x800fffff, RZ, 0xc0, !PT ;  /* 0x800fffff19127812 */ /* 0x000fe200078ec0ff */
[----:B------:R-:W-:Y:S01]  /*49a0*/  BSSY.RECONVERGENT B0, `(.L_x_122) ;  /* 0x0000054000007945 */ /* 0x000fe20003800200 */
[C---:B------:R-:W-:Y:S02]  /*49b0*/  FSETP.GEU.AND P2, PT, |R27|.reuse, 1.469367938527859385e-39, PT ;  /* 0x001000001b00780b */ /* 0x040fe40003f4e200 */
[----:B------:R-:W-:Y:S02]  /*49c0*/  LOP3.LUT R19, R18, 0x3ff00000, RZ, 0xfc, !PT ;  /* 0x3ff0000012137812 */ /* 0x000fe400078efcff */
[----:B------:R-:W-:Y:S02]  /*49d0*/  MOV R18, R24 ;  /* 0x0000001800127202 */ /* 0x000fe40000000f00 */
[----:B------:R-:W-:-:S02]  /*49e0*/  LOP3.LUT R13, R27, 0x7ff00000, RZ, 0xc0, !PT ;  /* 0x7ff000001b0d7812 */ /* 0x000fc400078ec0ff */
[----:B------:R-:W-:Y:S01]  /*49f0*/  LOP3.LUT R30, R25, 0x7ff00000, RZ, 0xc0, !PT ;  /* 0x7ff00000191e7812 */ /* 0x000fe200078ec0ff */
[----:B------:R-:W-:-:S03]  /*4a00*/  @!P0 DMUL R18, R24, 8.98846567431157953865e+307 ;  /* 0x7fe0000018128828 */ /* 0x000fc60000000000 */
[----:B------:R-:W-:Y:S01]  /*4a10*/  ISETP.GE.U32.AND P1, PT, R13, R30, PT ;  /* 0x0000001e0d00720c */ /* 0x000fe20003f26070 */
[----:B------:R-:W-:Y:S01]  /*4a20*/  @!P2 IMAD.MOV.U32 R34, RZ, RZ, RZ ;  /* 0x000000ffff22a224 */ /* 0x000fe200078e00ff */
[----:B------:R-:W-:Y:S01]  /*4a30*/  @!P2 LOP3.LUT R14, R25, 0x7ff00000, RZ, 0xc0, !PT ;  /* 0x7ff00000190ea812 */ /* 0x000fe200078ec0ff */
[----:B------:R-:W0:Y:S03]  /*4a40*/  MUFU.RCP64H R29, R19 ;  /* 0x00000013001d7308 */ /* 0x000e260000001800 */
[----:B------:R-:W-:Y:S01]  /*4a50*/  @!P2 ISETP.GE.U32.AND P3, PT, R13, R14, PT ;  /* 0x0000000e0d00a20c */ /* 0x000fe20003f66070 */
[----:B------:R-:W-:Y:S01]  /*4a60*/  IMAD.MOV.U32 R14, RZ, RZ, 0x1ca00000 ;  /* 0x1ca00000ff0e7424 */ /* 0x000fe200078e00ff */
[----:B------:R-:W-:-:S04]  /*4a70*/  @!P0 LOP3.LUT R30, R19, 0x7ff00000, RZ, 0xc0, !PT ;  /* 0x7ff00000131e8812 */ /* 0x000fc800078ec0ff */
[----:B------:R-:W-:-:S04]  /*4a80*/  @!P2 SEL R15, R14, 0x63400000, !P3 ;  /* 0x634000000e0fa807 */ /* 0x000fc80005800000 */
[----:B------:R-:W-:Y:S01]  /*4a90*/  @!P2 LOP3.LUT R15, R15, 0x80000000, R27, 0xf8, !PT ;  /* 0x800000000f0fa812 */ /* 0x000fe200078ef81b */
[----:B0-----:R-:W-:-:S03]  /*4aa0*/  DFMA R16, R28, -R18, 1 ;  /* 0x3ff000001c10742b */ /* 0x001fc60000000812 */
[----:B------:R-:W-:Y:S01]  /*4ab0*/  @!P2 LOP3.LUT R35, R15, 0x100000, RZ, 0xfc, !PT ;  /* 0x001000000f23a812 */ /* 0x000fe200078efcff */
[----:B------:R-:W-:-:S04]  /*4ac0*/  IMAD.MOV.U32 R15, RZ, RZ, R13 ;  /* 0x000000ffff0f7224 */ /* 0x000fc800078e000d */
[----:B------:R-:W-:-:S08]  /*4ad0*/  DFMA R16, R16, R16, R16 ;  /* 0x000000101010722b */ /* 0x000fd00000000010 */
[----:B------:R-:W-:Y:S01]  /*4ae0*/  DFMA R28, R28, R16, R28 ;  /* 0x000000101c1c722b */ /* 0x000fe2000000001c */
[----:B------:R-:W-:Y:S01]  /*4af0*/  SEL R17, R14, 0x63400000, !P1 ;  /* 0x634000000e117807 */ /* 0x000fe20004800000 */
[----:B------:R-:W-:-:S03]  /*4b00*/  IMAD.MOV.U32 R16, RZ, RZ, R26 ;  /* 0x000000ffff107224 */ /* 0x000fc600078e001a */
[----:B------:R-:W-:-:S03]  /*4b10*/  LOP3.LUT R17, R17, 0x800fffff, R27, 0xf8, !PT ;  /* 0x800fffff11117812 */ /* 0x000fc600078ef81b */
[----:B------:R-:W-:-:S03]  /*4b20*/  DFMA R36, R28, -R18, 1 ;  /* 0x3ff000001c24742b */ /* 0x000fc60000000812 */
[----:B------:R-:W-:-:S05]  /*4b30*/  @!P2 DFMA R16, R16, 2, -R34 ;  /* 0x400000001010a82b */ /* 0x000fca0000000822 */
[----:B------:R-:W-:-:S05]  /*4b40*/  DFMA R36, R28, R36, R28 ;  /* 0x000000241c24722b */ /* 0x000fca000000001c */
[----:B------:R-:W-:-:S03]  /*4b50*/  @!P2 LOP3.LUT R15, R17, 0x7ff00000, RZ, 0xc0, !PT ;  /* 0x7ff00000110fa812 */ /* 0x000fc600078ec0ff */
[----:B------:R-:W-:Y:S02]  /*4b60*/  DMUL R34, R36, R16 ;  /* 0x0000001024227228 */ /* 0x000fe40000000000 */
[----:B------:R-:W-:-:S05]  /*4b70*/  VIADD R31, R15, 0xffffffff ;  /* 0xffffffff0f1f7836 */ /* 0x000fca0000000000 */
[----:B------:R-:W-:Y:S01]  /*4b80*/  ISETP.GT.U32.AND P0, PT, R31, 0x7feffffe, PT ;  /* 0x7feffffe1f00780c */ /* 0x000fe20003f04070 */
[----:B------:R-:W-:Y:S01]  /*4b90*/  VIADD R31, R30, 0xffffffff ;  /* 0xffffffff1e1f7836 */ /* 0x000fe20000000000 */
[----:B------:R-:W-:-:S04]  /*4ba0*/  DFMA R28, R34, -R18, R16 ;  /* 0x80000012221c722b */ /* 0x000fc80000000010 */
[----:B------:R-:W-:-:S04]  /*4bb0*/  ISETP.GT.U32.OR P0, PT, R31, 0x7feffffe, P0 ;  /* 0x7feffffe1f00780c */ /* 0x000fc80000704470 */
[----:B------:R-:W-:-:S09]  /*4bc0*/  DFMA R28, R36, R28, R34 ;  /* 0x0000001c241c722b */ /* 0x000fd20000000022 */
        /* <DEDUP_REMOVED lines=19> */
[----:B------:R-:W-:Y:S01]  /*4d00*/  IADD3 R13, PT, PT, -R14, -0x43300000, RZ ;  /* 0xbcd000000e0d7810 */ /* 0x000fe20007ffe1ff */
[----:B------:R-:W-:-:S06]  /*4d10*/  IMAD.MOV.U32 R16, RZ, RZ, RZ ;  /* 0x000000ffff107224 */ /* 0x000fcc00078e00ff */
[----:B------:R-:W-:Y:S02]  /*4d20*/  DFMA R16, R34, -R16, R28 ;  /* 0x800000102210722b */ /* 0x000fe4000000001c */
[----:B------:R-:W-:-:S08]  /*4d30*/  DMUL.RP R28, R28, R26 ;  /* 0x0000001a1c1c7228 */ /* 0x000fd00000008000 */
[----:B------:R-:W-:Y:S02]  /*4d40*/  FSETP.NEU.AND P0, PT, |R17|, R13, PT ;  /* 0x0000000d1100720b */ /* 0x000fe40003f0d200 */
[----:B------:R-:W-:Y:S02]  /*4d50*/  LOP3.LUT R13, R29, R24, RZ, 0x3c, !PT ;  /* 0x000000181d0d7212 */ /* 0x000fe400078e3cff */
[----:B------:R-:W-:Y:S02]  /*4d60*/  FSEL R34, R28, R34, !P0 ;  /* 0x000000221c227208 */ /* 0x000fe40004000000 */
[----:B------:R-:W-:Y:S01]  /*4d70*/  FSEL R35, R13, R35, !P0 ;  /* 0x000000230d237208 */ /* 0x000fe20004000000 */
[----:B------:R-:W-:Y:S06]  /*4d80*/  BRA `(.L_x_124) ;  /* 0x0000000000547947 */ /* 0x000fec0003800000 */
.L_x_123:
[----:B------:R-:W-:-:S14]  /*4d90*/  DSETP.NAN.AND P0, PT, R26, R26, PT ;  /* 0x0000001a1a00722a */ /* 0x000fdc0003f08000 */
[----:B------:R-:W-:Y:S05]  /*4da0*/  @P0 BRA `(.L_x_125) ;  /* 0x0000000000440947 */ /* 0x000fea0003800000 */
[----:B------:R-:W-:-:S14]  /*4db0*/  DSETP.NAN.AND P0, PT, R24, R24, PT ;  /* 0x000000181800722a */ /* 0x000fdc0003f08000 */
[----:B------:R-:W-:Y:S05]  /*4dc0*/  @P0 BRA `(.L_x_126) ;  /* 0x0000000000300947 */ /* 0x000fea0003800000 */
[----:B------:R-:W-:Y:S01]  /*4dd0*/  ISETP.NE.AND P0, PT, R15, R30, PT ;  /* 0x0000001e0f00720c */ /* 0x000fe20003f05270 */
[----:B------:R-:W-:Y:S01]  /*4de0*/  IMAD.MOV.U32 R35, RZ, RZ, -0x80000 ;  /* 0xfff80000ff237424 */ /* 0x000fe200078e00ff */
[----:B------:R-:W-:-:S11]  /*4df0*/  MOV R34, 0x0 ;  /* 0x0000000000227802 */ /* 0x000fd60000000f00 */
        /* <DEDUP_REMOVED lines=9> */
.L_x_126:
[----:B------:R-:W-:Y:S01]  /*4e90*/  LOP3.LUT R35, R25, 0x80000, RZ, 0xfc, !PT ;  /* 0x0008000019237812 */ /* 0x000fe200078efcff */
[----:B------:R-:W-:Y:S01]  /*4ea0*/  IMAD.MOV.U32 R34, RZ, RZ, R24 ;  /* 0x000000ffff227224 */ /* 0x000fe200078e0018 */
[----:B------:R-:W-:Y:S06]  /*4eb0*/  BRA `(.L_x_124) ;  /* 0x0000000000087947 */ /* 0x000fec0003800000 */
.L_x_125:
[----:B------:R-:W-:Y:S01]  /*4ec0*/  LOP3.LUT R35, R27, 0x80000, RZ, 0xfc, !PT ;  /* 0x000800001b237812 */ /* 0x000fe200078efcff */
[----:B------:R-:W-:-:S07]  /*4ed0*/  IMAD.MOV.U32 R34, RZ, RZ, R26 ;  /* 0x000000ffff227224 */ /* 0x000fce00078e001a */
.L_x_124:
[----:B------:R-:W-:Y:S05]  /*4ee0*/  BSYNC.RECONVERGENT B0 ;  /* 0x0000000000007941 */ /* 0x000fea0003800200 */
.L_x_122:
[----:B------:R-:W-:Y:S02]  /*4ef0*/  IMAD.MOV.U32 R13, RZ, RZ, 0x0 ;  /* 0x00000000ff0d7424 */ /* 0x000fe400078e00ff */
[----:B------:R-:W-:Y:S02]  /*4f00*/  IMAD.MOV.U32 R26, RZ, RZ, R34 ;  /* 0x000000ffff1a7224 */ /* 0x000fe400078e0022 */
[----:B------:R-:W-:Y:S01]  /*4f10*/  IMAD.MOV.U32 R27, RZ, RZ, R35 ;  /* 0x000000ffff1b7224 */ /* 0x000fe200078e0023 */
[----:B------:R-:W-:Y:S06]  /*4f20*/  RET.REL.NODEC R12 `(estimate_all_angles1) ;  /* 0xffffffb00c347950 */ /* 0x000fec0003c3ffff */
        .weak           $__internal_2_$__cuda_sm20_dsqrt_rn_f64_mediumpath_v1
        .type           $__internal_2_$__cuda_sm20_dsqrt_rn_f64_mediumpath_v1,@function
        .size           $__internal_2_$__cuda_sm20_dsqrt_rn_f64_mediumpath_v1,($estimate_all_angles1$__internal_trig_reduction_slowpathd - $__internal_2_$__cuda_sm20_dsqrt_rn_f64_mediumpath_v1)
$__internal_2_$__cuda_sm20_dsqrt_rn_f64_mediumpath_v1:
[----:B------:R-:W-:Y:S01]  /*4f30*/  ISETP.GE.U32.AND P0, PT, R18, -0x3400000, PT ;  /* 0xfcc000001200780c */ /* 0x000fe20003f06070 */
[----:B------:R-:W-:Y:S01]  /*4f40*/  BSSY.RECONVERGENT B1, `(.L_x_127) ;  /* 0x0000026000017945 */ /* 0x000fe20003800200 */
[----:B------:R-:W-:Y:S02]  /*4f50*/  IMAD.MOV.U32 R13, RZ, RZ, R17 ;  /* 0x000000ffff0d7224 */ /* 0x000fe400078e0011 */
[----:B------:R-:W-:Y:S02]  /*4f60*/  IMAD.MOV.U32 R17, RZ, RZ, R11 ;  /* 0x000000ffff117224 */ /* 0x000fe400078e000b */
[----:B------:R-:W-:-:S07]  /*4f70*/  IMAD.MOV.U32 R11, RZ, RZ, R15 ;  /* 0x000000ffff0b7224 */ /* 0x000fce00078e000f */
[----:B------:R-:W-:Y:S05]  /*4f80*/  @!P0 BRA `(.L_x_128) ;  /* 0x0000000000208947 */ /* 0x000fea0003800000 */
[----:B------:R-:W-:-:S10]  /*4f90*/  DFMA.RM R12, R12, R16, R10 ;  /* 0x000000100c0c722b */ /* 0x000fd4000000400a */
[----:B------:R-:W-:-:S05]  /*4fa0*/  IADD3 R10, P0, PT, R12, 0x1, RZ ;  /* 0x000000010c0a7810 */ /* 0x000fca0007f1e0ff */
[----:B------:R-:W-:-:S06]  /*4fb0*/  IMAD.X R11, RZ, RZ, R13, P0 ;  /* 0x000000ffff0b7224 */ /* 0x000fcc00000e060d */
[----:B------:R-:W-:-:S08]  /*4fc0*/  DFMA.RP R30, -R12, R10, R30 ;  /* 0x0000000a0c1e722b */ /* 0x000fd0000000811e */
[----:B------:R-:W-:-:S06]  /*4fd0*/  DSETP.GT.AND P0, PT, R30, RZ, PT ;  /* 0x000000ff1e00722a */ /* 0x000fcc0003f04000 */
[----:B------:R-:W-:Y:S02]  /*4fe0*/  FSEL R10, R10, R12, P0 ;  /* 0x0000000c0a0a7208 */ /* 0x000fe40000000000 */
[----:B------:R-:W-:Y:S01]  /*4ff0*/  FSEL R11, R11, R13, P0 ;  /* 0x0000000d0b0b7208 */ /* 0x000fe20000000000 */
[----:B------:R-:W-:Y:S06]  /*5000*/  BRA `(.L_x_129) ;  /* 0x0000000000647947 */ /* 0x000fec0003800000 */
.L_x_128:
[----:B------:R-:W-:-:S14]  /*5010*/  DSETP.NE.AND P0, PT, R30, RZ, PT ;  /* 0x000000ff1e00722a */ /* 0x000fdc0003f05000 */
[----:B------:R-:W-:Y:S05]  /*5020*/  @!P0 BRA `(.L_x_130) ;  /* 0x0000000000588947 */ /* 0x000fea0003800000 */
[----:B------:R-:W-:-:S13]  /*5030*/  ISETP.GE.AND P0, PT, R31, RZ, PT ;  /* 0x000000ff1f00720c */ /* 0x000fda0003f06270 */
[----:B------:R-:W-:Y:S01]  /*5040*/  @!P0 MOV R10, 0x0 ;  /* 0x00000000000a8802 */ /* 0x000fe20000000f00 */
[----:B------:R-:W-:Y:S01]  /*5050*/  @!P0 IMAD.MOV.U32 R11, RZ, RZ, -0x80000 ;  /* 0xfff80000ff0b8424 */ /* 0x000fe200078e00ff */
[----:B------:R-:W-:Y:S06]  /*5060*/  @!P0 BRA `(.L_x_129) ;  /* 0x00000000004c8947 */ /* 0x000fec0003800000 */
[----:B------:R-:W-:-:S13]  /*5070*/  ISETP.GT.AND P0, PT, R31, 0x7fefffff, PT ;  /* 0x7fefffff1f00780c */ /* 0x000fda0003f04270 */
[----:B------:R-:W-:Y:S05]  /*5080*/  @P0 BRA `(.L_x_130) ;  /* 0x0000000000400947 */ /* 0x000fea0003800000 */
[----:B------:R-:W-:Y:S01]  /*5090*/  DMUL R30, R30, 8.11296384146066816958e+31 ;  /* 0x469000001e1e7828 */ /* 0x000fe20000000000 */
[----:B------:R-:W-:Y:S02]  /*50a0*/  IMAD.MOV.U32 R10, RZ, RZ, RZ ;  /* 0x000000ffff0a7224 */ /* 0x000fe400078e00ff */
[----:B------:R-:W-:Y:S02]  /*50b0*/  IMAD.MOV.U32 R16, RZ, RZ, 0x0 ;  /* 0x00000000ff107424 */ /* 0x000fe400078e00ff */
[----:B------:R-:W-:Y:S01]  /*50c0*/  IMAD.MOV.U32 R17, RZ, RZ, 0x3fd80000 ;  /* 0x3fd80000ff117424 */ /* 0x000fe200078e00ff */
[----:B------:R-:W0:Y:S02]  /*50d0*/  MUFU.RSQ64H R11, R31 ;  /* 0x0000001f000b7308 */ /* 0x000e240000001c00 */
[----:B0-----:R-:W-:-:S08]  /*50e0*/  DMUL R12, R10, R10 ;  /* 0x0000000a0a0c7228 */ /* 0x001fd00000000000 */
[----:B------:R-:W-:-:S08]  /*50f0*/  DFMA R12, R30, -R12, 1 ;  /* 0x3ff000001e0c742b */ /* 0x000fd0000000080c */
[----:B------:R-:W-:Y:S02]  /*5100*/  DFMA R16, R12, R16, 0.5 ;  /* 0x3fe000000c10742b */ /* 0x000fe40000000010 */
[----:B------:R-:W-:-:S08]  /*5110*/  DMUL R12, R10, R12 ;  /* 0x0000000c0a0c7228 */ /* 0x000fd00000000000 */
[----:B------:R-:W-:-:S08]  /*5120*/  DFMA R12, R16, R12, R10 ;  /* 0x0000000c100c722b */ /* 0x000fd0000000000a */
[----:B------:R-:W-:Y:S02]  /*5130*/  DMUL R10, R30, R12 ;  /* 0x0000000c1e0a7228 */ /* 0x000fe40000000000 */
[----:B------:R-:W-:-:S06]  /*5140*/  VIADD R13, R13, 0xfff00000 ;  /* 0xfff000000d0d7836 */ /* 0x000fcc0000000000 */
[----:B------:R-:W-:-:S08]  /*5150*/  DFMA R16, R10, -R10, R30 ;  /* 0x8000000a0a10722b */ /* 0x000fd0000000001e */
[----:B------:R-:W-:-:S10]  /*5160*/  DFMA R10, R12, R16, R10 ;  /* 0x000000100c0a722b */ /* 0x000fd4000000000a */
[----:B------:R-:W-:Y:S01]  /*5170*/  VIADD R11, R11, 0xfcb00000 ;  /* 0xfcb000000b0b7836 */ /* 0x000fe20000000000 */
[----:B------:R-:W-:Y:S06]  /*5180*/  BRA `(.L_x_129) ;  /* 0x0000000000047947 */ /* 0x000fec0003800000 */
.L_x_130:
[----:B------:R-:W-:-:S11]  /*5190*/  DADD R10, R30, R30 ;  /* 0x000000001e0a7229 */ /* 0x000fd6000000001e */
.L_x_129:
[----:B------:R-:W-:Y:S05]  /*51a0*/  BSYNC.RECONVERGENT B1 ;  /* 0x0000000000017941 */ /* 0x000fea0003800200 */
.L_x_127:
[----:B------:R-:W-:-:S04]  /*51b0*/  IMAD.MOV.U32 R15, RZ, RZ, 0x0 ;  /* 0x00000000ff0f7424 */ /* 0x000fc800078e00ff */
[----:B------:R-:W-:Y:S05]  /*51c0*/  RET.REL.NODEC R14 `(estimate_all_angles1) ;  /* 0xffffffac0e8c7950 */ /* 0x000fea0003c3ffff */
        .type           $estimate_all_angles1$__internal_trig_reduction_slowpathd,@function
        .size           $estimate_all_angles1$__internal_trig_reduction_slowpathd,(.L_x_302 - $estimate_all_angles1$__internal_trig_reduction_slowpathd)
$estimate_all_angles1$__internal_trig_reduction_slowpathd:
[----:B------:R-:W-:Y:S01]  /*51d0*/  SHF.R.U32.HI R14, RZ, 0x14, R15 ;  /* 0x00000014ff0e7819 */ /* 0x000fe2000001160f */
[----:B------:R-:W-:-:S03]  /*51e0*/  IMAD.MOV.U32 R10, RZ, RZ, RZ ;  /* 0x000000ffff0a7224 */ /* 0x000fc600078e00ff */
        /* <DEDUP_REMOVED lines=16> */
[----:B------:R-:W-:Y:S01]  /*52f0*/  IMAD.SHL.U32 R11, R11, 0x800, RZ ;  /* 0x000008000b0b7824 */ /* 0x000fe200078e00ff */
[----:B------:R-:W-:Y:S01]  /*5300*/  IADD3 R17, PT, PT, RZ, -R13, -R12 ;  /* 0x8000000dff117210 */ /* 0x000fe20007ffe80c */
[----:B------:R-:W-:Y:S01]  /*5310*/  IMAD.MOV.U32 R18, RZ, RZ, RZ ;  /* 0x000000ffff127224 */ /* 0x000fe200078e00ff */
[----:B------:R-:W-:Y:S02]  /*5320*/  CS2R R30, SRZ ;  /* 0x00000000001e7805 */ /* 0x000fe4000001ff00 */
[----:B------:R-:W-:-:S07]  /*5330*/  LOP3.LUT R19, R19, 0x80000000, RZ, 0xfc, !PT ;  /* 0x8000000013137812 */ /* 0x000fce00078efcff */
.L_x_135:
[----:B------:R-:W1:Y:S01]  /*5340*/  LDC.64 R32, c[0x4][RZ] ;  /* 0x01000000ff207b82 */ /* 0x000e620000000a00 */
[----:B0-----:R-:W-:Y:S02]  /*5350*/  R2UR UR6, R8 ;  /* 0x00000000080672ca */ /* 0x001fe400000e0000 */
[----:B------:R-:W-:Y:S01]  /*5360*/  R2UR UR7, R9 ;  /* 0x00000000090772ca */ /* 0x000fe200000e0000 */
[----:B-1----:R-:W-:-:S12]  /*5370*/  IMAD.WIDE R32, R10, 0x8, R32 ;  /* 0x000000080a207825 */ /* 0x002fd800078e0220 */
[----:B------:R-:W2:Y:S01]  /*5380*/  LDG.E.64.CONSTANT R32, desc[UR6][R32.64] ;  /* 0x0000000620207981 */ /* 0x000ea2000c1e9b00 */
[----:B------:R-:W-:Y:S01]  /*5390*/  IMAD.MOV.U32 R36, RZ, RZ, R30 ;  /* 0x000000ffff247224 */ /* 0x000fe200078e001e */
[C---:B------:R-:W-:Y:S01]  /*53a0*/  LEA R34, R18.reuse, R1, 0x3 ;  /* 0x0000000112227211 */ /* 0x040fe200078e18ff */
[----:B------:R-:W-:Y:S02]  /*53b0*/  IMAD.MOV.U32 R37, RZ, RZ, R31 ;  /* 0x000000ffff257224 */ /* 0x000fe400078e001f */
[----:B------:R-:W-:Y:S02]  /*53c0*/  VIADD R17, R17, 0x1 ;  /* 0x0000000111117836 */ /* 0x000fe40000000000 */
[----:B------:R-:W-:Y:S02]  /*53d0*/  VIADD R18, R18, 0x1 ;  /* 0x0000000112127836 */ /* 0x000fe40000000000 */
[----:B------:R-:W-:Y:S02]  /*53e0*/  VIADD R10, R10, 0x1 ;  /* 0x000000010a0a7836 */ /* 0x000fe40000000000 */
[----:B--2---:R-:W-:-:S04]  /*53f0*/  IMAD.WIDE.U32 R36, P2, R32, R11, R36 ;  /* 0x0000000b20247225 */ /* 0x004fc80007840024 */
[----:B------:R-:W-:Y:S02]  /*5400*/  IMAD R30, R32, R19, RZ ;  /* 0x00000013201e7224 */ /* 0x000fe400078e02ff */
[----:B------:R-:W-:-:S03]  /*5410*/  IMAD R31, R33, R11, RZ ;  /* 0x0000000b211f7224 */ /* 0x000fc600078e02ff */
[----:B------:R-:W-:-:S04]  /*5420*/  IADD3 R30, P0, PT, R30, R37, RZ ;  /* 0x000000251e1e7210 */ /* 0x000fc80007f1e0ff */
[----:B------:R-:W-:Y:S01]  /*5430*/  IADD3 R37, P1, PT, R31, R30, RZ ;  /* 0x0000001e1f257210 */ /* 0x000fe20007f3e0ff */
[----:B------:R-:W-:-:S04]  /*5440*/  IMAD.HI.U32 R31, R32, R19, RZ ;  /* 0x00000013201f7227 */ /* 0x000fc800078e00ff */
[C---:B------:R-:W-:Y:S01]  /*5450*/  IMAD.HI.U32 R30, R33.reuse, R11, RZ ;  /* 0x0000000b211e7227 */ /* 0x040fe200078e00ff */
[----:B------:R1:W-:Y:S03]  /*5460*/  STL.64 [R34], R36 ;  /* 0x0000002422007387 */ /* 0x0003e60000100a00 */
[----:B------:R-:W-:Y:S02]  /*5470*/  IMAD.X R31, RZ, RZ, R31, P2 ;  /* 0x000000ffff1f7224 */ /* 0x000fe400010e061f */
[----:B------:R-:W-:-:S03]  /*5480*/  IMAD.HI.U32 R32, R33, R19, RZ ;  /* 0x0000001321207227 */ /* 0x000fc600078e00ff */
[----:B------:R-:W-:Y:S01]  /*5490*/  IADD3.X R30, P0, PT, R30, R31, RZ, P0, !PT ;  /* 0x0000001f1e1e7210 */ /* 0x000fe2000071e4ff */
[----:B------:R-:W-:-:S04]  /*54a0*/  IMAD R33, R33, R19, RZ ;  /* 0x0000001321217224 */ /* 0x000fc800078e02ff */
[----:B------:R-:W-:Y:S01]  /*54b0*/  IMAD.X R32, RZ, RZ, R32, P0 ;  /* 0x000000ffff207224 */ /* 0x000fe200000e0620 */
[----:B------:R-:W-:Y:S02]  /*54c0*/  ISETP.NE.AND P0, PT, R17, -0xf, PT ;  /* 0xfffffff11100780c */ /* 0x000fe40003f05270 */
[----:B------:R-:W-:-:S05]  /*54d0*/  IADD3.X R30, P1, PT, R33, R30, RZ, P1, !PT ;  /* 0x0000001e211e7210 */ /* 0x000fca0000f3e4ff */
[----:B------:R-:W-:-:S06]  /*54e0*/  IMAD.X R31, RZ, RZ, R32, P1 ;  /* 0x000000ffff1f7224 */ /* 0x000fcc00008e0620 */
[----:B-1----:R-:W-:Y:S05]  /*54f0*/  @P0 BRA `(.L_x_135) ;  /* 0xfffffffc00900947 */ /* 0x002fea000383ffff */
[----:B------:R-:W-:Y:S05]  /*5500*/  BSYNC.RECONVERGENT B3 ;  /* 0x0000000000037941 */ /* 0x000fea0003800200 */
.L_x_134:
[----:B------:R-:W-:-:S07]  /*5510*/  IMAD.MOV.U32 R10, RZ, RZ, R12 ;  /* 0x000000ffff0a7224 */ /* 0x000fce00078e000c */
.L_x_133:
[----:B------:R-:W-:Y:S05]  /*5520*/  BSYNC.RECONVERGENT B2 ;  /* 0x0000000000027941 */ /* 0x000fea0003800200 */
.L_x_132:
[----:B------:R-:W-:Y:S01]  /*5530*/  LOP3.LUT P0, R19, R14, 0x3f, RZ, 0xc0, !PT ;  /* 0x0000003f0e137812 */ /* 0x000fe2000780c0ff */
[----:B------:R-:W-:-:S04]  /*5540*/  IMAD.IADD R8, R13, 0x1, R10 ;  /* 0x000000010d087824 */ /* 0x000fc800078e020a */
[----:B------:R-:W-:-:S05]  /*5550*/  IMAD.U32 R37, R8, 0x8, R1 ;  /* 0x0000000808257824 */ /* 0x000fca00078e0001 */
[----:B------:R0:W-:Y:S04]  /*5560*/  STL.64 [R37+-0x78], R30 ;  /* 0xffff881e25007387 */ /* 0x0001e80000100a00 */
[----:B------:R-:W2:Y:S04]  /*5570*/  @P0 LDL.64 R12, [R1+0x8] ;  /* 0x00000800010c0983 */ /* 0x000ea80000100a00 */
[----:B------:R-:W3:Y:S04]  /*5580*/  LDL.64 R8, [R1+0x10] ;  /* 0x0000100001087983 */ /* 0x000ee80000100a00 */
[----:B------:R-:W4:Y:S01]  /*5590*/  LDL.64 R10, [R1+0x18] ;  /* 0x00001800010a7983 */ /* 0x000f220000100a00 */
[----:B------:R-:W-:Y:S01]  /*55a0*/  BSSY.RECONVERGENT B2, `(.L_x_136) ;  /* 0x0000035000027945 */ /* 0x000fe20003800200 */
[----:B--2---:R-:W-:-:S02]  /*55b0*/  @P0 SHF.R.U64 R33, R12, 0x1, R13 ;  /* 0x000000010c210819 */ /* 0x004fc4000000120d */
[----:B------:R-:W-:Y:S02]  /*55c0*/  @P0 SHF.R.U32.HI R35, RZ, 0x1, R13 ;  /* 0x00000001ff230819 */ /* 0x000fe4000001160d */
[----:B------:R-:W-:Y:S02]  /*55d0*/  @P0 LOP3.LUT R12, R19, 0x3f, RZ, 0x3c, !PT ;  /* 0x0000003f130c0812 */ /* 0x000fe400078e3cff */
[C---:B---3--:R-:W-:Y:S02]  /*55e0*/  @P0 SHF.L.U32 R18, R8.reuse, R19, RZ ;  /* 0x0000001308120219 */ /* 0x048fe400000006ff */
[----:B0-----:R-:W-:Y:S02]  /*55f0*/  @P0 SHF.R.U64 R31, R33, R12, R35 ;  /* 0x0000000c211f0219 */ /* 0x001fe40000001223 */
[--C-:B------:R-:W-:Y:S02]  /*5600*/  @P0 SHF.R.U32.HI R13, RZ, 0x1, R9.reuse ;  /* 0x00000001ff0d0819 */ /* 0x100fe40000011609 */
[----:B------:R-:W-:-:S02]  /*5610*/  @P0 SHF.R.U64 R14, R8, 0x1, R9 ;  /* 0x00000001080e0819 */ /* 0x000fc40000001209 */
[----:B------:R-:W-:Y:S02]  /*5620*/  @P0 SHF.L.U64.HI R17, R8, R19, R9 ;  /* 0x0000001308110219 */ /* 0x000fe40000010209 */
[-C--:B------:R-:W-:Y:S02]  /*5630*/  @P0 SHF.R.U32.HI R32, RZ, R12.reuse, R35 ;  /* 0x0000000cff200219 */ /* 0x080fe40000011623 */
[----:B------:R-:W-:Y:S02]  /*5640*/  @P0 LOP3.LUT R8, R18, R31, RZ, 0xfc, !PT ;  /* 0x0000001f12080212 */ /* 0x000fe400078efcff */
[----:B----4-:R-:W-:Y:S02]  /*5650*/  @P0 SHF.L.U32 R30, R10, R19, RZ ;  /* 0x000000130a1e0219 */ /* 0x010fe400000006ff */
[----:B------:R-:W-:Y:S02]  /*5660*/  @P0 SHF.R.U64 R33, R14, R12, R13 ;  /* 0x0000000c0e210219 */ /* 0x000fe4000000120d */
[----:B------:R-:W-:-:S02]  /*5670*/  @P0 LOP3.LUT R9, R17, R32, RZ, 0xfc, !PT ;  /* 0x0000002011090212 */ /* 0x000fc400078efcff */
[----:B------:R-:W-:Y:S02]  /*5680*/  @P0 SHF.L.U64.HI R14, R10, R19, R11 ;  /* 0x000000130a0e0219 */ /* 0x000fe4000001020b */
[----:B------:R-:W-:Y:S01]  /*5690*/  @P0 SHF.R.U32.HI R13, RZ, R12, R13 ;  /* 0x0000000cff0d0219 */ /* 0x000fe2000001160d */
[----:B------:R-:W-:Y:S01]  /*56a0*/  IMAD.SHL.U32 R12, R8, 0x4, RZ ;  /* 0x00000004080c7824 */ /* 0x000fe200078e00ff */
[----:B------:R-:W-:Y:S02]  /*56b0*/  @P0 LOP3.LUT R10, R30, R33, RZ, 0xfc, !PT ;  /* 0x000000211e0a0212 */ /* 0x000fe400078efcff */
[----:B------:R-:W-:Y:S02]  /*56c0*/  SHF.L.U64.HI R8, R8, 0x2, R9 ;  /* 0x0000000208087819 */ /* 0x000fe40000010209 */
[----:B------:R-:W-:Y:S02]  /*56d0*/  SHF.L.W.U32.HI R18, R9, 0x2, R10 ;  /* 0x0000000209127819 */ /* 0x000fe40000010e0a */
[----:B------:R-:W-:-:S02]  /*56e0*/  @P0 LOP3.LUT R11, R14, R13, RZ, 0xfc, !PT ;  /* 0x0000000d0e0b0212 */ /* 0x000fc400078efcff */
[----:B------:R-:W-:Y:S02]  /*56f0*/  IADD3 RZ, P0, PT, RZ, -R12, RZ ;  /* 0x8000000cffff7210 */ /* 0x000fe40007f1e0ff */
[----:B------:R-:W-:Y:S02]  /*5700*/  LOP3.LUT R9, RZ, R8, RZ, 0x33, !PT ;  /* 0x00000008ff097212 */ /* 0x000fe400078e33ff */
[----:B------:R-:W-:Y:S02]  /*5710*/  SHF.L.W.U32.HI R10, R10, 0x2, R11 ;  /* 0x000000020a0a7819 */ /* 0x000fe40000010e0b */
[----:B------:R-:W-:Y:S02]  /*5720*/  LOP3.LUT R13, RZ, R18, RZ, 0x33, !PT ;  /* 0x00000012ff0d7212 */ /* 0x000fe400078e33ff */
[----:B------:R-:W-:Y:S02]  /*5730*/  IADD3.X R9, P0, PT, RZ, R9, RZ, P0, !PT ;  /* 0x00000009ff097210 */ /* 0x000fe4000071e4ff */
[----:B------:R-:W-:-:S02]  /*5740*/  LOP3.LUT R14, RZ, R10, RZ, 0x33, !PT ;  /* 0x0000000aff0e7212 */ /* 0x000fc400078e33ff */
[----:B------:R-:W-:Y:S02]  /*5750*/  IADD3.X R13, P1, PT, RZ, R13, RZ, P0, !PT ;  /* 0x0000000dff0d7210 */ /* 0x000fe4000073e4ff */
[----:B------:R-:W-:-:S03]  /*5760*/  ISETP.GT.U32.AND P2, PT, R18, -0x1, PT ;  /* 0xffffffff1200780c */ /* 0x000fc60003f44070 */
[----:B------:R-:W-:Y:S01]  /*5770*/  IMAD.X R17, RZ, RZ, R14, P1 ;  /* 0x000000ffff117224 */ /* 0x000fe200008e060e */
[----:B------:R-:W-:-:S04]  /*5780*/  ISETP.GT.AND.EX P0, PT, R10, -0x1, PT, P2 ;  /* 0xffffffff0a00780c */ /* 0x000fc80003f04320 */
[----:B------:R-:W-:Y:S02]  /*5790*/  SEL R17, R10, R17, P0 ;  /* 0x000000110a117207 */ /* 0x000fe40000000000 */
[----:B------:R-:W-:Y:S02]  /*57a0*/  SEL R18, R18, R13, P0 ;  /* 0x0000000d12127207 */ /* 0x000fe40000000000 */
[----:B------:R-:W-:-:S04]  /*57b0*/  ISETP.NE.U32.AND P1, PT, R17, RZ, PT ;  /* 0x000000ff1100720c */ /* 0x000fc80003f25070 */
[----:B------:R-:W-:Y:S01]  /*57c0*/  SEL R13, R18, R17, !P1 ;  /* 0x00000011120d7207 */ /* 0x000fe20004800000 */
[----:B------:R-:W-:-:S05]  /*57d0*/  @!P0 IMAD.MOV R12, RZ, RZ, -R12 ;  /* 0x000000ffff0c8224 */ /* 0x000fca00078e0a0c */
[----:B------:R-:W0:Y:S02]  /*57e0*/  FLO.U32 R13, R13 ;  /* 0x0000000d000d7300 */ /* 0x000e2400000e0000 */
[C---:B0-----:R-:W-:Y:S02]  /*57f0*/  IADD3 R19, PT, PT, -R13.reuse, 0x1f, RZ ;  /* 0x0000001f0d137810 */ /* 0x041fe40007ffe1ff */
[----:B------:R-:W-:-:S03]  /*5800*/  IADD3 R14, PT, PT, -R13, 0x3f, RZ ;  /* 0x0000003f0d0e7810 */ /* 0x000fc60007ffe1ff */
[----:B------:R-:W-:Y:S01]  /*5810*/  @P1 IMAD.MOV R14, RZ, RZ, R19 ;  /* 0x000000ffff0e1224 */ /* 0x000fe200078e0213 */
[----:B------:R-:W-:-:S04]  /*5820*/  SEL R19, R8, R9, P0 ;  /* 0x0000000908137207 */ /* 0x000fc80000000000 */
[----:B------:R-:W-:-:S13]  /*5830*/  ISETP.NE.AND P1, PT, R14, RZ, PT ;  /* 0x000000ff0e00720c */ /* 0x000fda0003f25270 */
[----:B------:R-:W-:Y:S05]  /*5840*/  @!P1 BRA `(.L_x_137) ;  /* 0x0000000000289947 */ /* 0x000fea0003800000 */
[----:B------:R-:W-:Y:S02]  /*5850*/  LOP3.LUT R9, R14, 0x3f, RZ, 0xc0, !PT ;  /* 0x0000003f0e097812 */ /* 0x000fe400078ec0ff */
[--C-:B------:R-:W-:Y:S02]  /*5860*/  SHF.R.U64 R13, R12, 0x1, R19.reuse ;  /* 0x000000010c0d7819 */ /* 0x100fe40000001213 */
[----:B------:R-:W-:Y:S02]  /*5870*/  SHF.R.U32.HI R19, RZ, 0x1, R19 ;  /* 0x00000001ff137819 */ /* 0x000fe40000011613 */
[----:B------:R-:W-:Y:S02]  /*5880*/  LOP3.LUT R8, R14, 0x3f, RZ, 0xc, !PT ;  /* 0x0000003f0e087812 */ /* 0x000fe400078e0cff */
[CC--:B------:R-:W-:Y:S02]  /*5890*/  SHF.L.U64.HI R17, R18.reuse, R9.reuse, R17 ;  /* 0x0000000912117219 */ /* 0x0c0fe40000010211 */
[----:B------:R-:W-:-:S02]  /*58a0*/  SHF.L.U32 R9, R18, R9, RZ ;  /* 0x0000000912097219 */ /* 0x000fc400000006ff */
[-CC-:B------:R-:W-:Y:S02]  /*58b0*/  SHF.R.U64 R18, R13, R8.reuse, R19.reuse ;  /* 0x000000080d127219 */ /* 0x180fe40000001213 */
[----:B------:R-:W-:Y:S02]  /*58c0*/  SHF.R.U32.HI R8, RZ, R8, R19 ;  /* 0x00000008ff087219 */ /* 0x000fe40000011613 */
[----:B------:R-:W-:Y:S02]  /*58d0*/  LOP3.LUT R18, R9, R18, RZ, 0xfc, !PT ;  /* 0x0000001209127212 */ /* 0x000fe400078efcff */
[----:B------:R-:W-:-:S07]  /*58e0*/  LOP3.LUT R17, R17, R8, RZ, 0xfc, !PT ;  /* 0x0000000811117212 */ /* 0x000fce00078efcff */
.L_x_137:
[----:B------:R-:W-:Y:S05]  /*58f0*/  BSYNC.RECONVERGENT B2 ;  /* 0x0000000000027941 */ /* 0x000fea0003800200 */
.L_x_136:
[----:B------:R-:W-:-:S04]  /*5900*/  IMAD.WIDE.U32 R12, R18, 0x2168c235, RZ ;  /* 0x2168c235120c7825 */ /* 0x000fc800078e00ff */
[----:B------:R-:W-:Y:S01]  /*5910*/  IMAD.MOV.U32 R9, RZ, RZ, RZ ;  /* 0x000000ffff097224 */ /* 0x000fe200078e00ff */
[----:B------:R-:W-:Y:S01]  /*5920*/  MOV R8, R13 ;  /* 0x0000000d00087202 */ /* 0x000fe20000000f00 */
[----:B------:R-:W-:Y:S01]  /*5930*/  IMAD.HI.U32 R13, R17, -0x36f0255e, RZ ;  /* 0xc90fdaa2110d7827 */ /* 0x000fe200078e00ff */
[----:B------:R-:W-:-:S03]  /*5940*/  IADD3 RZ, P1, PT, R12, R12, RZ ;  /* 0x0000000c0cff7210 */ /* 0x000fc60007f3e0ff */
[----:B------:R-:W-:-:S04]  /*5950*/  IMAD.WIDE.U32 R8, R18, -0x36f0255e, R8 ;  /* 0xc90fdaa212087825 */ /* 0x000fc800078e0008 */
[----:B------:R-:W-:-:S04]  /*5960*/  IMAD.WIDE.U32 R8, P2, R17, 0x2168c235, R8 ;  /* 0x2168c23511087825 */ /* 0x000fc80007840008 */
[----:B------:R-:W-:Y:S01]  /*5970*/  IMAD R17, R17, -0x36f0255e, RZ ;  /* 0xc90fdaa211117824 */ /* 0x000fe200078e02ff */
[----:B------:R-:W-:Y:S01]  /*5980*/  IADD3.X RZ, P1, PT, R8, R8, RZ, P1, !PT ;  /* 0x0000000808ff7210 */ /* 0x000fe20000f3e4ff */
[----:B------:R-:W-:-:S03]  /*5990*/  IMAD.X R12, RZ, RZ, R13, P2 ;  /* 0x000000ffff0c7224 */ /* 0x000fc600010e060d */
[----:B------:R-:W-:-:S04]  /*59a0*/  IADD3 R9, P2, PT, R17, R9, RZ ;  /* 0x0000000911097210 */ /* 0x000fc80007f5e0ff */
        /* <DEDUP_REMOVED lines=10> */
[----:B------:R-:W-:Y:S01]  /*5a50*/  IMAD.X R13, RZ, RZ, R13, P2 ;  /* 0x000000ffff0d7224 */ /* 0x000fe200010e060d */
[----:B------:R-:W-:Y:S01]  /*5a60*/  SHF.R.U32.HI R15, RZ, 0x1e, R11 ;  /* 0x0000001eff0f7819 */ /* 0x000fe2000001160b */
[----:B------:R-:W-:Y:S01]  /*5a70*/  IMAD.IADD R9, R9, 0x1, -R14 ;  /* 0x0000000109097824 */ /* 0x000fe200078e0a0e */
[----:B------:R-:W-:-:S02]  /*5a80*/  @!P0 LOP3.LUT R8, R8, 0x80000000, RZ, 0x3c, !PT ;  /* 0x8000000008088812 */ /* 0x000fc400078e3cff */
[----:B------:R-:W-:Y:S01]  /*5a90*/  SHF.R.U64 R12, R12, 0xa, R13 ;  /* 0x0000000a0c0c7819 */ /* 0x000fe2000000120d */
[----:B------:R-:W-:Y:S01]  /*5aa0*/  IMAD.SHL.U32 R9, R9, 0x100000, RZ ;  /* 0x0010000009097824 */ /* 0x000fe200078e00ff */
[----:B------:R-:W-:Y:S02]  /*5ab0*/  LEA.HI R10, R10, R15, RZ, 0x1 ;  /* 0x0000000f0a0a7211 */ /* 0x000fe400078f08ff */
[----:B------:R-:W-:-:S03]  /*5ac0*/  IADD3 R12, P2, PT, R12, 0x1, RZ ;  /* 0x000000010c0c7810 */ /* 0x000fc60007f5e0ff */
[----:B------:R-:W-:Y:S01]  /*5ad0*/  @P1 IMAD.MOV R10, RZ, RZ, -R10 ;  /* 0x000000ffff0a1224 */ /* 0x000fe200078e0a0a */
[----:B------:R-:W-:-:S04]  /*5ae0*/  LEA.HI.X R13, R13, RZ, RZ, 0x16, P2 ;  /* 0x000000ff0d0d7211 */ /* 0x000fc800010fb4ff */
[--C-:B------:R-:W-:Y:S02]  /*5af0*/  SHF.R.U64 R12, R12, 0x1, R13.reuse ;  /* 0x000000010c0c7819 */ /* 0x100fe4000000120d */
[----:B------:R-:W-:Y:S02]  /*5b00*/  SHF.R.U32.HI R14, RZ, 0x1, R13 ;  /* 0x00000001ff0e7819 */ /* 0x000fe4000001160d */
[----:B------:R-:W-:-:S04]  /*5b10*/  IADD3 R11, P2, P3, RZ, RZ, R12 ;  /* 0x000000ffff0b7210 */ /* 0x000fc80007b5e00c */
[----:B------:R-:W-:-:S04]  /*5b20*/  IADD3.X R9, PT, PT, R9, 0x3fe00000, R14, P2, P3 ;  /* 0x3fe0000009097810 */ /* 0x000fc800017e640e */
[----:B------:R-:W-:-:S07]  /*5b30*/  LOP3.LUT R15, R9, R8, RZ, 0xfc, !PT ;  /* 0x00000008090f7212 */ /* 0x000fce00078efcff */
.L_x_131:
[----:B------:R-:W-:Y:S02]  /*5b40*/  IMAD.MOV.U32 R17, RZ, RZ, 0x0 ;  /* 0x00000000ff117424 */ /* 0x000fe400078e00ff */
[----:B------:R-:W-:Y:S02]  /*5b50*/  IMAD.MOV.U32 R8, RZ, RZ, R10 ;  /* 0x000000ffff087224 */ /* 0x000fe400078e000a */
[----:B------:R-:W-:Y:S02]  /*5b60*/  IMAD.MOV.U32 R30, RZ, RZ, R11 ;  /* 0x000000ffff1e7224 */ /* 0x000fe400078e000b */
[----:B------:R-:W-:Y:S01]  /*5b70*/  IMAD.MOV.U32 R31, RZ, RZ, R15 ;  /* 0x000000ffff1f7224 */ /* 0x000fe200078e000f */
[----:B------:R-:W-:Y:S06]  /*5b80*/  RET.REL.NODEC R16 `(estimate_all_angles1) ;  /* 0xffffffa4101c7950 */ /* 0x000fec0003c3ffff */
.L_x_138:
        /* <DEDUP_REMOVED lines=15> */
.L_x_302:


//--------------------- .text.triangle_scores_inner --------------------------
	.section	.text.triangle_scores_inner,"ax",@progbits
	.align	128
        .global         triangle_scores_inner
        .type           triangle_scores_inner,@function
        .size           triangle_scores_inner,(.L_x_305 - triangle_scores_inner)
        .other          triangle_scores_inner,@"STO_CUDA_ENTRY STV_DEFAULT"
triangle_scores_inner:
.text.triangle_scores_inner:
        /* <DEDUP_REMOVED lines=9> */
[----:B------:R-:W0:Y:S01]  /*0090*/  LDCU UR4, c[0x0][0x390] ;  /* 0x00007200ff0477ac */ /* 0x000e220008000800 */
[----:B------:R1:W-:Y:S01]  /*00a0*/  STL.128 [R1], RZ ;  /* 0x000000ff01007387 */ /* 0x0003e20000100c00 */
[----:B------:R-:W-:-:S03]  /*00b0*/  IMAD.MOV.U32 R58, RZ, RZ, R1 ;  /* 0x000000ffff3a7224 */ /* 0x000fc600078e0001 */
[----:B------:R1:W-:Y:S01]  /*00c0*/  STL.128 [R1+0x10], RZ ;  /* 0x000010ff01007387 */ /* 0x0003e20000100c00 */
[----:B0-----:R-:W0:Y:S08]  /*00d0*/  I2F.F64 R6, UR4 ;  /* 0x0000000400067d12 */ /* 0x001e300008201c00 */
[----:B0-----:R-:W0:Y:S01]  /*00e0*/  MUFU.RCP64H R5, R7 ;  /* 0x0000000700057308 */ /* 0x001e220000001800 */
[----:B------:R-:W-:-:S05]  /*00f0*/  VIADD R4, R7, 0x300402 ;  /* 0x0030040207047836 */ /* 0x000fca0000000000 */
[----:B------:R-:W-:Y:S01]  /*0100*/  FSETP.GEU.AND P0, PT, |R4|, 5.8789094863358348022e-39, PT ;  /* 0x004004020400780b */ /* 0x000fe20003f0e200 */
[----:B0-----:R-:W-:-:S08]  /*0110*/  DFMA R2, -R6, R4, 1 ;  /* 0x3ff000000602742b */ /* 0x001fd00000000104 */
[----:B------:R-:W-:-:S08]  /*0120*/  DFMA R2, R2, R2, R2 ;  /* 0x000000020202722b */ /* 0x000fd00000000002 */
[----:B------:R-:W-:Y:S01]  /*0130*/  DFMA R8, R4, R2, R4 ;  /* 0x000000020408722b */ /* 0x000fe20000000004 */
[----:B------:R-:W-:-:S07]  /*0140*/  VIADD R4, R1, 0x20 ;  /* 0x0000002001047836 */ /* 0x000fce0000000000 */
[----:B------:R-:W-:-:S08]  /*0150*/  DFMA R2, -R6, R8, 1 ;  /* 0x3ff000000602742b */ /* 0x000fd00000000108 */
[----:B------:R-:W-:Y:S01]  /*0160*/  DFMA R2, R8, R2, R8 ;  /* 0x000000020802722b */ /* 0x000fe20000000008 */
[----:B-1----:R-:W-:Y:S10]  /*0170*/  @P0 BRA `(.L_x_139) ;  /* 0x0000000000180947 */ /* 0x002ff40003800000 */
[----:B------:R-:W-:Y:S02]  /*0180*/  LOP3.LUT R2, R7, 0x7fffffff, RZ, 0xc0, !PT ;  /* 0x7fffffff07027812 */ /* 0x000fe400078ec0ff */
[----:B------:R-:W-:Y:S02]  /*0190*/  MOV R12, 0x1c0 ;  /* 0x000001c0000c7802 */ /* 0x000fe40000000f00 */
[----:B------:R-:W-:-:S07]  /*01a0*/  IADD3 R8, PT, PT, R2, -0x100000, RZ ;  /* 0xfff0000002087810 */ /* 0x000fce0007ffe0ff */
[----:B------:R-:W-:Y:S05]  /*01b0*/  CALL.REL.NOINC `($__internal_3_$__cuda_sm20_dblrcp_rn_slowpath_v3) ;  /* 0x0000001c00507944 */ /* 0x000fea0003c00000 */
[----:B------:R-:W-:Y:S02]  /*01c0*/  IMAD.MOV.U32 R2, RZ, RZ, R6 ;  /* 0x000000ffff027224 */ /* 0x000fe400078e0006 */
[----:B------:R-:W-:-:S07]  /*01d0*/  IMAD.MOV.U32 R3, RZ, RZ, R7 ;  /* 0x000000ffff037224 */ /* 0x000fce00078e0007 */
.L_x_139:
[----:B------:R-:W0:Y:S01]  /*01e0*/  LDC R28, c[0x0][0x380] ;  /* 0x0000e000ff1c7b82 */ /* 0x000e220000000800 */
[----:B------:R-:W-:Y:S01]  /*01f0*/  VIADD R5, R0, 0x1 ;  /* 0x0000000100057836 */ /* 0x000fe20000000000 */
[----:B------:R-:W-:Y:S01]  /*0200*/  MOV R10, 0x1 ;  /* 0x00000001000a7802 */ /* 0x000fe20000000f00 */
[----:B------:R-:W-:Y:S01]  /*0210*/  IMAD.MOV.U32 R8, RZ, RZ, 0x1 ;  /* 0x00000001ff087424 */ /* 0x000fe200078e00ff */
[----:B------:R-:W-:Y:S01]  /*0220*/  MOV R13, RZ ;  /* 0x000000ff000d7202 */ /* 0x000fe20000000f00 */
[----:B------:R-:W-:Y:S01]  /*0230*/  IMAD.MOV.U32 R9, RZ, RZ, 0x2 ;  /* 0x00000002ff097424 */ /* 0x000fe200078e00ff */
[----:B------:R-:W-:Y:S01]  /*0240*/  CS2R R14, SRZ ;  /* 0x00000000000e7805 */ /* 0x000fe2000001ff00 */
[----:B------:R-:W-:Y:S01]  /*0250*/  IMAD.MOV.U32 R11, RZ, RZ, RZ ;  /* 0x000000ffff0b7224 */ /* 0x000fe200078e00ff */
[----:B------:R-:W-:Y:S01]  /*0260*/  CS2R R18, SRZ ;  /* 0x0000000000127805 */ /* 0x000fe2000001ff00 */
[----:B------:R-:W-:Y:S01]  /*0270*/  IMAD.MOV.U32 R12, RZ, RZ, 0x2 ;  /* 0x00000002ff0c7424 */ /* 0x000fe200078e00ff */
[----:B------:R-:W-:Y:S01]  /*0280*/  MOV R23, 0x3 ;  /* 0x0000000300177802 */ /* 0x000fe20000000f00 */
[----:B------:R-:W-:Y:S01]  /*0290*/  IMAD.MOV.U32 R17, RZ, RZ, 0x1 ;  /* 0x00000001ff117424 */ /* 0x000fe200078e00ff */
[----:B------:R1:W-:Y:S01]  /*02a0*/  STL.128 [R1+0x20], R8 ;  /* 0x0000200801007387 */ /* 0x0003e20000100c00 */
[----:B------:R-:W-:Y:S01]  /*02b0*/  IMAD.MOV.U32 R16, RZ, RZ, 0x1 ;  /* 0x00000001ff107424 */ /* 0x000fe200078e00ff */
[----:B------:R-:W-:Y:S01]  /*02c0*/  MOV R27, 0x2 ;  /* 0x00000002001b7802 */ /* 0x000fe20000000f00 */
[----:B------:R-:W-:Y:S01]  /*02d0*/  IMAD.MOV.U32 R21, RZ, RZ, 0x3 ;  /* 0x00000003ff157424 */ /* 0x000fe200078e00ff */
[----:B------:R2:W-:Y:S01]  /*02e0*/  STL.128 [R1+0x30], R12 ;  /* 0x0000300c01007387 */ /* 0x0005e20000100c00 */
[----:B------:R-:W-:-:S02]  /*02f0*/  IMAD.MOV.U32 R22, RZ, RZ, 0x3 ;  /* 0x00000003ff167424 */ /* 0x000fc400078e00ff */
[----:B------:R-:W-:Y:S01]  /*0300*/  IMAD.MOV.U32 R20, RZ, RZ, 0x2 ;  /* 0x00000002ff147424 */ /* 0x000fe200078e00ff */
[----:B------:R2:W-:Y:S01]  /*0310*/  STL.128 [R1+0x40], R16 ;  /* 0x0000401001007387 */ /* 0x0005e20000100c00 */
[----:B------:R-:W-:Y:S02]  /*0320*/  IMAD.MOV.U32 R24, RZ, RZ, 0x3 ;  /* 0x00000003ff187424 */ /* 0x000fe400078e00ff */
[----:B------:R-:W-:Y:S01]  /*0330*/  IMAD.MOV.U32 R25, RZ, RZ, 0x2 ;  /* 0x00000002ff197424 */ /* 0x000fe200078e00ff */
[----:B------:R2:W-:Y:S01]  /*0340*/  STL.128 [R1+0x50], R20 ;  /* 0x0000501401007387 */ /* 0x0005e20000100c00 */
[----:B0-----:R-:W-:Y:S02]  /*0350*/  VIADD R6, R28, 0xffffffff ;  /* 0xffffffff1c067836 */ /* 0x001fe40000000000 */
[----:B------:R-:W-:Y:S02]  /*0360*/  IMAD.MOV.U32 R26, RZ, RZ, 0x1 ;  /* 0x00000001ff1a7424 */ /* 0x000fe400078e00ff */
[----:B-1----:R-:W-:Y:S01]  /*0370*/  IMAD.MOV.U32 R8, RZ, RZ, 0x3 ;  /* 0x00000003ff087424 */ /* 0x002fe200078e00ff */
[----:B------:R-:W-:Y:S01]  /*0380*/  ISETP.GE.U32.AND P0, PT, R5, R6, PT ;  /* 0x000000060500720c */ /* 0x000fe20003f06070 */
[----:B------:R-:W-:Y:S01]  /*0390*/  IMAD.MOV.U32 R11, RZ, RZ, 0x1 ;  /* 0x00000001ff0b7424 */ /* 0x000fe200078e00ff */
[----:B------:R2:W-:Y:S01]  /*03a0*/  STL.128 [R1+0x70], R24 ;  /* 0x0000701801007387 */ /* 0x0005e20000100c00 */
[----:B------:R-:W-:-:S05]  /*03b0*/  IMAD.MOV.U32 R10, RZ, RZ, 0x3 ;  /* 0x00000003ff0a7424 */ /* 0x000fca00078e00ff */
[----:B------:R2:W-:Y:S05]  /*03c0*/  STL.128 [R1+0x60], R8 ;  /* 0x0000600801007387 */ /* 0x0005ea0000100c00 */
[----:B------:R-:W-:Y:S05]  /*03d0*/  @P0 EXIT ;  /* 0x000000000000094d */ /* 0x000fea0003800000 */
[----:B------:R-:W-:Y:S01]  /*03e0*/  LOP3.LUT R7, RZ, R0, RZ, 0x33, !PT ;  /* 0x00000000ff077212 */ /* 0x000fe200078e33ff */
[----:B------:R-:W0:Y:S01]  /*03f0*/  LDCU.64 UR4, c[0x0][0x358] ;  /* 0x00006b00ff0477ac */ /* 0x000e220008000a00 */
[----:B------:R-:W-:-:S03]  /*0400*/  MOV R6, R5 ;  /* 0x0000000500067202 */ /* 0x000fc60000000f00 */
[----:B--2---:R-:W-:-:S04]  /*0410*/  IMAD R9, R28, 0x2, R7 ;  /* 0x000000021c097824 */ /* 0x004fc800078e0207 */
[----:B------:R-:W-:-:S05]  /*0420*/  IMAD R8, R0, R9, RZ ;  /* 0x0000000900087224 */ /* 0x000fca00078e02ff */
[----:B------:R-:W-:-:S07]  /*0430*/  LEA.HI R5, R8, R7, RZ, 0x1f ;  /* 0x0000000708057211 */ /* 0x000fce00078ff8ff */
.L_x_168:
[----:B------:R-:W1:Y:S01]  /*0440*/  LDCU UR6, c[0x0][0x380] ;  /* 0x00007000ff0677ac */ /* 0x000e620008000800 */
[----:B------:R-:W-:Y:S01]  /*0450*/  VIADD R56, R0, 0x2 ;  /* 0x0000000200387836 */ /* 0x000fe20000000000 */
[----:B------:R-:W-:Y:S01]  /*0460*/  BSSY B0, `(.L_x_140) ;  /* 0x00001a4000007945 */ /* 0x000fe20003800000 */
[----:B------:R-:W-:Y:S02]  /*0470*/  IMAD.MOV.U32 R8, RZ, RZ, R0 ;  /* 0x000000ffff087224 */ /* 0x000fe400078e0000 */
[----:B------:R-:W-:Y:S02]  /*0480*/  IMAD.MOV.U32 R0, RZ, RZ, R6 ;  /* 0x000000ffff007224 */ /* 0x000fe400078e0006 */
[----:B-1----:R-:W-:-:S05]  /*0490*/  IMAD.U32 R11, RZ, RZ, UR6 ;  /* 0x00000006ff0b7e24 */ /* 0x002fca000f8e00ff */
[----:B------:R-:W-:-:S13]  /*04a0*/  ISETP.GE.U32.AND P0, PT, R56, R11, PT ;  /* 0x0000000b3800720c */ /* 0x000fda0003f06070 */
[----:B------:R-:W-:Y:S05]  /*04b0*/  @P0 BRA `(.L_x_141) ;  /* 0x0000001800780947 */ /* 0x000fea0003800000 */
[----:B------:R-:W-:-:S05]  /*04c0*/  LEA R6, R11, -R8, 0x1 ;  /* 0x800000080b067211 */ /* 0x000fca00078e08ff */
[----:B------:R-:W-:Y:S02]  /*04d0*/  VIADD R7, R6, 0xfffffffe ;  /* 0xfffffffe06077836 */ /* 0x000fe40000000000 */
[----:B------:R-:W-:Y:S02]  /*04e0*/  IMAD.MOV R6, RZ, RZ, -R8 ;  /* 0x000000ffff067224 */ /* 0x000fe400078e0a08 */
[----:B------:R-:W-:-:S05]  /*04f0*/  IMAD R7, R0, R7, RZ ;  /* 0x0000000700077224 */ /* 0x000fca00078e02ff */
[----:B------:R-:W-:-:S05]  /*0500*/  LEA.HI R7, R7, R6, RZ, 0x1f ;  /* 0x0000000607077211 */ /* 0x000fca00078ff8ff */
[----:B------:R-:W-:-:S07]  /*0510*/  VIADD R57, R7, 0xfffffffe ;  /* 0xfffffffe07397836 */ /* 0x000fce0000000000 */
.L_x_167:
[----:B------:R-:W1:Y:S01]  /*0520*/  LDC.64 R16, c[0x0][0x388] ;  /* 0x0000e200ff107b82 */ /* 0x000e620000000a00 */
[----:B------:R-:W-:Y:S01]  /*0530*/  IADD3 R51, PT, PT, R57, R56, RZ ;  /* 0x0000003839337210 */ /* 0x000fe20007ffe0ff */
[----:B------:R-:W-:-:S04]  /*0540*/  IMAD.IADD R61, R0, 0x1, R5 ;  /* 0x00000001003d7824 */ /* 0x000fc800078e0205 */
[----:B-1----:R-:W-:-:S04]  /*0550*/  IMAD.WIDE.U32 R60, R61, 0x48, R16 ;  /* 0x000000483d3c7825 */ /* 0x002fc800078e0010 */
[----:B------:R-:W-:Y:S01]  /*0560*/  IMAD.WIDE.U32 R50, R51, 0x48, R16 ;  /* 0x0000004833327825 */ /* 0x000fe200078e0010 */
[----:B0-----:R-:W2:Y:S04]  /*0570*/  LDG.E.64 R6, desc[UR4][R60.64] ;  /* 0x000000043c067981 */ /* 0x001ea8000c1e1b00 */
[----:B------:R-:W2:Y:S04]  /*0580*/  LDG.E.64 R24, desc[UR4][R50.64] ;  /* 0x0000000432187981 */ /* 0x000ea8000c1e1b00 */
[----:B------:R-:W3:Y:S04]  /*0590*/  LDG.E.64 R30, desc[UR4][R50.64+0x8] ;  /* 0x00000804321e7981 */ /* 0x000ee8000c1e1b00 */
[----:B------:R-:W4:Y:S04]  /*05a0*/  LDG.E.64 R36, desc[UR4][R50.64+0x10] ;  /* 0x0000100432247981 */ /* 0x000f28000c1e1b00 */
[----:B------:R-:W5:Y:S04]  /*05b0*/  LDG.E.64 R54, desc[UR4][R60.64+0x8] ;  /* 0x000008043c367981 */ /* 0x000f68000c1e1b00 */
[----:B------:R-:W5:Y:S04]  /*05c0*/  LDG.E.64 R26, desc[UR4][R50.64+0x18] ;  /* 0x00001804321a7981 */ /* 0x000f68000c1e1b00 */
[----:B------:R-:W5:Y:S04]  /*05d0*/  LDG.E.64 R44, desc[UR4][R50.64+0x20] ;  /* 0x00002004322c7981 */ /* 0x000f68000c1e1b00 */
[----:B------:R-:W5:Y:S04]  /*05e0*/  LDG.E.64 R34, desc[UR4][R50.64+0x28] ;  /* 0x0000280432227981 */ /* 0x000f68000c1e1b00 */
[----:B------:R-:W5:Y:S04]  /*05f0*/  LDG.E.64 R14, desc[UR4][R60.64+0x18] ;  /* 0x000018043c0e7981 */ /* 0x000f68000c1e1b00 */
[----:B------:R-:W5:Y:S04]  /*0600*/  LDG.E.64 R18, desc[UR4][R60.64+0x30] ;  /* 0x000030043c127981 */ /* 0x000f68000c1e1b00 */
[----:B------:R-:W5:Y:S04]  /*0610*/  LDG.E.64 R12, desc[UR4][R60.64+0x20] ;  /* 0x000020043c0c7981 */ /* 0x000f68000c1e1b00 */
[----:B------:R-:W5:Y:S04]  /*0620*/  LDG.E.64 R38, desc[UR4][R60.64+0x38] ;  /* 0x000038043c267981 */ /* 0x000f68000c1e1b00 */
[----:B------:R-:W5:Y:S01]  /*0630*/  LDG.E.64 R48, desc[UR4][R60.64+0x10] ;  /* 0x000010043c307981 */ /* 0x000f62000c1e1b00 */
[----:B--2---:R-:W-:-:S02]  /*0640*/  DFMA R46, R6, R24, RZ ;  /* 0x00000018062e722b */ /* 0x004fc400000000ff */
[C---:B---3--:R-:W-:Y:S02]  /*0650*/  DFMA R40, R6.reuse, R30, RZ ;  /* 0x0000001e0628722b */ /* 0x048fe400000000ff */
[CC--:B----4-:R-:W-:Y:S02]  /*0660*/  DFMA R52, R6.reuse, R36.reuse, RZ ;  /* 0x000000240634722b */ /* 0x0d0fe400000000ff */
[----:B------:R-:W-:Y:S02]  /*0670*/  DFMA R6, -R6, R36, RZ ;  /* 0x000000240606722b */ /* 0x000fe400000001ff */
[C---:B-----5:R-:W-:Y:S02]  /*0680*/  DFMA R46, R54.reuse, R26, R46 ;  /* 0x0000001a362e722b */ /* 0x060fe4000000002e */
[C---:B------:R-:W-:Y:S02]  /*0690*/  DFMA R40, R54.reuse, R44, R40 ;  /* 0x0000002c3628722b */ /* 0x040fe40000000028 */
[----:B------:R-:W-:-:S02]  /*06a0*/  DFMA R52, R54, R34, R52 ;  /* 0x000000223634722b */ /* 0x000fc40000000034 */
[----:B------:R-:W-:Y:S02]  /*06b0*/  DFMA R54, -R54, R34, R6 ;  /* 0x000000223636722b */ /* 0x000fe40000000106 */
[C---:B------:R-:W-:Y:S02]  /*06c0*/  DFMA R6, R14.reuse, R24, RZ ;  /* 0x000000180e06722b */ /* 0x040fe400000000ff */
[C---:B------:R-:W-:Y:S02]  /*06d0*/  DFMA R8, R14.reuse, R30, RZ ;  /* 0x0000001e0e08722b */ /* 0x040fe400000000ff */
[CC--:B------:R-:W-:Y:S02]  /*06e0*/  DFMA R10, R14.reuse, R36.reuse, RZ ;  /* 0x000000240e0a722b */ /* 0x0c0fe400000000ff */
[----:B------:R-:W-:Y:S02]  /*06f0*/  DFMA R14, -R14, R36, RZ ;  /* 0x000000240e0e722b */ /* 0x000fe400000001ff */
[----:B------:R-:W-:-:S02]  /*0700*/  DFMA R22, R18, R24, RZ ;  /* 0x000000181216722b */ /* 0x000fc400000000ff */
[C---:B------:R-:W-:Y:S02]  /*0710*/  DFMA R28, R18.reuse, R30, RZ ;  /* 0x0000001e121c722b */ /* 0x040fe400000000ff */
[C---:B------:R-:W-:Y:S02]  /*0720*/  DFMA R32, R18.reuse, R36, RZ ;  /* 0x000000241220722b */ /* 0x040fe400000000ff */
[C---:B------:R-:W-:Y:S02]  /*0730*/  DFMA R24, -R18.reuse, R24, RZ ;  /* 0x000000181218722b */ /* 0x040fe400000001ff */
[C---:B------:R-:W-:Y:S02]  /*0740*/  DFMA R30, -R18.reuse, R30, RZ ;  /* 0x0000001e121e722b */ /* 0x040fe400000001ff */
[----:B------:R-:W-:Y:S02]  /*0750*/  DFMA R36, -R18, R36, RZ ;  /* 0x000000241224722b */ /* 0x000fe400000001ff */
[C---:B------:R-:W-:Y:S01]  /*0760*/  DFMA R6, R12.reuse, R26, R6 ;  /* 0x0000001a0c06722b */ /* 0x040fe20000000006 */
[----:B------:R-:W-:Y:S01]  /*0770*/  IMAD.IADD R19, R5, 0x1, R56 ;  /* 0x0000000105137824 */ /* 0x000fe200078e0238 */
[----:B------:R-:W-:-:S02]  /*0780*/  DFMA R8, R12, R44, R8 ;  /* 0x0000002c0c08722b */ /* 0x000fc40000000008 */
[CC--:B------:R-:W-:Y:S02]  /*0790*/  DFMA R10, R12.reuse, R34.reuse, R10 ;  /* 0x000000220c0a722b */ /* 0x0c0fe4000000000a */
[----:B------:R-:W-:Y:S01]  /*07a0*/  DFMA R12, -R12, R34, R14 ;  /* 0x000000220c0c722b */ /* 0x000fe2000000010e */
[----:B------:R-:W2:Y:S01]  /*07b0*/  LDG.E.64 R14, desc[UR4][R50.64+0x38] ;  /* 0x00003804320e7981 */ /* 0x000ea2000c1e1b00 */
[----:B------:R-:W-:-:S03]  /*07c0*/  IMAD.WIDE.U32 R16, R19, 0x48, R16 ;  /* 0x0000004813107825 */ /* 0x000fc600078e0010 */
[----:B------:R-:W3:Y:S04]  /*07d0*/  LDG.E.64 R18, desc[UR4][R50.64+0x30] ;  /* 0x0000300432127981 */ /* 0x000ee8000c1e1b00 */
[----:B------:R-:W4:Y:S04]  /*07e0*/  LDG.E.64 R20, desc[UR4][R16.64+0x8] ;  /* 0x0000080410147981 */ /* 0x000f28000c1e1b00 */
[----:B------:R-:W5:Y:S01]  /*07f0*/  LDG.E.64 R42, desc[UR4][R16.64] ;  /* 0x00000004102a7981 */ /* 0x000f62000c1e1b00 */
[CC--:B------:R-:W-:Y:S02]  /*0800*/  DFMA R22, R38.reuse, R26.reuse, R22 ;  /* 0x0000001a2616722b */ /* 0x0c0fe40000000016 */
[C---:B------:R-:W-:Y:S01]  /*0810*/  DFMA R24, -R38.reuse, R26, R24 ;  /* 0x0000001a2618722b */ /* 0x040fe20000000118 */
[----:B------:R-:W5:Y:S01]  /*0820*/  LDG.E.64 R26, desc[UR4][R50.64+0x40] ;  /* 0x00004004321a7981 */ /* 0x000f62000c1e1b00 */
[----:B------:R-:W-:-:S02]  /*0830*/  DFMA R32, R38, R34, R32 ;  /* 0x000000222620722b */ /* 0x000fc40000000020 */
[C---:B------:R-:W-:Y:S01]  /*0840*/  DFMA R34, -R38.reuse, R34, R36 ;  /* 0x000000222622722b */ /* 0x040fe20000000124 */
[----:B------:R-:W5:Y:S01]  /*0850*/  LDG.E.64 R36, desc[UR4][R16.64+0x10] ;  /* 0x0000100410247981 */ /* 0x000f62000c1e1b00 */
[CC--:B------:R-:W-:Y:S02]  /*0860*/  DFMA R28, R38.reuse, R44.reuse, R28 ;  /* 0x0000002c261c722b */ /* 0x0c0fe4000000001c */
[----:B------:R-:W-:Y:S01]  /*0870*/  DFMA R30, -R38, R44, R30 ;  /* 0x0000002c261e722b */ /* 0x000fe2000000011e */
[----:B------:R-:W5:Y:S01]  /*0880*/  LDG.E.64 R50, desc[UR4][R60.64+0x40] ;  /* 0x000040043c327981 */ /* 0x000f62000c1e1b00 */
[C---:B--2---:R-:W-:Y:S02]  /*0890*/  DFMA R44, -R48.reuse, R14, R40 ;  /* 0x0000000e302c722b */ /* 0x044fe40000000128 */
[CCC-:B---3--:R-:W-:Y:S02]  /*08a0*/  DFMA R38, R48.reuse, R18.reuse, R46.reuse ;  /* 0x000000123026722b */ /* 0x1c8fe4000000002e */
[----:B------:R-:W-:-:S04]  /*08b0*/  DFMA R46, -R48, R18, R46 ;  /* 0x00000012302e722b */ /* 0x000fc8000000012e */
[----:B----4-:R-:W-:-:S04]  /*08c0*/  DADD R44, -R20, R44 ;  /* 0x00000000142c7229 */ /* 0x010fc8000000012c */
[----:B-----5:R-:W-:-:S04]  /*08d0*/  DADD R46, -R42, R46 ;  /* 0x000000002a2e7229 */ /* 0x020fc8000000012e */
[----:B------:R-:W-:Y:S02]  /*08e0*/  DMUL R44, R44, R44 ;  /* 0x0000002c2c2c7228 */ /* 0x000fe40000000000 */
[----:B------:R-:W-:-:S06]  /*08f0*/  DADD R38, -R42, R38 ;  /* 0x000000002a267229 */ /* 0x000fcc0000000126 */
[----:B------:R-:W-:Y:S01]  /*0900*/  DFMA R44, R46, R46, R44 ;  /* 0x0000002e2e2c722b */ /* 0x000fe2000000002c */
[----:B------:R-:W2:Y:S01]  /*0910*/  LDG.E.64 R46, desc[UR4][R60.64+0x28] ;  /* 0x000028043c2e7981 */ /* 0x000ea2000c1e1b00 */
[C---:B------:R-:W-:Y:S02]  /*0920*/  DFMA R42, R48.reuse, R26, R52 ;  /* 0x0000001a302a722b */ /* 0x040fe40000000034 */
[C---:B------:R-:W-:Y:S02]  /*0930*/  DFMA R40, R48.reuse, R14, R40 ;  /* 0x0000000e3028722b */ /* 0x040fe40000000028 */
[CC--:B------:R-:W-:Y:S02]  /*0940*/  DFMA R52, -R48.reuse, R26.reuse, R52 ;  /* 0x0000001a3034722b */ /* 0x0c0fe40000000134 */
[----:B------:R-:W-:Y:S01]  /*0950*/  DFMA R54, R48, R26, R54 ;  /* 0x0000001a3036722b */ /* 0x000fe20000000036 */
[----:B------:R-:W3:Y:S05]  /*0960*/  LDG.E.64 R48, desc[UR4][R16.64+0x18] ;  /* 0x0000180410307981 */ /* 0x000eea000c1e1b00 */
[C---:B------:R-:W-:Y:S01]  /*0970*/  DADD R52, -R36.reuse, R52 ;  /* 0x0000000024347229 */ /* 0x040fe20000000134 */
[----:B------:R-:W4:Y:S01]  /*0980*/  LDG.E.64 R60, desc[UR4][R16.64+0x40] ;  /* 0x00004004103c7981 */ /* 0x000f22000c1e1b00 */
[----:B------:R-:W-:-:S06]  /*0990*/  DADD R54, -R36, R54 ;  /* 0x0000000024367229 */ /* 0x000fcc0000000136 */
[--C-:B------:R-:W-:Y:S02]  /*09a0*/  DFMA R52, R52, R52, R44.reuse ;  /* 0x000000343434722b */ /* 0x100fe4000000002c */
[----:B------:R-:W-:Y:S02]  /*09b0*/  DFMA R44, R54, R54, R44 ;  /* 0x00000036362c722b */ /* 0x000fe4000000002c */
[----:B------:R-:W5:Y:S01]  /*09c0*/  LDG.E.64 R54, desc[UR4][R16.64+0x20] ;  /* 0x0000200410367981 */ /* 0x000f62000c1e1b00 */
[----:B------:R-:W-:-:S08]  /*09d0*/  DADD R40, -R20, R40 ;  /* 0x0000000014287229 */ /* 0x000fd00000000128 */
[----:B------:R-:W-:-:S08]  /*09e0*/  DMUL R40, R40, R40 ;  /* 0x0000002828287228 */ /* 0x000fd00000000000 */
[----:B------:R-:W-:Y:S01]  /*09f0*/  DFMA R40, R38, R38, R40 ;  /* 0x000000262628722b */ /* 0x000fe20000000028 */
[----:B------:R-:W4:Y:S01]  /*0a00*/  LDG.E.64 R38, desc[UR4][R16.64+0x28] ;  /* 0x0000280410267981 */ /* 0x000f22000c1e1b00 */
[CC--:B------:R-:W-:Y:S02]  /*0a10*/  DFMA R32, R50.reuse, R26.reuse, R32 ;  /* 0x0000001a3220722b */ /* 0x0c0fe40000000020 */
[----:B------:R-:W-:Y:S02]  /*0a20*/  DFMA R34, R50, R26, R34 ;  /* 0x0000001a3222722b */ /* 0x000fe40000000022 */
[CCC-:B--2---:R-:W-:Y:S02]  /*0a30*/  DFMA R20, -R46.reuse, R18.reuse, R6.reuse ;  /* 0x000000122e14722b */ /* 0x1c4fe40000000106 */
[----:B------:R-:W-:-:S06]  /*0a40*/  DFMA R6, R46, R18, R6 ;  /* 0x000000122e06722b */ /* 0x000fcc0000000006 */
[C---:B---3--:R-:W-:Y:S02]  /*0a50*/  DADD R20, -R48.reuse, R20 ;  /* 0x0000000030147229 */ /* 0x048fe40000000114 */
[----:B------:R-:W-:Y:S02]  /*0a60*/  DADD R6, -R48, R6 ;  /* 0x0000000030067229 */ /* 0x000fe40000000106 */
[CCC-:B------:R-:W-:Y:S02]  /*0a70*/  DFMA R48, R46.reuse, R26.reuse, R10.reuse ;  /* 0x0000001a2e30722b */ /* 0x1c0fe4000000000a */
[----:B------:R-:W-:Y:S02]  /*0a80*/  DFMA R10, -R46, R26, R10 ;  /* 0x0000001a2e0a722b */ /* 0x000fe4000000010a */
[CC--:B------:R-:W-:Y:S02]  /*0a90*/  DFMA R52, R20.reuse, R20.reuse, R52 ;  /* 0x000000141434722b */ /* 0x0c0fe40000000034 */
[----:B------:R-:W-:-:S02]  /*0aa0*/  DFMA R44, R20, R20, R44 ;  /* 0x00000014142c722b */ /* 0x000fc4000000002c */
[CCC-:B------:R-:W-:Y:S02]  /*0ab0*/  DFMA R20, R46.reuse, R14.reuse, R8.reuse ;  /* 0x0000000e2e14722b */ /* 0x1c0fe40000000008 */
[C---:B------:R-:W-:Y:S02]  /*0ac0*/  DFMA R8, -R46.reuse, R14, R8 ;  /* 0x0000000e2e08722b */ /* 0x040fe40000000108 */
[----:B------:R-:W-:Y:S01]  /*0ad0*/  DFMA R12, R46, R26, R12 ;  /* 0x0000001a2e0c722b */ /* 0x000fe2000000000c */
[----:B------:R-:W2:Y:S04]  /*0ae0*/  LDG.E.64 R46, desc[UR4][R16.64+0x30] ;  /* 0x00003004102e7981 */ /* 0x000ea8000c1e1b00 */
[----:B------:R0:W3:Y:S01]  /*0af0*/  LDG.E.64 R26, desc[UR4][R16.64+0x38] ;  /* 0x00003804101a7981 */ /* 0x0000e2000c1e1b00 */
[----:B-----5:R-:W-:-:S02]  /*0b00*/  DADD R20, -R54, R20 ;  /* 0x0000000036147229 */ /* 0x020fc40000000114 */
[----:B------:R-:W-:Y:S02]  /*0b10*/  DADD R8, -R54, R8 ;  /* 0x0000000036087229 */ /* 0x000fe40000000108 */
[CC--:B------:R-:W-:Y:S02]  /*0b20*/  DFMA R24, R50.reuse, R18.reuse, R24 ;  /* 0x000000123218722b */ /* 0x0c0fe40000000018 */
[CCC-:B------:R-:W-:Y:S02]  /*0b30*/  DFMA R54, R50.reuse, R18.reuse, R22.reuse ;  /* 0x000000123236722b */ /* 0x1c0fe40000000016 */
[C---:B------:R-:W-:Y:S02]  /*0b40*/  DFMA R18, -R50.reuse, R18, R22 ;  /* 0x000000123212722b */ /* 0x040fe40000000116 */
[CC--:B------:R-:W-:Y:S02]  /*0b50*/  DFMA R30, R50.reuse, R14.reuse, R30 ;  /* 0x0000000e321e722b */ /* 0x0c0fe4000000001e */
[----:B------:R-:W-:-:S02]  /*0b60*/  DFMA R22, R50, R14, R28 ;  /* 0x0000000e3216722b */ /* 0x000fc4000000001c */
[----:B------:R-:W-:Y:S02]  /*0b70*/  DFMA R14, -R50, R14, R28 ;  /* 0x0000000e320e722b */ /* 0x000fe4000000011c */
[----:B------:R-:W-:-:S08]  /*0b80*/  DADD R28, -R36, R42 ;  /* 0x00000000241c7229 */ /* 0x000fd0000000012a */
[----:B------:R-:W-:-:S08]  /*0b90*/  DFMA R28, R28, R28, R40 ;  /* 0x0000001c1c1c722b */ /* 0x000fd00000000028 */
[----:B------:R-:W-:Y:S02]  /*0ba0*/  DFMA R28, R6, R6, R28 ;  /* 0x00000006061c722b */ /* 0x000fe4000000001c */
[----:B------:R-:W-:Y:S02]  /*0bb0*/  DADD R36, R36, R42 ;  /* 0x0000000024247229 */ /* 0x000fe4000000002a */
[----:B----4-:R-:W-:Y:S02]  /*0bc0*/  DADD R10, -R38, R10 ;  /* 0x00000000260a7229 */ /* 0x010fe4000000010a */
[----:B------:R-:W-:Y:S02]  /*0bd0*/  DFMA R52, R8, R8, R52 ;  /* 0x000000080834722b */ /* 0x000fe40000000034 */
[----:B0-----:R-:W-:Y:S02]  /*0be0*/  DADD R16, -R38, R48 ;  /* 0x0000000026107229 */ /* 0x001fe40000000130 */
[----:B------:R-:W-:-:S02]  /*0bf0*/  DFMA R28, R20, R20, R28 ;  /* 0x00000014141c722b */ /* 0x000fc4000000001c */
[----:B------:R-:W-:Y:S02]  /*0c00*/  DFMA R36, R36, R36, R40 ;  /* 0x000000242424722b */ /* 0x000fe40000000028 */
[----:B------:R-:W-:-:S04]  /*0c10*/  DFMA R52, R10, R10, R52 ;  /* 0x0000000a0a34722b */ /* 0x000fc80000000034 */
[----:B------:R-:W-:Y:S02]  /*0c20*/  DFMA R28, R16, R16, R28 ;  /* 0x00000010101c722b */ /* 0x000fe4000000001c */
[----:B------:R-:W-:Y:S02]  /*0c30*/  DFMA R44, R8, R8, R44 ;  /* 0x00000008082c722b */ /* 0x000fe4000000002c */
[----:B------:R-:W-:Y:S02]  /*0c40*/  DADD R12, -R38, R12 ;  /* 0x00000000260c7229 */ /* 0x000fe4000000010c */
[----:B------:R-:W-:Y:S02]  /*0c50*/  DFMA R36, R6, R6, R36 ;  /* 0x000000060624722b */ /* 0x000fe40000000024 */
[----:B------:R-:W-:-:S04]  /*0c60*/  DADD R38, R38, R48 ;  /* 0x0000000026267229 */ /* 0x000fc80000000030 */
[----:B------:R-:W-:Y:S02]  /*0c70*/  DFMA R44, R12, R12, R44 ;  /* 0x0000000c0c2c722b */ /* 0x000fe4000000002c */
[----:B------:R-:W-:Y:S02]  /*0c80*/  DFMA R36, R20, R20, R36 ;  /* 0x000000141424722b */ /* 0x000fe40000000024 */
[C---:B------:R-:W-:Y:S02]  /*0c90*/  DADD R34, -R60.reuse, R34 ;  /* 0x000000003c227229 */ /* 0x040fe40000000122 */
[----:B------:R-:W-:-:S04]  /*0ca0*/  DADD R32, -R60, R32 ;  /* 0x000000003c207229 */ /* 0x000fc80000000120 */
[----:B------:R-:W-:Y:S02]  /*0cb0*/  DFMA R36, R38, R38, R36 ;  /* 0x000000262624722b */ /* 0x000fe40000000024 */
[C---:B--2---:R-:W-:Y:S02]  /*0cc0*/  DADD R24, -R46.reuse, R24 ;  /* 0x000000002e187229 */ /* 0x044fe40000000118 */
[----:B------:R-:W-:Y:S02]  /*0cd0*/  DADD R10, -R46, R54 ;  /* 0x000000002e0a7229 */ /* 0x000fe40000000136 */
[C---:B---3--:R-:W-:Y:S02]  /*0ce0*/  DADD R30, -R26.reuse, R30 ;  /* 0x000000001a1e7229 */ /* 0x048fe4000000011e */
[----:B------:R-:W-:Y:S02]  /*0cf0*/  DADD R6, -R26, R22 ;  /* 0x000000001a067229 */ /* 0x000fe40000000116 */
[----:B------:R-:W-:-:S02]  /*0d00*/  DFMA R52, R24, R24, R52 ;  /* 0x000000181834722b */ /* 0x000fc40000000034 */
[----:B------:R-:W-:Y:S02]  /*0d10*/  DFMA R28, R10, R10, R28 ;  /* 0x0000000a0a1c722b */ /* 0x000fe4000000001c */
[----:B------:R-:W-:-:S04]  /*0d20*/  DADD R18, -R46, R18 ;  /* 0x000000002e127229 */ /* 0x000fc80000000112 */
[----:B------:R-:W-:Y:S02]  /*0d30*/  DFMA R52, R30, R30, R52 ;  /* 0x0000001e1e34722b */ /* 0x000fe40000000034 */
[----:B------:R-:W-:Y:S02]  /*0d40*/  DFMA R12, R6, R6, R28 ;  /* 0x00000006060c722b */ /* 0x000fe4000000001c */
[----:B------:R-:W-:Y:S02]  /*0d50*/  DFMA R44, R18, R18, R44 ;  /* 0x00000012122c722b */ /* 0x000fe4000000002c */
[----:B------:R-:W-:Y:S02]  /*0d60*/  DADD R6, -R26, R14 ;  /* 0x000000001a067229 */ /* 0x000fe4000000010e */
[----:B------:R-:W-:Y:S02]  /*0d70*/  DADD R46, R46, R54 ;  /* 0x000000002e2e7229 */ /* 0x000fe40000000036 */
[----:B------:R-:W-:-:S02]  /*0d80*/  DFMA R14, R34, R34, R52 ;  /* 0x00000022220e722b */ /* 0x000fc40000000034 */
[----:B------:R-:W-:Y:S02]  /*0d90*/  DFMA R12, R32, R32, R12 ;  /* 0x00000020200c722b */ /* 0x000fe4000000000c */
[----:B------:R-:W-:Y:S02]  /*0da0*/  DFMA R8, R6, R6, R44 ;  /* 0x000000060608722b */ /* 0x000fe4000000002c */
[----:B------:R-:W-:Y:S02]  /*0db0*/  DFMA R36, R46, R46, R36 ;  /* 0x0000002e2e24722b */ /* 0x000fe40000000024 */
[----:B------:R-:W-:Y:S02]  /*0dc0*/  DADD R22, R26, R22 ;  /* 0x000000001a167229 */ /* 0x000fe40000000016 */
[----:B------:R-:W-:Y:S02]  /*0dd0*/  DSETP.GEU.AND P0, PT, R14, R12, PT ;  /* 0x0000000c0e00722a */ /* 0x000fe40003f0e000 */
[----:B------:R-:W-:-:S04]  /*0de0*/  DFMA R8, R34, R34, R8 ;  /* 0x000000222208722b */ /* 0x000fc80000000008 */
[----:B------:R-:W-:Y:S02]  /*0df0*/  FSEL R6, R14, R12, !P0 ;  /* 0x0000000c0e067208 */ /* 0x000fe40004000000 */
[----:B------:R-:W-:Y:S01]  /*0e00*/  FSEL R7, R15, R13, !P0 ;  /* 0x0000000d0f077208 */ /* 0x000fe20004000000 */
[----:B------:R-:W-:-:S05]  /*0e10*/  DFMA R10, R22, R22, R36 ;  /* 0x00000016160a722b */ /* 0x000fca0000000024 */
[----:B------:R-:W-:-:S03]  /*0e20*/  DSETP.GEU.AND P1, PT, R8, R6, PT ;  /* 0x000000060800722a */ /* 0x000fc60003f2e000 */
[----:B------:R-:W-:-:S03]  /*0e30*/  DFMA R10, R32, R32, R10 ;  /* 0x00000020200a722b */ /* 0x000fc6000000000a */
[----:B------:R-:W-:Y:S02]  /*0e40*/  FSEL R26, R8, R6, !P1 ;  /* 0x00000006081a7208 */ /* 0x000fe40004800000 */
[----:B------:R-:W-:Y:S02]  /*0e50*/  FSEL R27, R9, R7, !P1 ;  /* 0x00000007091b7208 */ /* 0x000fe40004800000 */
[----:B------:R-:W-:-:S04]  /*0e60*/  SEL R6, RZ, 0x1, P0 ;  /* 0x00000001ff067807 */ /* 0x000fc80000000000 */
[----:B------:R-:W-:Y:S01]  /*0e70*/  DSETP.GEU.AND P0, PT, R10, R26, PT ;  /* 0x0000001a0a00722a */ /* 0x000fe20003f0e000 */
[----:B------:R-:W-:-:S05]  /*0e80*/  SEL R6, R6, 0x2, P1 ;  /* 0x0000000206067807 */ /* 0x000fca0000800000 */
[----:B------:R-:W-:Y:S01]  /*0e90*/  SEL R6, R6, 0x3, P0 ;  /* 0x0000000306067807 */ /* 0x000fe20000000000 */
[----:B------:R-:W-:Y:S04]  /*0ea0*/  STL.128 [R1], R12 ;  /* 0x0000000c01007387 */ /* 0x000fe80000100c00 */
[C---:B------:R-:W-:Y:S01]  /*0eb0*/  IMAD R18, R6.reuse, 0xc, R4 ;  /* 0x0000000c06127824 */ /* 0x040fe200078e0204 */
[----:B------:R0:W-:Y:S04]  /*0ec0*/  STL.128 [R1+0x10], R8 ;  /* 0x0000100801007387 */ /* 0x0001e80000100c00 */
[----:B------:R-:W2:Y:S04]  /*0ed0*/  LDL R7, [R18] ;  /* 0x0000000012077983 */ /* 0x000ea80000100800 */
[----:B------:R-:W3:Y:S01]  /*0ee0*/  LDL R17, [R18+0x30] ;  /* 0x0000300012117983 */ /* 0x000ee20000100800 */
[----:B------:R-:W-:-:S03]  /*0ef0*/  IMAD R16, R6, 0xc, R1 ;  /* 0x0000000c06107824 */ /* 0x000fc600078e0201 */
[----:B------:R-:W4:Y:S04]  /*0f00*/  LDL R19, [R18+0x4] ;  /* 0x0000040012137983 */ /* 0x000f280000100800 */
[----:B------:R-:W5:Y:S04]  /*0f10*/  LDL R21, [R16+0x54] ;  /* 0x0000540010157983 */ /* 0x000f680000100800 */
[----:B------:R-:W5:Y:S04]  /*0f20*/  LDL R23, [R18+0x8] ;  /* 0x0000080012177983 */ /* 0x000f680000100800 */
[----:B------:R1:W5:Y:S02]  /*0f30*/  LDL R25, [R16+0x58] ;  /* 0x0000580010197983 */ /* 0x0003640000100800 */
[----:B-1----:R-:W1:Y:S01]  /*0f40*/  LDC R16, c[0x0][0x390] ;  /* 0x0000e400ff107b82 */ /* 0x002e620000000800 */
[----:B--2---:R-:W-:-:S02]  /*0f50*/  IMAD R7, R7, 0x8, R58 ;  /* 0x0000000807077824 */ /* 0x004fc400078e023a */
[----:B---3--:R-:W-:-:S04]  /*0f60*/  IMAD R17, R17, 0x8, R58 ;  /* 0x0000000811117824 */ /* 0x008fc800078e023a */
[----:B------:R-:W2:Y:S04]  /*0f70*/  LDL.64 R6, [R7] ;  /* 0x0000000007067983 */ /* 0x000ea80000100a00 */
[----:B0-----:R-:W2:Y:S01]  /*0f80*/  LDL.64 R8, [R17] ;  /* 0x0000000011087983 */ /* 0x001ea20000100a00 */
[----:B----4-:R-:W-:Y:S01]  /*0f90*/  IMAD R12, R19, 0x8, R58 ;  /* 0x00000008130c7824 */ /* 0x010fe200078e023a */
[----:B-----5:R-:W-:-:S05]  /*0fa0*/  LEA R21, R21, R58, 0x3 ;  /* 0x0000003a15157211 */ /* 0x020fca00078e18ff */
[----:B------:R-:W3:Y:S04]  /*0fb0*/  LDL.64 R12, [R12] ;  /* 0x000000000c0c7983 */ /* 0x000ee80000100a00 */
[----:B------:R-:W3:Y:S01]  /*0fc0*/  LDL.64 R20, [R21] ;  /* 0x0000000015147983 */ /* 0x000ee20000100a00 */
[--C-:B------:R-:W-:Y:S02]  /*0fd0*/  IMAD R19, R23, 0x8, R58.reuse ;  /* 0x0000000817137824 */ /* 0x100fe400078e023a */
[----:B------:R-:W-:-:S04]  /*0fe0*/  IMAD R25, R25, 0x8, R58 ;  /* 0x0000000819197824 */ /* 0x000fc800078e023a */
[----:B------:R-:W4:Y:S04]  /*0ff0*/  LDL.64 R18, [R19] ;  /* 0x0000000013127983 */ /* 0x000f280000100a00 */
[----:B------:R-:W4:Y:S01]  /*1000*/  LDL.64 R24, [R25] ;  /* 0x0000000019187983 */ /* 0x000f220000100a00 */
[----:B------:R-:W-:Y:S05]  /*1010*/  YIELD ;  /* 0x0000000000007946 */ /* 0x000fea0003800000 */
[----:B------:R-:W-:Y:S01]  /*1020*/  BSSY.RECONVERGENT B1, `(.L_x_142) ;  /* 0x0000022000017945 */ /* 0x000fe20003800200 */
[----:B--2---:R-:W-:-:S06]  /*1030*/  DSETP.GEU.AND P1, PT, R8, R6, PT ;  /* 0x000000060800722a */ /* 0x004fcc0003f2e000 */
[----:B------:R-:W-:-:S04]  /*1040*/  FSEL R23, R9, R7, !P1 ;  /* 0x0000000709177208 */ /* 0x000fc80004800000 */
[----:B------:R-:W0:Y:S01]  /*1050*/  MUFU.RCP64H R7, R23 ;  /* 0x0000001700077308 */ /* 0x000e220000001800 */
[----:B------:R-:W-:Y:S01]  /*1060*/  FSEL R22, R8, R6, !P1 ;  /* 0x0000000608167208 */ /* 0x000fe20004800000 */
[----:B------:R-:W-:-:S06]  /*1070*/  IMAD.MOV.U32 R6, RZ, RZ, 0x1 ;  /* 0x00000001ff067424 */ /* 0x000fcc00078e00ff */
[----:B0-----:R-:W-:-:S08]  /*1080*/  DFMA R8, -R22, R6, 1 ;  /* 0x3ff000001608742b */ /* 0x001fd00000000106 */
[----:B------:R-:W-:-:S08]  /*1090*/  DFMA R8, R8, R8, R8 ;  /* 0x000000080808722b */ /* 0x000fd00000000008 */
[----:B------:R-:W-:-:S08]  /*10a0*/  DFMA R8, R6, R8, R6 ;  /* 0x000000080608722b */ /* 0x000fd00000000006 */
[----:B------:R-:W-:-:S08]  /*10b0*/  DFMA R6, -R22, R8, 1 ;  /* 0x3ff000001606742b */ /* 0x000fd00000000108 */
[----:B------:R-:W-:Y:S01]  /*10c0*/  DFMA R6, R8, R6, R8 ;  /* 0x000000060806722b */ /* 0x000fe20000000008 */
[----:B------:R-:W-:Y:S02]  /*10d0*/  FSEL R8, R10, R26, !P0 ;  /* 0x0000001a0a087208 */ /* 0x000fe40004000000 */
[----:B------:R-:W-:-:S06]  /*10e0*/  FSEL R9, R11, R27, !P0 ;  /* 0x0000001b0b097208 */ /* 0x000fcc0004000000 */
[----:B------:R-:W-:-:S08]  /*10f0*/  DMUL R10, R6, R8 ;  /* 0x00000008060a7228 */ /* 0x000fd00000000000 */
[----:B------:R-:W-:-:S08]  /*1100*/  DFMA R14, -R22, R10, R8 ;  /* 0x0000000a160e722b */ /* 0x000fd00000000108 */
[----:B------:R-:W-:Y:S02]  /*1110*/  DFMA R6, R6, R14, R10 ;  /* 0x0000000e0606722b */ /* 0x000fe4000000000a */
[----:B---3--:R-:W-:-:S08]  /*1120*/  DSETP.GEU.AND P0, PT, R20, R12, PT ;  /* 0x0000000c1400722a */ /* 0x008fd00003f0e000 */
[----:B------:R-:W-:Y:S01]  /*1130*/  FFMA R10, RZ, R23, R7 ;  /* 0x00000017ff0a7223 */ /* 0x000fe20000000007 */
[----:B------:R-:W-:-:S04]  /*1140*/  FSEL R11, R21, R13, !P0 ;  /* 0x0000000d150b7208 */ /* 0x000fc80004000000 */
[----:B------:R-:W-:Y:S02]  /*1150*/  FSETP.GT.AND P3, PT, |R10|, 1.469367938527859385e-39, PT ;  /* 0x001000000a00780b */ /* 0x000fe40003f64200 */
[----:B------:R-:W-:Y:S02]  /*1160*/  FSEL R10, R20, R12, !P0 ;  /* 0x0000000c140a7208 */ /* 0x000fe40004000000 */
[----:B------:R-:W-:Y:S01]  /*1170*/  FSETP.GEU.AND P0, PT, |R9|, 6.5827683646048100446e-37, PT ;  /* 0x036000000900780b */ /* 0x000fe20003f0e200 */
[----:B----4-:R-:W-:Y:S01]  /*1180*/  DSETP.GEU.AND P2, PT, R24, R18, PT ;  /* 0x000000121800722a */ /* 0x010fe20003f4e000 */
[----:B-1----:R-:W-:-:S05]  /*1190*/  VIADD R14, R16, 0xffffffff ;  /* 0xffffffff100e7836 */ /* 0x002fca0000000000 */
[----:B------:R-:W-:Y:S02]  /*11a0*/  ISETP.NE.AND P1, PT, R14, RZ, PT ;  /* 0x000000ff0e00720c */ /* 0x000fe40003f25270 */
[----:B------:R-:W-:Y:S02]  /*11b0*/  FSEL R12, R24, R18, !P2 ;  /* 0x00000012180c7208 */ /* 0x000fe40005000000 */
[----:B------:R-:W-:Y:S02]  /*11c0*/  FSEL R13, R25, R19, !P2 ;  /* 0x00000013190d7208 */ /* 0x000fe40005000000 */
[----:B------:R-:W-:Y:S07]  /*11d0*/  @P3 BRA P0, `(.L_x_143) ;  /* 0x0000000000183947 */ /* 0x000fee0000000000 */
[----:B------:R-:W-:Y:S01]  /*11e0*/  MOV R6, R22 ;  /* 0x0000001600067202 */ /* 0x000fe20000000f00 */
[----:B------:R-:W-:Y:S01]  /*11f0*/  IMAD.MOV.U32 R7, RZ, RZ, R23 ;  /* 0x000000ffff077224 */ /* 0x000fe200078e0017 */
[----:B------:R-:W-:Y:S01]  /*1200*/  MOV R20, 0x1240 ;  /* 0x0000124000147802 */ /* 0x000fe20000000f00 */
[----:B------:R-:W-:Y:S02]  /*1210*/  IMAD.MOV.U32 R22, RZ, RZ, R8 ;  /* 0x000000ffff167224 */ /* 0x000fe400078e0008 */
[----:B------:R-:W-:-:S07]  /*1220*/  IMAD.MOV.U32 R23, RZ, RZ, R9 ;  /* 0x000000ffff177224 */ /* 0x000fce00078e0009 */
[----:B------:R-:W-:Y:S05]  /*1230*/  CALL.REL.NOINC `($__internal_4_$__cuda_sm20_div_rn_f64_full) ;  /* 0x0000000c00d07944 */ /* 0x000fea0003c00000 */
.L_x_143:
[----:B------:R-:W-:Y:S05]  /*1240*/  BSYNC.RECONVERGENT B1 ;  /* 0x0000000000017941 */ /* 0x000fea0003800200 */
.L_x_142:
[----:B------:R-:W0:Y:S01]  /*1250*/  MUFU.RSQ64H R17, R7 ;  /* 0x0000000700117308 */ /* 0x000e220000001c00 */
[----:B------:R-:W-:Y:S01]  /*1260*/  VIADD R16, R7, 0xfcb00000 ;  /* 0xfcb0000007107836 */ /* 0x000fe20000000000 */
[----:B------:R-:W-:Y:S01]  /*1270*/  MOV R20, 0x0 ;  /* 0x0000000000147802 */ /* 0x000fe20000000f00 */
[----:B------:R-:W-:Y:S01]  /*1280*/  IMAD.MOV.U32 R21, RZ, RZ, 0x3fd80000 ;  /* 0x3fd80000ff157424 */ /* 0x000fe200078e00ff */
[----:B------:R-:W-:Y:S02]  /*1290*/  BSSY.RECONVERGENT B1, `(.L_x_144) ;  /* 0x0000013000017945 */ /* 0x000fe40003800200 */
[----:B------:R-:W-:Y:S01]  /*12a0*/  ISETP.GE.U32.AND P0, PT, R16, 0x7ca00000, PT ;  /* 0x7ca000001000780c */ /* 0x000fe20003f06070 */
[----:B0-----:R-:W-:-:S08]  /*12b0*/  DMUL R18, R16, R16 ;  /* 0x0000001010127228 */ /* 0x001fd00000000000 */
[----:B------:R-:W-:-:S08]  /*12c0*/  DFMA R18, -R18, R6, 1 ;  /* 0x3ff000001212742b */ /* 0x000fd00000000106 */
        /* <DEDUP_REMOVED lines=10> */
[----:B------:R-:W-:Y:S01]  /*1370*/  IMAD.MOV.U32 R18, RZ, RZ, R22 ;  /* 0x000000ffff127224 */ /* 0x000fe200078e0016 */
[----:B------:R-:W-:Y:S01]  /*1380*/  MOV R6, 0x13c0 ;  /* 0x000013c000067802 */ /* 0x000fe20000000f00 */
[----:B------:R-:W-:Y:S02]  /*1390*/  IMAD.MOV.U32 R15, RZ, RZ, R16 ;  /* 0x000000ffff0f7224 */ /* 0x000fe400078e0010 */
[----:B------:R-:W-:-:S07]  /*13a0*/  IMAD.MOV.U32 R19, RZ, RZ, R21 ;  /* 0x000000ffff137224 */ /* 0x000fce00078e0015 */
[----:B------:R-:W-:Y:S05]  /*13b0*/  CALL.REL.NOINC `($__internal_5_$__cuda_sm20_dsqrt_rn_f64_mediumpath_v1) ;  /* 0x0000001000e47944 */ /* 0x000fea0003c00000 */
.L_x_145:
[----:B------:R-:W-:Y:S05]  /*13c0*/  BSYNC.RECONVERGENT B1 ;  /* 0x0000000000017941 */ /* 0x000fea0003800200 */
.L_x_144:
[----:B------:R-:W0:Y:S01]  /*13d0*/  MUFU.RCP64H R7, R11 ;  /* 0x0000000b00077308 */ /* 0x000e220000001800 */
[----:B------:R-:W-:Y:S01]  /*13e0*/  IMAD.MOV.U32 R6, RZ, RZ, 0x1 ;  /* 0x00000001ff067424 */ /* 0x000fe200078e00ff */
[----:B------:R-:W-:Y:S01]  /*13f0*/  MOV R21, R9 ;  /* 0x0000000900157202 */ /* 0x000fe20000000f00 */
[----:B------:R-:W-:Y:S01]  /*1400*/  IMAD.MOV.U32 R20, RZ, RZ, R8 ;  /* 0x000000ffff147224 */ /* 0x000fe200078e0008 */
[----:B------:R-:W-:Y:S01]  /*1410*/  FSETP.GEU.AND P2, PT, |R9|, 6.5827683646048100446e-37, PT ;  /* 0x036000000900780b */ /* 0x000fe20003f4e200 */
[----:B------:R-:W-:Y:S02]  /*1420*/  BSSY.RECONVERGENT B1, `(.L_x_146) ;  /* 0x0000013000017945 */ /* 0x000fe40003800200 */
[----:B0-----:R-:W-:-:S08]  /*1430*/  DFMA R16, -R10, R6, 1 ;  /* 0x3ff000000a10742b */ /* 0x001fd00000000106 */
[----:B------:R-:W-:-:S08]  /*1440*/  DFMA R16, R16, R16, R16 ;  /* 0x000000101010722b */ /* 0x000fd00000000010 */
[----:B------:R-:W-:-:S08]  /*1450*/  DFMA R16, R6, R16, R6 ;  /* 0x000000100610722b */ /* 0x000fd00000000006 */
[----:B------:R-:W-:-:S08]  /*1460*/  DFMA R6, -R10, R16, 1 ;  /* 0x3ff000000a06742b */ /* 0x000fd00000000110 */
[----:B------:R-:W-:-:S08]  /*1470*/  DFMA R6, R16, R6, R16 ;  /* 0x000000061006722b */ /* 0x000fd00000000010 */
[----:B------:R-:W-:-:S08]  /*1480*/  DMUL R16, R6, R20 ;  /* 0x0000001406107228 */ /* 0x000fd00000000000 */
[----:B------:R-:W-:-:S08]  /*1490*/  DFMA R20, -R10, R16, R20 ;  /* 0x000000100a14722b */ /* 0x000fd00000000114 */
[----:B------:R-:W-:Y:S02]  /*14a0*/  DFMA R6, R6, R20, R16 ;  /* 0x000000140606722b */ /* 0x000fe40000000010 */
[----:B------:R-:W-:-:S08]  /*14b0*/  DADD R16, -R18, 1 ;  /* 0x3ff0000012107429 */ /* 0x000fd00000000100 */
        /* <DEDUP_REMOVED lines=8> */
[----:B------:R-:W-:Y:S05]  /*1540*/  CALL.REL.NOINC `($__internal_4_$__cuda_sm20_div_rn_f64_full) ;  /* 0x0000000c000c7944 */ /* 0x000fea0003c00000 */
.L_x_147:
[----:B------:R-:W-:Y:S05]  /*1550*/  BSYNC.RECONVERGENT B1 ;  /* 0x0000000000017941 */ /* 0x000fea0003800200 */
.L_x_146:
[----:B------:R-:W0:Y:S01]  /*1560*/  MUFU.RSQ64H R11, R7 ;  /* 0x00000007000b7308 */ /* 0x000e220000001c00 */
[----:B------:R-:W-:Y:S01]  /*1570*/  IADD3 R10, PT, PT, R7, -0x3500000, RZ ;  /* 0xfcb00000070a7810 */ /* 0x000fe20007ffe0ff */
[----:B------:R-:W-:Y:S01]  /*1580*/  IMAD.MOV.U32 R20, RZ, RZ, 0x0 ;  /* 0x00000000ff147424 */ /* 0x000fe200078e00ff */
[----:B------:R-:W-:Y:S01]  /*1590*/  BSSY.RECONVERGENT B1, `(.L_x_148) ;  /* 0x0000014000017945 */ /* 0x000fe20003800200 */
[----:B------:R-:W-:Y:S01]  /*15a0*/  IMAD.MOV.U32 R21, RZ, RZ, 0x3fd80000 ;  /* 0x3fd80000ff157424 */ /* 0x000fe200078e00ff */
[----:B------:R-:W-:Y:S02]  /*15b0*/  ISETP.GE.U32.AND P0, PT, R10, 0x7ca00000, PT ;  /* 0x7ca000000a00780c */ /* 0x000fe40003f06070 */
        /* <DEDUP_REMOVED lines=12> */
[----:B------:R-:W-:Y:S01]  /*1680*/  MOV R18, R22 ;  /* 0x0000001600127202 */ /* 0x000fe20000000f00 */
[----:B------:R-:W-:Y:S01]  /*1690*/  IMAD.MOV.U32 R15, RZ, RZ, R10 ;  /* 0x000000ffff0f7224 */ /* 0x000fe200078e000a */
[----:B------:R-:W-:Y:S01]  /*16a0*/  MOV R6, 0x16d0 ;  /* 0x000016d000067802 */ /* 0x000fe20000000f00 */
[----:B------:R-:W-:-:S07]  /*16b0*/  IMAD.MOV.U32 R19, RZ, RZ, R21 ;  /* 0x000000ffff137224 */ /* 0x000fce00078e0015 */
[----:B------:R-:W-:Y:S05]  /*16c0*/  CALL.REL.NOINC `($__internal_5_$__cuda_sm20_dsqrt_rn_f64_mediumpath_v1) ;  /* 0x0000001000207944 */ /* 0x000fea0003c00000 */
.L_x_149:
[----:B------:R-:W-:Y:S05]  /*16d0*/  BSYNC.RECONVERGENT B1 ;  /* 0x0000000000017941 */ /* 0x000fea0003800200 */
.L_x_148:
        /* <DEDUP_REMOVED lines=15> */
[----:B------:R-:W-:Y:S01]  /*17d0*/  FSETP.GT.AND P0, PT, |R10|, 1.469367938527859385e-39, PT ;  /* 0x001000000a00780b */ /* 0x000fe20003f04200 */
[----:B------:R-:W-:-:S12]  /*17e0*/  DADD R10, -R18, 1 ;  /* 0x3ff00000120a7429 */ /* 0x000fd80000000100 */
[----:B------:R-:W-:Y:S05]  /*17f0*/  @P0 BRA P2, `(.L_x_151) ;  /* 0x0000000000180947 */ /* 0x000fea0001000000 */
[----:B------:R-:W-:Y:S01]  /*1800*/  IMAD.MOV.U32 R22, RZ, RZ, R8 ;  /* 0x000000ffff167224 */ /* 0x000fe200078e0008 */
[----:B------:R-:W-:Y:S01]  /*1810*/  MOV R7, R13 ;  /* 0x0000000d00077202 */ /* 0x000fe20000000f00 */
[----:B------:R-:W-:Y:S01]  /*1820*/  IMAD.MOV.U32 R23, RZ, RZ, R9 ;  /* 0x000000ffff177224 */ /* 0x000fe200078e0009 */
[----:B------:R-:W-:Y:S01]  /*1830*/  MOV R20, 0x1860 ;  /* 0x0000186000147802 */ /* 0x000fe20000000f00 */
[----:B------:R-:W-:-:S07]  /*1840*/  IMAD.MOV.U32 R6, RZ, RZ, R12 ;  /* 0x000000ffff067224 */ /* 0x000fce00078e000c */
[----:B------:R-:W-:Y:S05]  /*1850*/  CALL.REL.NOINC `($__internal_4_$__cuda_sm20_div_rn_f64_full) ;  /* 0x0000000800487944 */ /* 0x000fea0003c00000 */
.L_x_151:
[----:B------:R-:W-:Y:S05]  /*1860*/  BSYNC.RECONVERGENT B1 ;  /* 0x0000000000017941 */ /* 0x000fea0003800200 */
.L_x_150:
[----:B------:R-:W0:Y:S01]  /*1870*/  MUFU.RSQ64H R13, R7 ;  /* 0x00000007000d7308 */ /* 0x000e220000001c00 */
[----:B------:R-:W-:Y:S01]  /*1880*/  VIADD R12, R7, 0xfcb00000 ;  /* 0xfcb00000070c7836 */ /* 0x000fe20000000000 */
[----:B------:R-:W-:Y:S01]  /*1890*/  BSSY.RECONVERGENT B1, `(.L_x_152) ;  /* 0x000001a000017945 */ /* 0x000fe20003800200 */
[----:B------:R-:W-:Y:S02]  /*18a0*/  IMAD.MOV.U32 R18, RZ, RZ, 0x0 ;  /* 0x00000000ff127424 */ /* 0x000fe400078e00ff */
[----:B------:R-:W-:Y:S01]  /*18b0*/  IMAD.MOV.U32 R19, RZ, RZ, 0x3fd80000 ;  /* 0x3fd80000ff137424 */ /* 0x000fe200078e00ff */
[----:B------:R-:W-:Y:S01]  /*18c0*/  ISETP.GE.U32.AND P0, PT, R12, 0x7ca00000, PT ;  /* 0x7ca000000c00780c */ /* 0x000fe20003f06070 */
[----:B0-----:R-:W-:-:S08]  /*18d0*/  DMUL R8, R12, R12 ;  /* 0x0000000c0c087228 */ /* 0x001fd00000000000 */
[----:B------:R-:W-:-:S08]  /*18e0*/  DFMA R8, -R8, R6, 1 ;  /* 0x3ff000000808742b */ /* 0x000fd00000000106 */
[----:B------:R-:W-:Y:S02]  /*18f0*/  DFMA R18, R8, R18, 0.5 ;  /* 0x3fe000000812742b */ /* 0x000fe40000000012 */
[----:B------:R-:W-:-:S08]  /*1900*/  DMUL R8, R12, R8 ;  /* 0x000000080c087228 */ /* 0x000fd00000000000 */
[----:B------:R-:W-:-:S08]  /*1910*/  DFMA R20, R18, R8, R12 ;  /* 0x000000081214722b */ /* 0x000fd0000000000c */
[----:B------:R-:W-:Y:S02]  /*1920*/  DMUL R22, R20, R6 ;  /* 0x0000000614167228 */ /* 0x000fe40000000000 */
[----:B------:R-:W-:Y:S01]  /*1930*/  VIADD R19, R21, 0xfff00000 ;  /* 0xfff0000015137836 */ /* 0x000fe20000000000 */
[----:B------:R-:W-:-:S05]  /*1940*/  MOV R18, R20 ;  /* 0x0000001400127202 */ /* 0x000fca0000000f00 */
[----:B------:R-:W-:-:S08]  /*1950*/  DFMA R24, R22, -R22, R6 ;  /* 0x800000161618722b */ /* 0x000fd00000000006 */
[----:B------:R-:W-:Y:S01]  /*1960*/  DFMA R8, R24, R18, R22 ;  /* 0x000000121808722b */ /* 0x000fe20000000016 */
[----:B------:R-:W-:Y:S10]  /*1970*/  @!P0 BRA `(.L_x_153) ;  /* 0x00000000002c8947 */ /* 0x000ff40003800000 */
[----:B------:R-:W-:Y:S02]  /*1980*/  IMAD.MOV.U32 R18, RZ, RZ, R20 ;  /* 0x000000ffff127224 */ /* 0x000fe400078e0014 */
[----:B------:R-:W-:Y:S01]  /*1990*/  IMAD.MOV.U32 R20, RZ, RZ, R6 ;  /* 0x000000ffff147224 */ /* 0x000fe200078e0006 */
[----:B------:R-:W-:Y:S01]  /*19a0*/  MOV R6, 0x1a10 ;  /* 0x00001a1000067802 */ /* 0x000fe20000000f00 */
[----:B------:R-:W-:Y:S01]  /*19b0*/  IMAD.MOV.U32 R26, RZ, RZ, R24 ;  /* 0x000000ffff1a7224 */ /* 0x000fe200078e0018 */
[----:B------:R-:W-:Y:S01]  /*19c0*/  MOV R24, R22 ;  /* 0x0000001600187202 */ /* 0x000fe20000000f00 */
[----:B------:R-:W-:Y:S02]  /*19d0*/  IMAD.MOV.U32 R27, RZ, RZ, R25 ;  /* 0x000000ffff1b7224 */ /* 0x000fe400078e0019 */
[----:B------:R-:W-:Y:S02]  /*19e0*/  IMAD.MOV.U32 R25, RZ, RZ, R23 ;  /* 0x000000ffff197224 */ /* 0x000fe400078e0017 */
[----:B------:R-:W-:-:S07]  /*19f0*/  IMAD.MOV.U32 R15, RZ, RZ, R12 ;  /* 0x000000ffff0f7224 */ /* 0x000fce00078e000c */
[----:B------:R-:W-:Y:S05]  /*1a00*/  CALL.REL.NOINC `($__internal_5_$__cuda_sm20_dsqrt_rn_f64_mediumpath_v1) ;  /* 0x0000000c00507944 */ /* 0x000fea0003c00000 */
[----:B------:R-:W-:Y:S02]  /*1a10*/  IMAD.MOV.U32 R8, RZ, RZ, R18 ;  /* 0x000000ffff087224 */ /* 0x000fe400078e0012 */
[----:B------:R-:W-:-:S07]  /*1a20*/  IMAD.MOV.U32 R9, RZ, RZ, R19 ;  /* 0x000000ffff097224 */ /* 0x000fce00078e0013 */
.L_x_153:
[----:B------:R-:W-:Y:S05]  /*1a30*/  BSYNC.RECONVERGENT B1 ;  /* 0x0000000000017941 */ /* 0x000fea0003800200 */
.L_x_152:
[----:B------:R-:W-:Y:S01]  /*1a40*/  CS2R R6, SRZ ;  /* 0x0000000000067805 */ /* 0x000fe2000001ff00 */
[----:B------:R-:W-:Y:S06]  /*1a50*/  @!P1 BRA `(.L_x_154) ;  /* 0x00000000004c9947 */ /* 0x000fec0003800000 */
[----:B------:R-:W-:Y:S01]  /*1a60*/  DADD R6, RZ, R2 ;  /* 0x00000000ff067229 */ /* 0x000fe20000000002 */
[----:B------:R-:W0:Y:S01]  /*1a70*/  LDCU UR6, c[0x0][0x390] ;  /* 0x00007200ff0677ac */ /* 0x000e220008000800 */
[----:B------:R-:W-:Y:S01]  /*1a80*/  BSSY.RECONVERGENT B1, `(.L_x_155) ;  /* 0x000000e000017945 */ /* 0x000fe20003800200 */
[----:B------:R-:W-:-:S05]  /*1a90*/  MOV R13, 0x1 ;  /* 0x00000001000d7802 */ /* 0x000fca0000000f00 */
[----:B------:R-:W-:Y:S01]  /*1aa0*/  DSETP.GEU.AND P0, PT, R16, R6, PT ;  /* 0x000000061000722a */ /* 0x000fe20003f0e000 */
[----:B0-----:R-:W-:-:S13]  /*1ab0*/  IMAD R12, RZ, RZ, -UR6 ;  /* 0x80000006ff0c7e24 */ /* 0x001fda000f8e02ff */
[----:B------:R-:W-:Y:S05]  /*1ac0*/  @!P0 BRA `(.L_x_156) ;  /* 0x0000000000208947 */ /* 0x000fea0003800000 */
.L_x_158:
[----:B------:R-:W-:Y:S02]  /*1ad0*/  VIADD R12, R12, 0x1 ;  /* 0x000000010c0c7836 */ /* 0x000fe40000000000 */
[----:B------:R-:W-:-:S03]  /*1ae0*/  IMAD.MOV.U32 R15, RZ, RZ, R14 ;  /* 0x000000ffff0f7224 */ /* 0x000fc600078e000e */
[----:B------:R-:W-:-:S13]  /*1af0*/  ISETP.NE.AND P0, PT, R12, -0x1, PT ;  /* 0xffffffff0c00780c */ /* 0x000fda0003f05270 */
[----:B------:R-:W-:Y:S05]  /*1b00*/  @!P0 BRA `(.L_x_157) ;  /* 0x0000000000148947 */ /* 0x000fea0003800000 */
[----:B------:R-:W-:Y:S01]  /*1b10*/  DADD R6, R6, R2 ;  /* 0x0000000006067229 */ /* 0x000fe20000000002 */
[----:B------:R-:W-:-:S07]  /*1b20*/  VIADD R13, R13, 0x1 ;  /* 0x000000010d0d7836 */ /* 0x000fce0000000000 */
[----:B------:R-:W-:-:S14]  /*1b30*/  DSETP.GEU.AND P0, PT, R16, R6, PT ;  /* 0x000000061000722a */ /* 0x000fdc0003f0e000 */
[----:B------:R-:W-:Y:S05]  /*1b40*/  @P0 BRA `(.L_x_158) ;  /* 0xfffffffc00e00947 */ /* 0x000fea000383ffff */
.L_x_156:
[----:B------:R-:W-:-:S07]  /*1b50*/  IADD3 R15, PT, PT, R13, -0x1, RZ ;  /* 0xffffffff0d0f7810 */ /* 0x000fce0007ffe0ff */
.L_x_157:
[----:B------:R-:W-:Y:S05]  /*1b60*/  BSYNC.RECONVERGENT B1 ;  /* 0x0000000000017941 */ /* 0x000fea0003800200 */
.L_x_155:
[----:B------:R-:W-:Y:S02]  /*1b70*/  IMAD.MOV.U32 R6, RZ, RZ, R15 ;  /* 0x000000ffff067224 */ /* 0x000fe400078e000f */
[----:B------:R-:W-:-:S07]  /*1b80*/  IMAD.MOV.U32 R7, RZ, RZ, RZ ;  /* 0x000000ffff077224 */ /* 0x000fce00078e00ff */
.L_x_154:
[----:B------:R-:W-:Y:S02]  /*1b90*/  ISETP.NE.AND P0, PT, R14, RZ, PT ;  /* 0x000000ff0e00720c */ /* 0x000fe40003f05270 */
[----:B------:R-:W-:-:S11]  /*1ba0*/  CS2R R12, SRZ ;  /* 0x00000000000c7805 */ /* 0x000fd6000001ff00 */
[----:B------:R-:W-:Y:S05]  /*1bb0*/  @!P0 BRA `(.L_x_159) ;  /* 0x0000000000348947 */ /* 0x000fea0003800000 */
[----:B------:R-:W-:Y:S01]  /*1bc0*/  BSSY.RECONVERGENT B1, `(.L_x_160) ;  /* 0x000000a000017945 */ /* 0x000fe20003800200 */
[----:B------:R-:W-:Y:S01]  /*1bd0*/  IMAD.MOV.U32 R15, RZ, RZ, RZ ;  /* 0x000000ffff0f7224 */ /* 0x000fe200078e00ff */
[----:B------:R-:W-:-:S07]  /*1be0*/  CS2R R12, SRZ ;  /* 0x00000000000c7805 */ /* 0x000fce000001ff00 */
.L_x_162:
[----:B------:R-:W-:-:S08]  /*1bf0*/  DADD R12, R12, R2 ;  /* 0x000000000c0c7229 */ /* 0x000fd00000000002 */
[----:B------:R-:W-:-:S14]  /*1c00*/  DSETP.GEU.AND P0, PT, R10, R12, PT ;  /* 0x0000000c0a00722a */ /* 0x000fdc0003f0e000 */
[----:B------:R-:W-:Y:S05]  /*1c10*/  @!P0 BRA `(.L_x_161) ;  /* 0x0000000000108947 */ /* 0x000fea0003800000 */
[----:B------:R-:W-:-:S05]  /*1c20*/  VIADD R15, R15, 0x1 ;  /* 0x000000010f0f7836 */ /* 0x000fca0000000000 */
[----:B------:R-:W-:-:S13]  /*1c30*/  ISETP.NE.AND P0, PT, R15, R14, PT ;  /* 0x0000000e0f00720c */ /* 0x000fda0003f05270 */
[----:B------:R-:W-:Y:S05]  /*1c40*/  @P0 BRA `(.L_x_162) ;  /* 0xfffffffc00e80947 */ /* 0x000fea000383ffff */
[----:B------:R-:W-:-:S07]  /*1c50*/  MOV R15, R14 ;  /* 0x0000000e000f7202 */ /* 0x000fce0000000f00 */
.L_x_161:
[----:B------:R-:W-:Y:S05]  /*1c60*/  BSYNC.RECONVERGENT B1 ;  /* 0x0000000000017941 */ /* 0x000fea0003800200 */
.L_x_160:
[----:B------:R-:W-:Y:S02]  /*1c70*/  IMAD.MOV.U32 R12, RZ, RZ, R15 ;  /* 0x000000ffff0c7224 */ /* 0x000fe400078e000f */
[----:B------:R-:W-:-:S07]  /*1c80*/  IMAD.MOV.U32 R13, RZ, RZ, RZ ;  /* 0x000000ffff0d7224 */ /* 0x000fce00078e00ff */
.L_x_159:
[----:B------:R-:W-:Y:S02]  /*1c90*/  ISETP.NE.AND P0, PT, R14, RZ, PT ;  /* 0x000000ff0e00720c */ /* 0x000fe40003f05270 */
[----:B------:R-:W-:-:S11]  /*1ca0*/  CS2R R10, SRZ ;  /* 0x00000000000a7805 */ /* 0x000fd6000001ff00 */
[----:B------:R-:W-:Y:S05]  /*1cb0*/  @!P0 BRA `(.L_x_163) ;  /* 0x0000000000388947 */ /* 0x000fea0003800000 */
[----:B------:R-:W-:Y:S01]  /*1cc0*/  BSSY.RECONVERGENT B1, `(.L_x_164) ;  /* 0x000000b000017945 */ /* 0x000fe20003800200 */
[----:B------:R-:W-:Y:S01]  /*1cd0*/  DADD R10, -R8, 1 ;  /* 0x3ff00000080a7429 */ /* 0x000fe20000000100 */
[----:B------:R-:W-:Y:S01]  /*1ce0*/  IMAD.MOV.U32 R15, RZ, RZ, RZ ;  /* 0x000000ffff0f7224 */ /* 0x000fe200078e00ff */
[----:B------:R-:W-:-:S09]  /*1cf0*/  CS2R R8, SRZ ;  /* 0x0000000000087805 */ /* 0x000fd2000001ff00 */
.L_x_166:
[----:B------:R-:W-:-:S08]  /*1d00*/  DADD R8, R8, R2 ;  /* 0x0000000008087229 */ /* 0x000fd00000000002 */
[----:B------:R-:W-:-:S14]  /*1d10*/  DSETP.GEU.AND P0, PT, R10, R8, PT ;  /* 0x000000080a00722a */ /* 0x000fdc0003f0e000 */
[----:B------:R-:W-:Y:S05]  /*1d20*/  @!P0 BRA `(.L_x_165) ;  /* 0x0000000000108947 */ /* 0x000fea0003800000 */
[----:B------:R-:W-:-:S05]  /*1d30*/  VIADD R15, R15, 0x1 ;  /* 0x000000010f0f7836 */ /* 0x000fca0000000000 */
[----:B------:R-:W-:-:S13]  /*1d40*/  ISETP.NE.AND P0, PT, R15, R14, PT ;  /* 0x0000000e0f00720c */ /* 0x000fda0003f05270 */
[----:B------:R-:W-:Y:S05]  /*1d50*/  @P0 BRA `(.L_x_166) ;  /* 0xfffffffc00e80947 */ /* 0x000fea000383ffff */
[----:B------:R-:W-:-:S07]  /*1d60*/  MOV R15, R14 ;  /* 0x0000000e000f7202 */ /* 0x000fce0000000f00 */
.L_x_165:
[----:B------:R-:W-:Y:S05]  /*1d70*/  BSYNC.RECONVERGENT B1 ;  /* 0x0000000000017941 */ /* 0x000fea0003800200 */
.L_x_164:
[----:B------:R-:W-:Y:S02]  /*1d80*/  IMAD.MOV.U32 R10, RZ, RZ, R15 ;  /* 0x000000ffff0a7224 */ /* 0x000fe400078e000f */
[----:B------:R-:W-:-:S07]  /*1d90*/  IMAD.MOV.U32 R11, RZ, RZ, RZ ;  /* 0x000000ffff0b7224 */ /* 0x000fce00078e00ff */
.L_x_163:
[----:B------:R-:W0:Y:S02]  /*1da0*/  LDCU.64 UR6, c[0x0][0x398] ;  /* 0x00007300ff0677ac */ /* 0x000e240008000a00 */
[----:B0-----:R-:W-:Y:S02]  /*1db0*/  LEA R8, P0, R6, UR6, 0x2 ;  /* 0x0000000606087c11 */ /* 0x001fe4000f8010ff */
[----:B------:R-:W-:Y:S02]  /*1dc0*/  LEA R14, P1, R12, UR6, 0x2 ;  /* 0x000000060c0e7c11 */ /* 0x000fe4000f8210ff */
[----:B------:R-:W-:Y:S01]  /*1dd0*/  LEA R16, P2, R10, UR6, 0x2 ;  /* 0x000000060a107c11 */ /* 0x000fe2000f8410ff */
[----:B------:R-:W0:Y:S01]  /*1de0*/  LDCU UR6, c[0x0][0x380] ;  /* 0x00007000ff0677ac */ /* 0x000e220008000800 */
[----:B------:R-:W-:Y:S02]  /*1df0*/  IADD3 R56, PT, PT, R56, 0x1, RZ ;  /* 0x0000000138387810 */ /* 0x000fe40007ffe0ff */
[----:B------:R-:W-:-:S02]  /*1e00*/  LEA.HI.X R17, R10, UR7, R11, 0x2, P2 ;  /* 0x000000070a117c11 */ /* 0x000fc400090f140b */
[----:B------:R-:W-:Y:S01]  /*1e10*/  LEA.HI.X R9, R6, UR7, R7, 0x2, P0 ;  /* 0x0000000706097c11 */ /* 0x000fe200080f1407 */
[----:B------:R-:W-:Y:S01]  /*1e20*/  IMAD.MOV.U32 R7, RZ, RZ, 0x1 ;  /* 0x00000001ff077424 */ /* 0x000fe200078e00ff */
[----:B------:R-:W-:-:S04]  /*1e30*/  LEA.HI.X R15, R12, UR7, R13, 0x2, P1 ;  /* 0x000000070c0f7c11 */ /* 0x000fc800088f140d */
[----:B------:R1:W-:Y:S04]  /*1e40*/  REDG.E.ADD.STRONG.GPU desc[UR4][R8.64], R7 ;  /* 0x000000070800798e */ /* 0x0003e8000c12e104 */
[----:B------:R1:W-:Y:S01]  /*1e50*/  REDG.E.ADD.STRONG.GPU desc[UR4][R14.64], R7 ;  /* 0x000000070e00798e */ /* 0x0003e2000c12e104 */
[----:B0-----:R-:W-:-:S03]  /*1e60*/  IMAD.U32 R11, RZ, RZ, UR6 ;  /* 0x00000006ff0b7e24 */ /* 0x001fc6000f8e00ff */
[----:B------:R1:W-:Y:S02]  /*1e70*/  REDG.E.ADD.STRONG.GPU desc[UR4][R16.64], R7 ;  /* 0x000000071000798e */ /* 0x0003e4000c12e104 */
[----:B------:R-:W-:-:S13]  /*1e80*/  ISETP.GE.U32.AND P0, PT, R56, R11, PT ;  /* 0x0000000b3800720c */ /* 0x000fda0003f06070 */
[----:B-1----:R-:W-:Y:S05]  /*1e90*/  @!P0 BRA `(.L_x_167) ;  /* 0xffffffe400a08947 */ /* 0x002fea000383ffff */
.L_x_141:
[----:B0-----:R-:W-:Y:S05]  /*1ea0*/  BSYNC B0 ;  /* 0x0000000000007941 */ /* 0x001fea0003800000 */
.L_x_140:
[----:B------:R-:W-:Y:S02]  /*1eb0*/  VIADD R11, R11, 0xffffffff ;  /* 0xffffffff0b0b7836 */ /* 0x000fe40000000000 */
[----:B------:R-:W-:-:S05]  /*1ec0*/  VIADD R6, R0, 0x1 ;  /* 0x0000000100067836 */ /* 0x000fca0000000000 */
[----:B------:R-:W-:-:S13]  /*1ed0*/  ISETP.GE.U32.AND P0, PT, R6, R11, PT ;  /* 0x0000000b0600720c */ /* 0x000fda0003f06070 */
[----:B------:R-:W-:Y:S05]  /*1ee0*/  @P0 EXIT ;  /* 0x000000000000094d */ /* 0x000fea0003800000 */
[----:B------:R-:W-:Y:S05]  /*1ef0*/  BRA `(.L_x_168) ;  /* 0xffffffe400507947 */ /* 0x000fea000383ffff */
        .weak           $__internal_3_$__cuda_sm20_dblrcp_rn_slowpath_v3
        .type           $__internal_3_$__cuda_sm20_dblrcp_rn_slowpath_v3,@function
        .size           $__internal_3_$__cuda_sm20_dblrcp_rn_slowpath_v3,($__internal_4_$__cuda_sm20_div_rn_f64_full - $__internal_3_$__cuda_sm20_dblrcp_rn_slowpath_v3)
$__internal_3_$__cuda_sm20_dblrcp_rn_slowpath_v3:
[----:B------:R-:W-:Y:S01]  /*1f00*/  MOV R2, R6 ;  /* 0x0000000600027202 */ /* 0x000fe20000000f00 */
[----:B------:R-:W-:-:S06]  /*1f10*/  IMAD.MOV.U32 R3, RZ, RZ, R7 ;  /* 0x000000ffff037224 */ /* 0x000fcc00078e0007 */
[----:B------:R-:W-:-:S14]  /*1f20*/  DSETP.GTU.AND P0, PT, |R2|, +INF , PT ;  /* 0x7ff000000200742a */ /* 0x000fdc0003f0c200 */
[----:B------:R-:W-:Y:S05]  /*1f30*/  @P0 BRA `(.L_x_169) ;  /* 0x00000000007c0947 */ /* 0x000fea0003800000 */
[----:B------:R-:W-:-:S05]  /*1f40*/  LOP3.LUT R5, R7, 0x7fffffff, RZ, 0xc0, !PT ;  /* 0x7fffffff07057812 */ /* 0x000fca00078ec0ff */
[----:B------:R-:W-:-:S05]  /*1f50*/  VIADD R6, R5, 0xffffffff ;  /* 0xffffffff05067836 */ /* 0x000fca0000000000 */
[----:B------:R-:W-:-:S13]  /*1f60*/  ISETP.GE.U32.AND P0, PT, R6, 0x7fefffff, PT ;  /* 0x7fefffff0600780c */ /* 0x000fda0003f06070 */
[----:B------:R-:W-:Y:S01]  /*1f70*/  @P0 LOP3.LUT R7, R3, 0x7ff00000, RZ, 0x3c, !PT ;  /* 0x7ff0000003070812 */ /* 0x000fe200078e3cff */
[----:B------:R-:W-:Y:S01]  /*1f80*/  @P0 IMAD.MOV.U32 R6, RZ, RZ, RZ ;  /* 0x000000ffff060224 */ /* 0x000fe200078e00ff */
[----:B------:R-:W-:Y:S06]  /*1f90*/  @P0 BRA `(.L_x_170) ;  /* 0x00000000006c0947 */ /* 0x000fec0003800000 */
[----:B------:R-:W-:-:S13]  /*1fa0*/  ISETP.GE.U32.AND P0, PT, R5, 0x1000001, PT ;  /* 0x010000010500780c */ /* 0x000fda0003f06070 */
[----:B------:R-:W-:Y:S05]  /*1fb0*/  @!P0 BRA `(.L_x_171) ;  /* 0x0000000000348947 */ /* 0x000fea0003800000 */
[----:B------:R-:W-:Y:S01]  /*1fc0*/  IADD3 R7, PT, PT, R3, -0x3fe00000, RZ ;  /* 0xc020000003077810 */ /* 0x000fe20007ffe0ff */
[----:B------:R-:W-:-:S03]  /*1fd0*/  IMAD.MOV.U32 R6, RZ, RZ, R2 ;  /* 0x000000ffff067224 */ /* 0x000fc600078e0002 */
[----:B------:R-:W0:Y:S03]  /*1fe0*/  MUFU.RCP64H R9, R7 ;  /* 0x0000000700097308 */ /* 0x000e260000001800 */
[----:B0-----:R-:W-:-:S08]  /*1ff0*/  DFMA R10, -R6, R8, 1 ;  /* 0x3ff00000060a742b */ /* 0x001fd00000000108 */
[----:B------:R-:W-:-:S08]  /*2000*/  DFMA R10, R10, R10, R10 ;  /* 0x0000000a0a0a722b */ /* 0x000fd0000000000a */
[----:B------:R-:W-:-:S08]  /*2010*/  DFMA R10, R8, R10, R8 ;  /* 0x0000000a080a722b */ /* 0x000fd00000000008 */
[----:B------:R-:W-:-:S08]  /*2020*/  DFMA R8, -R6, R10, 1 ;  /* 0x3ff000000608742b */ /* 0x000fd0000000010a */
[----:B------:R-:W-:-:S08]  /*2030*/  DFMA R8, R10, R8, R10 ;  /* 0x000000080a08722b */ /* 0x000fd0000000000a */
[----:B------:R-:W-:-:S08]  /*2040*/  DMUL R8, R8, 2.2250738585072013831e-308 ;  /* 0x0010000008087828 */ /* 0x000fd00000000000 */
[----:B------:R-:W-:-:S08]  /*2050*/  DFMA R2, -R2, R8, 1 ;  /* 0x3ff000000202742b */ /* 0x000fd00000000108 */
[----:B------:R-:W-:-:S08]  /*2060*/  DFMA R2, R2, R2, R2 ;  /* 0x000000020202722b */ /* 0x000fd00000000002 */
[----:B------:R-:W-:Y:S01]  /*2070*/  DFMA R6, R8, R2, R8 ;  /* 0x000000020806722b */ /* 0x000fe20000000008 */
[----:B------:R-:W-:Y:S10]  /*2080*/  BRA `(.L_x_170) ;  /* 0x0000000000307947 */ /* 0x000ff40003800000 */
.L_x_171:
[----:B------:R-:W-:Y:S01]  /*2090*/  DMUL R2, R2, 8.11296384146066816958e+31 ;  /* 0x4690000002027828 */ /* 0x000fe20000000000 */
[----:B------:R-:W-:-:S05]  /*20a0*/  IMAD.MOV.U32 R6, RZ, RZ, R8 ;  /* 0x000000ffff067224 */ /* 0x000fca00078e0008 */
[----:B------:R-:W0:Y:S02]  /*20b0*/  MUFU.RCP64H R7, R3 ;  /* 0x0000000300077308 */ /* 0x000e240000001800 */
[----:B0-----:R-:W-:-:S08]  /*20c0*/  DFMA R8, -R2, R6, 1 ;  /* 0x3ff000000208742b */ /* 0x001fd00000000106 */
[----:B------:R-:W-:-:S08]  /*20d0*/  DFMA R8, R8, R8, R8 ;  /* 0x000000080808722b */ /* 0x000fd00000000008 */
[----:B------:R-:W-:-:S08]  /*20e0*/  DFMA R8, R6, R8, R6 ;  /* 0x000000080608722b */ /* 0x000fd00000000006 */
[----:B------:R-:W-:-:S08]  /*20f0*/  DFMA R6, -R2, R8, 1 ;  /* 0x3ff000000206742b */ /* 0x000fd00000000108 */
[----:B------:R-:W-:-:S08]  /*2100*/  DFMA R6, R8, R6, R8 ;  /* 0x000000060806722b */ /* 0x000fd00000000008 */
[----:B------:R-:W-:Y:S01]  /*2110*/  DMUL R6, R6, 8.11296384146066816958e+31 ;  /* 0x4690000006067828 */ /* 0x000fe20000000000 */
[----:B------:R-:W-:Y:S10]  /*2120*/  BRA `(.L_x_170) ;  /* 0x0000000000087947 */ /* 0x000ff40003800000 */
.L_x_169:
[----:B------:R-:W-:Y:S01]  /*2130*/  LOP3.LUT R7, R3, 0x80000, RZ, 0xfc, !PT ;  /* 0x0008000003077812 */ /* 0x000fe200078efcff */
[----:B------:R-:W-:-:S07]  /*2140*/  IMAD.MOV.U32 R6, RZ, RZ, R2 ;  /* 0x000000ffff067224 */ /* 0x000fce00078e0002 */
.L_x_170:
[----:B------:R-:W-:Y:S01]  /*2150*/  MOV R2, R12 ;  /* 0x0000000c00027202 */ /* 0x000fe20000000f00 */
[----:B------:R-:W-:-:S04]  /*2160*/  IMAD.MOV.U32 R3, RZ, RZ, 0x0 ;  /* 0x00000000ff037424 */ /* 0x000fc800078e00ff */
[----:B------:R-:W-:Y:S05]  /*2170*/  RET.REL.NODEC R2 `(triangle_scores_inner) ;  /* 0xffffffdc02a07950 */ /* 0x000fea0003c3ffff */
        .weak           $__internal_4_$__cuda_sm20_div_rn_f64_full
        .type           $__internal_4_$__cuda_sm20_div_rn_f64_full,@function
        .size           $__internal_4_$__cuda_sm20_div_rn_f64_full,($__internal_5_$__cuda_sm20_dsqrt_rn_f64_mediumpath_v1 - $__internal_4_$__cuda_sm20_div_rn_f64_full)
$__internal_4_$__cuda_sm20_div_rn_f64_full:
        /* <DEDUP_REMOVED lines=8> */
[----:B------:R-:W-:-:S02]  /*2200*/  LOP3.LUT R34, R7, 0x7ff00000, RZ, 0xc0, !PT ;  /* 0x7ff0000007227812 */ /* 0x000fc400078ec0ff */
[----:B------:R-:W-:Y:S01]  /*2210*/  MOV R33, 0x1ca00000 ;  /* 0x1ca0000000217802 */ /* 0x000fe20000000f00 */
[----:B------:R-:W-:Y:S01]  /*2220*/  @!P0 DMUL R18, R6, 8.98846567431157953865e+307 ;  /* 0x7fe0000006128828 */ /* 0x000fe20000000000 */
[----:B------:R-:W-:Y:S01]  /*2230*/  ISETP.GE.U32.AND P2, PT, R15, R34, PT ;  /* 0x000000220f00720c */ /* 0x000fe20003f46070 */
[----:B------:R-:W-:Y:S02]  /*2240*/  IMAD.MOV.U32 R32, RZ, RZ, R15 ;  /* 0x000000ffff207224 */ /* 0x000fe400078e000f */
[----:B------:R-:W-:Y:S02]  /*2250*/  @!P3 LOP3.LUT R28, R7, 0x7ff00000, RZ, 0xc0, !PT ;  /* 0x7ff00000071cb812 */ /* 0x000fe400078ec0ff */
[----:B------:R-:W0:Y:S02]  /*2260*/  MUFU.RCP64H R25, R19 ;  /* 0x0000001300197308 */ /* 0x000e240000001800 */
[----:B------:R-:W-:-:S04]  /*2270*/  @!P3 ISETP.GE.U32.AND P4, PT, R15, R28, PT ;  /* 0x0000001c0f00b20c */ /* 0x000fc80003f86070 */
[----:B------:R-:W-:-:S04]  /*2280*/  @!P3 SEL R21, R33, 0x63400000, !P4 ;  /* 0x634000002115b807 */ /* 0x000fc80006000000 */
[----:B------:R-:W-:Y:S01]  /*2290*/  @!P3 LOP3.LUT R21, R21, 0x80000000, R23, 0xf8, !PT ;  /* 0x800000001515b812 */ /* 0x000fe200078ef817 */
[----:B0-----:R-:W-:-:S08]  /*22a0*/  DFMA R26, R24, -R18, 1 ;  /* 0x3ff00000181a742b */ /* 0x001fd00000000812 */
[----:B------:R-:W-:-:S08]  /*22b0*/  DFMA R26, R26, R26, R26 ;  /* 0x0000001a1a1a722b */ /* 0x000fd0000000001a */
[----:B------:R-:W-:Y:S01]  /*22c0*/  DFMA R28, R24, R26, R24 ;  /* 0x0000001a181c722b */ /* 0x000fe20000000018 */
[----:B------:R-:W-:Y:S01]  /*22d0*/  SEL R25, R33, 0x63400000, !P2 ;  /* 0x6340000021197807 */ /* 0x000fe20005000000 */
[----:B------:R-:W-:Y:S01]  /*22e0*/  IMAD.MOV.U32 R24, RZ, RZ, R22 ;  /* 0x000000ffff187224 */ /* 0x000fe200078e0016 */
[----:B------:R-:W-:Y:S01]  /*22f0*/  @!P3 LOP3.LUT R27, R21, 0x100000, RZ, 0xfc, !PT ;  /* 0x00100000151bb812 */ /* 0x000fe200078efcff */
[----:B------:R-:W-:Y:S01]  /*2300*/  @!P3 IMAD.MOV.U32 R26, RZ, RZ, RZ ;  /* 0x000000ffff1ab224 */ /* 0x000fe200078e00ff */
[----:B------:R-:W-:-:S03]  /*2310*/  LOP3.LUT R25, R25, 0x800fffff, R23, 0xf8, !PT ;  /* 0x800fffff19197812 */ /* 0x000fc600078ef817 */
[----:B------:R-:W-:Y:S01]  /*2320*/  DFMA R30, R28, -R18, 1 ;  /* 0x3ff000001c1e742b */ /* 0x000fe20000000812 */
[----:B------:R-:W-:Y:S02]  /*2330*/  MOV R21, R34 ;  /* 0x0000002200157202 */ /* 0x000fe40000000f00 */
[----:B------:R-:W-:Y:S01]  /*2340*/  @!P0 LOP3.LUT R21, R19, 0x7ff00000, RZ, 0xc0, !PT ;  /* 0x7ff0000013158812 */ /* 0x000fe200078ec0ff */
[----:B------:R-:W-:-:S04]  /*2350*/  @!P3 DFMA R24, R24, 2, -R26 ;  /* 0x400000001818b82b */ /* 0x000fc8000000081a */
[----:B------:R-:W-:Y:S01]  /*2360*/  DFMA R30, R28, R30, R28 ;  /* 0x0000001e1c1e722b */ /* 0x000fe2000000001c */
[----:B------:R-:W-:-:S05]  /*2370*/  VIADD R35, R21, 0xffffffff ;  /* 0xffffffff15237836 */ /* 0x000fca0000000000 */
[----:B------:R-:W-:Y:S02]  /*2380*/  @!P3 LOP3.LUT R32, R25, 0x7ff00000, RZ, 0xc0, !PT ;  /* 0x7ff000001920b812 */ /* 0x000fe400078ec0ff */
[----:B------:R-:W-:-:S03]  /*2390*/  DMUL R26, R30, R24 ;  /* 0x000000181e1a7228 */ /* 0x000fc60000000000 */
[----:B------:R-:W-:-:S05]  /*23a0*/  VIADD R34, R32, 0xffffffff ;  /* 0xffffffff20227836 */ /* 0x000fca0000000000 */
[----:B------:R-:W-:Y:S01]  /*23b0*/  ISETP.GT.U32.AND P0, PT, R34, 0x7feffffe, PT ;  /* 0x7feffffe2200780c */ /* 0x000fe20003f04070 */
[----:B------:R-:W-:-:S03]  /*23c0*/  DFMA R28, R26, -R18, R24 ;  /* 0x800000121a1c722b */ /* 0x000fc60000000018 */
[----:B------:R-:W-:-:S05]  /*23d0*/  ISETP.GT.U32.OR P0, PT, R35, 0x7feffffe, P0 ;  /* 0x7feffffe2300780c */ /* 0x000fca0000704470 */
[----:B------:R-:W-:-:S08]  /*23e0*/  DFMA R26, R30, R28, R26 ;  /* 0x0000001c1e1a722b */ /* 0x000fd0000000001a */
[----:B------:R-:W-:Y:S05]  /*23f0*/  @P0 BRA `(.L_x_173) ;  /* 0x00000000006c0947 */ /* 0x000fea0003800000 */
[----:B------:R-:W-:-:S04]  /*2400*/  LOP3.LUT R22, R7, 0x7ff00000, RZ, 0xc0, !PT ;  /* 0x7ff0000007167812 */ /* 0x000fc800078ec0ff */
[CC--:B------:R-:W-:Y:S02]  /*2410*/  VIADDMNMX R21, R15.reuse, -R22.reuse, 0xb9600000, !PT ;  /* 0xb96000000f157446 */ /* 0x0c0fe40007800916 */
[----:B------:R-:W-:Y:S02]  /*2420*/  ISETP.GE.U32.AND P0, PT, R15, R22, PT ;  /* 0x000000160f00720c */ /* 0x000fe40003f06070 */
[----:B------:R-:W-:Y:S02]  /*2430*/  VIMNMX R21, PT, PT, R21, 0x46a00000, PT ;  /* 0x46a0000015157848 */ /* 0x000fe40003fe0100 */
[----:B------:R-:W-:-:S05]  /*2440*/  SEL R22, R33, 0x63400000, !P0 ;  /* 0x6340000021167807 */ /* 0x000fca0004000000 */
[----:B------:R-:W-:Y:S02]  /*2450*/  IMAD.IADD R21, R21, 0x1, -R22 ;  /* 0x0000000115157824 */ /* 0x000fe400078e0a16 */
[----:B------:R-:W-:-:S03]  /*2460*/  IMAD.MOV.U32 R22, RZ, RZ, RZ ;  /* 0x000000ffff167224 */ /* 0x000fc600078e00ff */
[----:B------:R-:W-:-:S06]  /*2470*/  IADD3 R23, PT, PT, R21, 0x7fe00000, RZ ;  /* 0x7fe0000015177810 */ /* 0x000fcc0007ffe0ff */
        /* <DEDUP_REMOVED lines=10> */
[----:B------:R-:W-:Y:S01]  /*2520*/  MOV R6, RZ ;  /* 0x000000ff00067202 */ /* 0x000fe20000000f00 */
[----:B------:R-:W-:-:S05]  /*2530*/  DMUL.RP R22, R26, R22 ;  /* 0x000000161a167228 */ /* 0x000fca0000008000 */
[----:B------:R-:W-:-:S05]  /*2540*/  DFMA R6, R28, -R6, R26 ;  /* 0x800000061c06722b */ /* 0x000fca000000001a */
[----:B------:R-:W-:Y:S02]  /*2550*/  LOP3.LUT R15, R23, R15, RZ, 0x3c, !PT ;  /* 0x0000000f170f7212 */ /* 0x000fe400078e3cff */
[----:B------:R-:W-:-:S04]  /*2560*/  IADD3 R6, PT, PT, -R21, -0x43300000, RZ ;  /* 0xbcd0000015067810 */ /* 0x000fc80007ffe1ff */
[----:B------:R-:W-:-:S04]  /*2570*/  FSETP.NEU.AND P0, PT, |R7|, R6, PT ;  /* 0x000000060700720b */ /* 0x000fc80003f0d200 */
[----:B------:R-:W-:Y:S02]  /*2580*/  FSEL R28, R22, R28, !P0 ;  /* 0x0000001c161c7208 */ /* 0x000fe40004000000 */
[----:B------:R-:W-:Y:S01]  /*2590*/  FSEL R29, R15, R29, !P0 ;  /* 0x0000001d0f1d7208 */ /* 0x000fe20004000000 */
[----:B------:R-:W-:Y:S06]  /*25a0*/  BRA `(.L_x_174) ;  /* 0x0000000000547947 */ /* 0x000fec0003800000 */
.L_x_173:
        /* <DEDUP_REMOVED lines=12> */
[----:B------:R-:W-:Y:S01]  /*2670*/  @!P0 IMAD.MOV.U32 R28, RZ, RZ, RZ ;  /* 0x000000ffff1c8224 */ /* 0x000fe200078e00ff */
[----:B------:R-:W-:-:S03]  /*2680*/  @P0 MOV R28, RZ ;  /* 0x000000ff001c0202 */ /* 0x000fc60000000f00 */
[----:B------:R-:W-:Y:S01]  /*2690*/  @P0 IMAD.MOV.U32 R29, RZ, RZ, R6 ;  /* 0x000000ffff1d0224 */ /* 0x000fe200078e0006 */
[----:B------:R-:W-:Y:S06]  /*26a0*/  BRA `(.L_x_174) ;  /* 0x0000000000147947 */ /* 0x000fec0003800000 */
.L_x_176:
[----:B------:R-:W-:Y:S01]  /*26b0*/  LOP3.LUT R29, R7, 0x80000, RZ, 0xfc, !PT ;  /* 0x00080000071d7812 */ /* 0x000fe200078efcff */
[----:B------:R-:W-:Y:S01]  /*26c0*/  IMAD.MOV.U32 R28, RZ, RZ, R6 ;  /* 0x000000ffff1c7224 */ /* 0x000fe200078e0006 */
[----:B------:R-:W-:Y:S06]  /*26d0*/  BRA `(.L_x_174) ;  /* 0x0000000000087947 */ /* 0x000fec0003800000 */
.L_x_175:
[----:B------:R-:W-:Y:S01]  /*26e0*/  LOP3.LUT R29, R23, 0x80000, RZ, 0xfc, !PT ;  /* 0x00080000171d7812 */ /* 0x000fe200078efcff */
[----:B------:R-:W-:-:S07]  /*26f0*/  IMAD.MOV.U32 R28, RZ, RZ, R22 ;  /* 0x000000ffff1c7224 */ /* 0x000fce00078e0016 */
.L_x_174:
[----:B------:R-:W-:Y:S05]  /*2700*/  BSYNC.RECONVERGENT B2 ;  /* 0x0000000000027941 */ /* 0x000fea0003800200 */
.L_x_172:
[----:B------:R-:W-:Y:S01]  /*2710*/  IMAD.MOV.U32 R21, RZ, RZ, 0x0 ;  /* 0x00000000ff157424 */ /* 0x000fe200078e00ff */
[----:B------:R-:W-:Y:S01]  /*2720*/  MOV R6, R28 ;  /* 0x0000001c00067202 */ /* 0x000fe20000000f00 */
[----:B------:R-:W-:Y:S02]  /*2730*/  IMAD.MOV.U32 R7, RZ, RZ, R29 ;  /* 0x000000ffff077224 */ /* 0x000fe400078e001d */
[----:B------:R-:W-:Y:S05]  /*2740*/  RET.REL.NODEC R20 `(triangle_scores_inner) ;  /* 0xffffffd8142c7950 */ /* 0x000fea0003c3ffff */
        .weak           $__internal_5_$__cuda_sm20_dsqrt_rn_f64_mediumpath_v1
        .type           $__internal_5_$__cuda_sm20_dsqrt_rn_f64_mediumpath_v1,@function
        .size           $__internal_5_$__cuda_sm20_dsqrt_rn_f64_mediumpath_v1,(.L_x_305 - $__internal_5_$__cuda_sm20_dsqrt_rn_f64_mediumpath_v1)
$__internal_5_$__cuda_sm20_dsqrt_rn_f64_mediumpath_v1:
[----:B------:R-:W-:Y:S01]  /*2750*/  ISETP.GE.U32.AND P0, PT, R15, -0x3400000, PT ;  /* 0xfcc000000f00780c */ /* 0x000fe20003f06070 */
[----:B------:R-:W-:Y:S01]  /*2760*/  BSSY.RECONVERGENT B2, `(.L_x_177) ;  /* 0x0000026000027945 */ /* 0x000fe20003800200 */
[----:B------:R-:W-:Y:S01]  /*2770*/  IMAD.MOV.U32 R21, RZ, RZ, R7 ;  /* 0x000000ffff157224 */ /* 0x000fe200078e0007 */
[----:B------:R-:W-:Y:S01]  /*2780*/  MOV R22, R26 ;  /* 0x0000001a00167202 */ /* 0x000fe20000000f00 */
[----:B------:R-:W-:-:S09]  /*2790*/  IMAD.MOV.U32 R23, RZ, RZ, R27 ;  /* 0x000000ffff177224 */ /* 0x000fd200078e001b */
        /* <DEDUP_REMOVED lines=9> */
.L_x_178:
[----:B------:R-:W-:-:S14]  /*2830*/  DSETP.NE.AND P0, PT, R20, RZ, PT ;  /* 0x000000ff1400722a */ /* 0x000fdc0003f05000 */
[----:B------:R-:W-:Y:S05]  /*2840*/  @!P0 BRA `(.L_x_180) ;  /* 0x0000000000588947 */ /* 0x000fea0003800000 */
[----:B------:R-:W-:-:S13]  /*2850*/  ISETP.GE.AND P0, PT, R21, RZ, PT ;  /* 0x000000ff1500720c */ /* 0x000fda0003f06270 */
[----:B------:R-:W-:Y:S01]  /*2860*/  @!P0 IMAD.MOV.U32 R18, RZ, RZ, 0x0 ;  /* 0x00000000ff128424 */ /* 0x000fe200078e00ff */
[----:B------:R-:W-:Y:S01]  /*2870*/  @!P0 MOV R19, 0xfff80000 ;  /* 0xfff8000000138802 */ /* 0x000fe20000000f00 */
[----:B------:R-:W-:Y:S06]  /*2880*/  @!P0 BRA `(.L_x_179) ;  /* 0x00000000004c8947 */ /* 0x000fec0003800000 */
[----:B------:R-:W-:-:S13]  /*2890*/  ISETP.GT.AND P0, PT, R21, 0x7fefffff, PT ;  /* 0x7fefffff1500780c */ /* 0x000fda0003f04270 */
[----:B------:R-:W-:Y:S05]  /*28a0*/  @P0 BRA `(.L_x_180) ;  /* 0x0000000000400947 */ /* 0x000fea0003800000 */
[----:B------:R-:W-:Y:S01]  /*28b0*/  DMUL R18, R20, 8.11296384146066816958e+31 ;  /* 0x4690000014127828 */ /* 0x000fe20000000000 */
[----:B------:R-:W-:Y:S02]  /*28c0*/  IMAD.MOV.U32 R24, RZ, RZ, 0x0 ;  /* 0x00000000ff187424 */ /* 0x000fe400078e00ff */
[----:B------:R-:W-:Y:S02]  /*28d0*/  IMAD.MOV.U32 R20, RZ, RZ, RZ ;  /* 0x000000ffff147224 */ /* 0x000fe400078e00ff */
[----:B------:R-:W-:Y:S01]  /*28e0*/  IMAD.MOV.U32 R25, RZ, RZ, 0x3fd80000 ;  /* 0x3fd80000ff197424 */ /* 0x000fe200078e00ff */
[----:B------:R-:W0:Y:S03]  /*28f0*/  MUFU.RSQ64H R21, R19 ;  /* 0x0000001300157308 */ /* 0x000e260000001c00 */
[----:B0-----:R-:W-:-:S08]  /*2900*/  DMUL R22, R20, R20 ;  /* 0x0000001414167228 */ /* 0x001fd00000000000 */
[----:B------:R-:W-:-:S08]  /*2910*/  DFMA R22, R18, -R22, 1 ;  /* 0x3ff000001216742b */ /* 0x000fd00000000816 */
[----:B------:R-:W-:Y:S02]  /*2920*/  DFMA R24, R22, R24, 0.5 ;  /* 0x3fe000001618742b */ /* 0x000fe40000000018 */
[----:B------:R-:W-:-:S08]  /*2930*/  DMUL R22, R20, R22 ;  /* 0x0000001614167228 */ /* 0x000fd00000000000 */
[----:B------:R-:W-:-:S08]  /*2940*/  DFMA R22, R24, R22, R20 ;  /* 0x000000161816722b */ /* 0x000fd00000000014 */
[----:B------:R-:W-:Y:S02]  /*2950*/  DMUL R20, R18, R22 ;  /* 0x0000001612147228 */ /* 0x000fe40000000000 */
[----:B------:R-:W-:-:S06]  /*2960*/  IADD3 R23, PT, PT, R23, -0x100000, RZ ;  /* 0xfff0000017177810 */ /* 0x000fcc0007ffe0ff */
[----:B------:R-:W-:-:S08]  /*2970*/  DFMA R24, R20, -R20, R18 ;  /* 0x800000141418722b */ /* 0x000fd00000000012 */
[----:B------:R-:W-:-:S10]  /*2980*/  DFMA R18, R22, R24, R20 ;  /* 0x000000181612722b */ /* 0x000fd40000000014 */
[----:B------:R-:W-:Y:S01]  /*2990*/  VIADD R19, R19, 0xfcb00000 ;  /* 0xfcb0000013137836 */ /* 0x000fe20000000000 */
[----:B------:R-:W-:Y:S06]  /*29a0*/  BRA `(.L_x_179) ;  /* 0x0000000000047947 */ /* 0x000fec0003800000 */
.L_x_180:
[----:B------:R-:W-:-:S11]  /*29b0*/  DADD R18, R20, R20 ;  /* 0x0000000014127229 */ /* 0x000fd60000000014 */
.L_x_179:
[----:B------:R-:W-:Y:S05]  /*29c0*/  BSYNC.RECONVERGENT B2 ;  /* 0x0000000000027941 */ /* 0x000fea0003800200 */
.L_x_177:
[----:B------:R-:W-:-:S04]  /*29d0*/  IMAD.MOV.U32 R7, RZ, RZ, 0x0 ;  /* 0x00000000ff077424 */ /* 0x000fc800078e00ff */
[----:B------:R-:W-:Y:S05]  /*29e0*/  RET.REL.NODEC R6 `(triangle_scores_inner) ;  /* 0xffffffd406847950 */ /* 0x000fea0003c3ffff */
.L_x_181:
        /* <DEDUP_REMOVED lines=9> */
.L_x_305:


//--------------------- .text.pairs_probabilities --------------------------
	.section	.text.pairs_probabilities,"ax",@progbits
	.align	128
        .global         pairs_probabilities
        .type           pairs_probabilities,@function
        .size           pairs_probabilities,(.L_x_308 - pairs_probabilities)
        .other          pairs_probabilities,@"STO_CUDA_ENTRY STV_DEFAULT"
pairs_probabilities:
.text.pairs_probabilities:
[----:B------:R-:W0:Y:S01]  /*0000*/  LDC R1, c[0x0][0x37c] ;  /* 0x0000df00ff017b82 */ /* 0x000e220000000800 */
[----:B------:R-:W1:Y:S07]  /*0010*/  S2R R23, SR_CTAID.X ;  /* 0x0000000000177919 */ /* 0x000e6e0000002500 */
[----:B------:R-:W2:Y:S01]  /*0020*/  LDC R22, c[0x0][0x380] ;  /* 0x0000e000ff167b82 */ /* 0x000ea20000000800 */
[----:B------:R-:W1:Y:S01]  /*0030*/  LDCU UR4, c[0x0][0x360] ;  /* 0x00006c00ff0477ac */ /* 0x000e620008000800 */
[----:B0-----:R-:W-:Y:S01]  /*0040*/  VIADD R1, R1, 0xffffff80 ;  /* 0xffffff8001017836 */ /* 0x001fe20000000000 */
[----:B------:R-:W1:Y:S02]  /*0050*/  S2R R0, SR_TID.X ;  /* 0x0000000000007919 */ /* 0x000e640000002100 */
[----:B-1----:R-:W-:-:S05]  /*0060*/  IMAD R23, R23, UR4, R0 ;  /* 0x0000000417177c24 */ /* 0x002fca000f8e0200 */
[----:B--2---:R-:W-:-:S13]  /*0070*/  ISETP.GE.U32.AND P0, PT, R23, R22, PT ;  /* 0x000000161700720c */ /* 0x004fda0003f06070 */
[----:B------:R-:W-:Y:S05]  /*0080*/  @P0 EXIT ;  /* 0x000000000000094d */ /* 0x000fea0003800000 */
[----:B------:R-:W-:Y:S01]  /*0090*/  VIADD R3, R22, 0xffffffff ;  /* 0xffffffff16037836 */ /* 0x000fe20000000000 */
[----:B------:R-:W-:Y:S01]  /*00a0*/  CS2R R10, SRZ ;  /* 0x00000000000a7805 */ /* 0x000fe2000001ff00 */
[----:B------:R-:W-:Y:S01]  /*00b0*/  VIADD R0, R23, 0x1 ;  /* 0x0000000117007836 */ /* 0x000fe20000000000 */
[----:B------:R-:W-:Y:S01]  /*00c0*/  CS2R R14, SRZ ;  /* 0x00000000000e7805 */ /* 0x000fe2000001ff00 */
[----:B------:R-:W-:Y:S01]  /*00d0*/  IMAD.MOV.U32 R4, RZ, RZ, 0x1 ;  /* 0x00000001ff047424 */ /* 0x000fe200078e00ff */
[----:B------:R-:W-:Y:S01]  /*00e0*/  STL.128 [R1], RZ ;  /* 0x000000ff01007387 */ /* 0x000fe20000100c00 */
[----:B------:R-:W-:Y:S01]  /*00f0*/  IMAD.MOV.U32 R5, RZ, RZ, 0x2 ;  /* 0x00000002ff057424 */ /* 0x000fe200078e00ff */
[----:B------:R-:W-:Y:S01]  /*0100*/  ISETP.GE.U32.AND P0, PT, R0, R3, PT ;  /* 0x000000030000720c */ /* 0x000fe20003f06070 */
[----:B------:R-:W-:Y:S01]  /*0110*/  IMAD.MOV.U32 R6, RZ, RZ, 0x1 ;  /* 0x00000001ff067424 */ /* 0x000fe200078e00ff */
[----:B------:R-:W-:Y:S01]  /*0120*/  STL.128 [R1+0x10], RZ ;  /* 0x000010ff01007387 */ /* 0x000fe20000100c00 */
[----:B------:R-:W-:-:S02]  /*0130*/  IMAD.MOV.U32 R7, RZ, RZ, RZ ;  /* 0x000000ffff077224 */ /* 0x000fc400078e00ff */
[----:B------:R-:W-:Y:S02]  /*0140*/  IMAD.MOV.U32 R8, RZ, RZ, 0x2 ;  /* 0x00000002ff087424 */ /* 0x000fe400078e00ff */
[----:B------:R-:W-:Y:S01]  /*0150*/  IMAD.MOV.U32 R9, RZ, RZ, RZ ;  /* 0x000000ffff097224 */ /* 0x000fe200078e00ff */
[----:B------:R0:W-:Y:S01]  /*0160*/  STL.128 [R1+0x20], R4 ;  /* 0x0000200401007387 */ /* 0x0001e20000100c00 */
[----:B------:R-:W-:Y:S02]  /*0170*/  IMAD.MOV.U32 R13, RZ, RZ, 0x1 ;  /* 0x00000001ff0d7424 */ /* 0x000fe400078e00ff */
[----:B------:R-:W-:Y:S01]  /*0180*/  IMAD.MOV.U32 R12, RZ, RZ, 0x1 ;  /* 0x00000001ff0c7424 */ /* 0x000fe200078e00ff */
[----:B------:R1:W-:Y:S01]  /*0190*/  STL.128 [R1+0x30], R8 ;  /* 0x0000300801007387 */ /* 0x0003e20000100c00 */
[----:B------:R-:W-:Y:S02]  /*01a0*/  IMAD.MOV.U32 R17, RZ, RZ, 0x3 ;  /* 0x00000003ff117424 */ /* 0x000fe400078e00ff */
[----:B------:R-:W-:Y:S01]  /*01b0*/  IMAD.MOV.U32 R18, RZ, RZ, 0x3 ;  /* 0x00000003ff127424 */ /* 0x000fe200078e00ff */
[----:B------:R1:W-:Y:S01]  /*01c0*/  STL.128 [R1+0x40], R12 ;  /* 0x0000400c01007387 */ /* 0x0003e20000100c00 */
[----:B------:R-:W-:-:S02]  /*01d0*/  IMAD.MOV.U32 R19, RZ, RZ, 0x3 ;  /* 0x00000003ff137424 */ /* 0x000fc400078e00ff */
[----:B------:R-:W-:Y:S02]  /*01e0*/  IMAD.MOV.U32 R16, RZ, RZ, 0x2 ;  /* 0x00000002ff107424 */ /* 0x000fe400078e00ff */
[----:B------:R-:W-:Y:S02]  /*01f0*/  IMAD.MOV.U32 R27, RZ, RZ, 0x2 ;  /* 0x00000002ff1b7424 */ /* 0x000fe400078e00ff */
[----:B------:R-:W-:Y:S01]  /*0200*/  IMAD.MOV.U32 R24, RZ, RZ, 0x3 ;  /* 0x00000003ff187424 */ /* 0x000fe200078e00ff */
[----:B------:R1:W-:Y:S01]  /*0210*/  STL.128 [R1+0x50], R16 ;  /* 0x0000501001007387 */ /* 0x0003e20000100c00 */
[----:B0-----:R-:W-:Y:S02]  /*0220*/  IMAD.MOV.U32 R4, RZ, RZ, 0x3 ;  /* 0x00000003ff047424 */ /* 0x001fe400078e00ff */
[----:B------:R-:W-:Y:S02]  /*0230*/  IMAD.MOV.U32 R7, RZ, RZ, 0x1 ;  /* 0x00000001ff077424 */ /* 0x000fe400078e00ff */
[----:B------:R-:W-:-:S02]  /*0240*/  IMAD.MOV.U32 R6, RZ, RZ, 0x3 ;  /* 0x00000003ff067424 */ /* 0x000fc400078e00ff */
[----:B------:R-:W-:Y:S02]  /*0250*/  IMAD.MOV.U32 R25, RZ, RZ, 0x2 ;  /* 0x00000002ff197424 */ /* 0x000fe400078e00ff */
[----:B------:R-:W-:Y:S01]  /*0260*/  IMAD.MOV.U32 R26, RZ, RZ, 0x1 ;  /* 0x00000001ff1a7424 */ /* 0x000fe200078e00ff */
[----:B------:R1:W-:Y:S04]  /*0270*/  STL.128 [R1+0x60], R4 ;  /* 0x0000600401007387 */ /* 0x0003e80000100c00 */
[----:B------:R1:W-:Y:S01]  /*0280*/  STL.128 [R1+0x70], R24 ;  /* 0x0000701801007387 */ /* 0x0003e20000100c00 */
[----:B------:R-:W-:Y:S05]  /*0290*/  @P0 EXIT ;  /* 0x000000000000094d */ /* 0x000fea0003800000 */
[----:B-1----:R-:W0:Y:S01]  /*02a0*/  LDC.64 R6, c[0x0][0x3b8] ;  /* 0x0000ee00ff067b82 */ /* 0x002e220000000a00 */
[----:B------:R-:W-:Y:S02]  /*02b0*/  IMAD.MOV.U32 R2, RZ, RZ, 0x1 ;  /* 0x00000001ff027424 */ /* 0x000fe400078e00ff */
[----:B------:R-:W-:-:S05]  /*02c0*/  VIADD R19, R1, 0x20 ;  /* 0x0000002001137836 */ /* 0x000fca0000000000 */
[----:B------:R-:W1:Y:S08]  /*02d0*/  LDC.64 R14, c[0x0][0x3b0] ;  /* 0x0000ec00ff0e7b82 */ /* 0x000e700000000a00 */
[----:B------:R-:W2:Y:S01]  /*02e0*/  LDC.64 R10, c[0x0][0x3b0] ;  /* 0x0000ec00ff0a7b82 */ /* 0x000ea20000000a00 */
[----:B0-----:R-:W-:-:S06]  /*02f0*/  DADD R6, -R6, 1 ;  /* 0x3ff0000006067429 */ /* 0x001fcc0000000100 */
[----:B------:R-:W0:Y:S01]  /*0300*/  MUFU.RCP64H R3, R7 ;  /* 0x0000000700037308 */ /* 0x000e220000001800 */
[----:B-1----:R-:W-:-:S04]  /*0310*/  SHF.R.U32.HI R8, RZ, 0x14, R15 ;  /* 0x00000014ff087819 */ /* 0x002fc8000001160f */
[----:B------:R-:W-:-:S05]  /*0320*/  LOP3.LUT R8, R8, 0x7ff, RZ, 0xc0, !PT ;  /* 0x000007ff08087812 */ /* 0x000fca00078ec0ff */
[----:B------:R-:W-:-:S05]  /*0330*/  VIADD R13, R8, 0xfffffc0c ;  /* 0xfffffc0c080d7836 */ /* 0x000fca0000000000 */
[CC--:B------:R-:W-:Y:S01]  /*0340*/  SHF.L.U32 R21, R14.reuse, R13.reuse, RZ ;  /* 0x0000000d0e157219 */ /* 0x0c0fe200000006ff */
[----:B0-----:R-:W-:Y:S01]  /*0350*/  DFMA R4, -R6, R2, 1 ;  /* 0x3ff000000604742b */ /* 0x001fe20000000102 */
[----:B------:R-:W-:Y:S02]  /*0360*/  SHF.L.U64.HI R20, R14, R13, R15 ;  /* 0x0000000d0e147219 */ /* 0x000fe4000001020f */
[----:B------:R-:W-:-:S04]  /*0370*/  ISETP.NE.U32.AND P0, PT, R21, RZ, PT ;  /* 0x000000ff1500720c */ /* 0x000fc80003f05070 */
[----:B------:R-:W-:Y:S01]  /*0380*/  ISETP.NE.AND.EX P0, PT, R20, -0x80000000, PT, P0 ;  /* 0x800000001400780c */ /* 0x000fe20003f05300 */
[----:B------:R-:W-:-:S08]  /*0390*/  DFMA R4, R4, R4, R4 ;  /* 0x000000040404722b */ /* 0x000fd00000000004 */
[----:B------:R-:W-:-:S04]  /*03a0*/  DFMA R4, R2, R4, R2 ;  /* 0x000000040204722b */ /* 0x000fc80000000002 */
[----:B--2---:R-:W-:-:S04]  /*03b0*/  DSETP.NEU.AND P0, PT, |R10|, 0.5, !P0 ;  /* 0x3fe000000a00742a */ /* 0x004fc8000470d200 */
[----:B------:R-:W-:-:S08]  /*03c0*/  DFMA R2, -R6, R4, 1 ;  /* 0x3ff000000602742b */ /* 0x000fd00000000104 */
[----:B------:R-:W-:-:S08]  /*03d0*/  DFMA R2, R4, R2, R4 ;  /* 0x000000020402722b */ /* 0x000fd00000000004 */
[----:B------:R-:W-:-:S08]  /*03e0*/  DMUL R4, R2, -R10 ;  /* 0x8000000a02047228 */ /* 0x000fd00000000000 */
[----:B------:R-:W-:-:S08]  /*03f0*/  DFMA R8, -R6, R4, -R10 ;  /* 0x000000040608722b */ /* 0x000fd0000000090a */
[----:B------:R-:W-:Y:S02]  /*0400*/  DFMA R2, R2, R8, R4 ;  /* 0x000000080202722b */ /* 0x000fe40000000004 */
[----:B------:R-:W-:Y:S01]  /*0410*/  DADD R8, -RZ, -R10 ;  /* 0x00000000ff087229 */ /* 0x000fe2000000090a */
[----:B------:R-:W-:-:S05]  /*0420*/  LOP3.LUT R5, RZ, R23, RZ, 0x33, !PT ;  /* 0x00000017ff057212 */ /* 0x000fca00078e33ff */
[----:B------:R-:W-:Y:S02]  /*0430*/  IMAD R4, R22, 0x2, R5 ;  /* 0x0000000216047824 */ /* 0x000fe400078e0205 */
[----:B------:R-:W-:Y:S02]  /*0440*/  FFMA R12, RZ, R7, R3 ;  /* 0x00000007ff0c7223 */ /* 0x000fe40000000003 */
[----:B------:R-:W-:Y:S01]  /*0450*/  FSETP.GEU.AND P2, PT, |R9|, 6.5827683646048100446e-37, PT ;  /* 0x036000000900780b */ /* 0x000fe20003f4e200 */
[----:B------:R-:W-:Y:S02]  /*0460*/  IMAD R4, R23, R4, RZ ;  /* 0x0000000417047224 */ /* 0x000fe400078e02ff */
[----:B------:R-:W-:-:S03]  /*0470*/  FSETP.GT.AND P1, PT, |R12|, 1.469367938527859385e-39, PT ;  /* 0x001000000c00780b */ /* 0x000fc60003f24200 */
[----:B------:R-:W-:-:S05]  /*0480*/  SHF.R.U32.HI R4, RZ, 0x1, R4 ;  /* 0x00000001ff047819 */ /* 0x000fca0000011604 */
[----:B------:R-:W-:-:S05]  /*0490*/  IMAD.IADD R18, R5, 0x1, R4 ;  /* 0x0000000105127824 */ /* 0x000fca00078e0204 */
[----:B------:R-:W-:Y:S05]  /*04a0*/  @P1 BRA P2, `(.L_x_182) ;  /* 0x0000000000201947 */ /* 0x000fea0001000000 */
[----:B------:R-:W-:Y:S01]  /*04b0*/  IMAD.MOV.U32 R34, RZ, RZ, R8 ;  /* 0x000000ffff227224 */ /* 0x000fe200078e0008 */
[----:B------:R-:W-:Y:S01]  /*04c0*/  MOV R22, 0x510 ;  /* 0x0000051000167802 */ /* 0x000fe20000000f00 */
[----:B------:R-:W-:Y:S02]  /*04d0*/  IMAD.MOV.U32 R35, RZ, RZ, R9 ;  /* 0x000000ffff237224 */ /* 0x000fe400078e0009 */
[----:B------:R-:W-:Y:S02]  /*04e0*/  IMAD.MOV.U32 R32, RZ, RZ, R6 ;  /* 0x000000ffff207224 */ /* 0x000fe400078e0006 */
[----:B------:R-:W-:-:S07]  /*04f0*/  IMAD.MOV.U32 R33, RZ, RZ, R7 ;  /* 0x000000ffff217224 */ /* 0x000fce00078e0007 */
[----:B------:R-:W-:Y:S05]  /*0500*/  CALL.REL.NOINC `($__internal_6_$__cuda_sm20_div_rn_f64_full) ;  /* 0x0000005c00fc7944 */ /* 0x000fea0003c00000 */
[----:B------:R-:W-:Y:S02]  /*0510*/  IMAD.MOV.U32 R2, RZ, RZ, R40 ;  /* 0x000000ffff027224 */ /* 0x000fe400078e0028 */
[----:B------:R-:W-:-:S07]  /*0520*/  IMAD.MOV.U32 R3, RZ, RZ, R41 ;  /* 0x000000ffff037224 */ /* 0x000fce00078e0029 */
.L_x_182:
[----:B------:R-:W0:Y:S01]  /*0530*/  LDCU.64 UR6, c[0x0][0x3a0] ;  /* 0x00007400ff0677ac */ /* 0x000e220008000a00 */
[----:B------:R-:W-:Y:S01]  /*0540*/  IMAD.IADD R17, R4, 0x1, -R23 ;  /* 0x0000000104117824 */ /* 0x000fe200078e0a17 */
[----:B------:R-:W1:Y:S01]  /*0550*/  LDCU.64 UR20, c[0x0][0x3b0] ;  /* 0x00007600ff1477ac */ /* 0x000e620008000a00 */
[----:B------:R-:W2:Y:S01]  /*0560*/  LDCU UR22, c[0x0][0x3b4] ;  /* 0x00007680ff1677ac */ /* 0x000ea20008000800 */
[----:B------:R-:W3:Y:S01]  /*0570*/  LDCU.64 UR16, c[0x0][0x3a0] ;  /* 0x00007400ff1077ac */ /* 0x000ee20008000a00 */
[----:B------:R-:W4:Y:S01]  /*0580*/  LDCU.64 UR8, c[0x0][0x358] ;  /* 0x00006b00ff0877ac */ /* 0x000f220008000a00 */
[----:B0-----:R-:W-:Y:S01]  /*0590*/  ISETP.LE.AND P1, PT, RZ, UR7, PT ;  /* 0x00000007ff007c0c */ /* 0x001fe2000bf23270 */
[----:B------:R-:W-:Y:S01]  /*05a0*/  USHF.R.U32.HI UR4, URZ, 0x14, UR7 ;  /* 0x00000014ff047899 */ /* 0x000fe20008011607 */
[----:B-1----:R-:W0:Y:S02]  /*05b0*/  FRND.F64.TRUNC R26, UR20 ;  /* 0x00000014001a7d13 */ /* 0x002e24000830d800 */
[----:B------:R-:W-:Y:S01]  /*05c0*/  SEL R16, RZ, 0x7ff00000, !P1 ;  /* 0x7ff00000ff107807 */ /* 0x000fe20004800000 */
[----:B------:R-:W-:Y:S01]  /*05d0*/  ULOP3.LUT UR4, UR4, 0x7ff, URZ, 0xc0, !UPT ;  /* 0x000007ff04047892 */ /* 0x000fe2000f8ec0ff */
[----:B--2---:R-:W-:Y:S01]  /*05e0*/  ISETP.LE.AND P2, PT, RZ, UR22, PT ;  /* 0x00000016ff007c0c */ /* 0x004fe2000bf43270 */
[----:B------:R-:W1:Y:S03]  /*05f0*/  LDCU.64 UR10, c[0x0][0x3a0] ;  /* 0x00007400ff0a77ac */ /* 0x000e660008000a00 */
[----:B------:R-:W-:Y:S01]  /*0600*/  SEL R15, RZ, 0x7ff00000, !P2 ;  /* 0x7ff00000ff0f7807 */ /* 0x000fe20005000000 */
[----:B------:R-:W-:Y:S01]  /*0610*/  UIADD3 UR4, UPT, UPT, UR4, -0x3f4, URZ ;  /* 0xfffffc0c04047890 */ /* 0x000fe2000fffe0ff */
[----:B---3--:R-:W2:Y:S01]  /*0620*/  FRND.F64.TRUNC R24, UR16 ;  /* 0x0000001000187d13 */ /* 0x008ea2000830d800 */
[----:B------:R-:W3:Y:S02]  /*0630*/  LDCU UR5, c[0x0][0x3a4] ;  /* 0x00007480ff0577ac */ /* 0x000ee40008000800 */
[----:B------:R-:W-:-:S02]  /*0640*/  USHF.L.U32 UR19, UR6, UR4, URZ ;  /* 0x0000000406137299 */ /* 0x000fc400080006ff */
[----:B------:R-:W-:Y:S02]  /*0650*/  USHF.L.U64.HI UR4, UR6, UR4, UR7 ;  /* 0x0000000406047299 */ /* 0x000fe40008010207 */
[----:B------:R-:W-:Y:S01]  /*0660*/  UISETP.NE.U32.AND UP0, UPT, UR19, URZ, UPT ;  /* 0x000000ff1300728c */ /* 0x000fe2000bf05070 */
[----:B------:R-:W0:Y:S03]  /*0670*/  LDCU.64 UR12, c[0x0][0x3b0] ;  /* 0x00007600ff0c77ac */ /* 0x000e260008000a00 */
[----:B------:R-:W-:Y:S01]  /*0680*/  UISETP.NE.AND.EX UP0, UPT, UR4, -0x80000000, UPT, UP0 ;  /* 0x800000000400788c */ /* 0x000fe2000bf05300 */
[----:B------:R-:W0:Y:S05]  /*0690*/  LDCU UR18, c[0x0][0x3b4] ;  /* 0x00007680ff1277ac */ /* 0x000e2a0008000800 */
[----:B------:R-:W-:Y:S01]  /*06a0*/  PLOP3.LUT P3, PT, PT, PT, UP0, 0x80, 0x8 ;  /* 0x000000000008781c */ /* 0x000fe20003f6f008 */
[----:B------:R-:W0:Y:S01]  /*06b0*/  LDCU.64 UR14, c[0x0][0x3a8] ;  /* 0x00007500ff0e77ac */ /* 0x000e220008000a00 */
[----:B------:R-:W0:Y:S01]  /*06c0*/  LDCU UR6, c[0x0][0x380] ;  /* 0x00007000ff0677ac */ /* 0x000e220008000800 */
[----:B-1234-:R-:W0:Y:S10]  /*06d0*/  LDCU.64 UR16, c[0x0][0x390] ;  /* 0x00007200ff1077ac */ /* 0x01ee340008000a00 */
.L_x_259:
[----:B-1----:R-:W1:Y:S01]  /*06e0*/  LDCU UR7, c[0x0][0x380] ;  /* 0x00007000ff0777ac */ /* 0x002e620008000800 */
[----:B------:R-:W-:Y:S01]  /*06f0*/  VIADD R4, R23, 0x2 ;  /* 0x0000000217047836 */ /* 0x000fe20000000000 */
[----:B------:R-:W-:Y:S01]  /*0700*/  BSSY B0, `(.L_x_183) ;  /* 0x00005da000007945 */ /* 0x000fe20003800000 */
[----:B-1----:R-:W-:-:S05]  /*0710*/  IMAD.U32 R33, RZ, RZ, UR7 ;  /* 0x00000007ff217e24 */ /* 0x002fca000f8e00ff */
[----:B------:R-:W-:Y:S01]  /*0720*/  ISETP.GE.U32.AND P1, PT, R4, R33, PT ;  /* 0x000000210400720c */ /* 0x000fe20003f26070 */
[----:B------:R-:W-:Y:S01]  /*0730*/  IMAD.MOV.U32 R4, RZ, RZ, R23 ;  /* 0x000000ffff047224 */ /* 0x000fe200078e0017 */
[----:B------:R-:W-:-:S11]  /*0740*/  MOV R23, R0 ;  /* 0x0000000000177202 */ /* 0x000fd60000000f00 */
[----:B------:R-:W-:Y:S05]  /*0750*/  @P1 BRA `(.L_x_184) ;  /* 0x0000005c00501947 */ /* 0x000fea0003800000 */
[--C-:B------:R-:W-:Y:S02]  /*0760*/  IMAD R0, R33, 0x2, -R4.reuse ;  /* 0x0000000221007824 */ /* 0x100fe400078e0a04 */
[----:B------:R-:W-:Y:S02]  /*0770*/  VIADD R14, R4, 0x1 ;  /* 0x00000001040e7836 */ /* 0x000fe40000000000 */
[----:B------:R-:W-:Y:S02]  /*0780*/  VIADD R0, R0, 0xfffffffe ;  /* 0xfffffffe00007836 */ /* 0x000fe40000000000 */
[----:B------:R-:W-:Y:S02]  /*0790*/  IMAD.IADD R13, R17, 0x1, R4 ;  /* 0x00000001110d7824 */ /* 0x000fe400078e0204 */
[----:B------:R-:W-:-:S05]  /*07a0*/  IMAD R0, R23, R0, RZ ;  /* 0x0000000017007224 */ /* 0x000fca00078e02ff */
[----:B------:R-:W-:-:S07]  /*07b0*/  SHF.R.U32.HI R12, RZ, 0x1, R0 ;  /* 0x00000001ff0c7819 */ /* 0x000fce0000011600 */
.L_x_258:
[----:B-1----:R-:W1:Y:S01]  /*07c0*/  LDC.64 R66, c[0x0][0x388] ;  /* 0x0000e200ff427b82 */ /* 0x002e620000000a00 */
[----:B------:R-:W-:-:S04]  /*07d0*/  IMAD.IADD R0, R23, 0x1, R18 ;  /* 0x0000000117007824 */ /* 0x000fc800078e0212 */
[----:B-1----:R-:W-:-:S04]  /*07e0*/  IMAD.WIDE.U32 R68, R0, 0x48, R66 ;  /* 0x0000004800447825 */ /* 0x002fc800078e0042 */
[----:B------:R-:W-:Y:S01]  /*07f0*/  IMAD.WIDE.U32 R64, R12, 0x48, R66 ;  /* 0x000000480c407825 */ /* 0x000fe200078e0042 */
[----:B------:R-:W2:Y:S04]  /*0800*/  LDG.E.64 R4, desc[UR8][R68.64] ;  /* 0x0000000844047981 */ /* 0x000ea8000c1e1b00 */
        /* <DEDUP_REMOVED lines=11> */
[----:B------:R-:W-:-:S03]  /*08c0*/  VIADD R13, R13, 0x1 ;  /* 0x000000010d0d7836 */ /* 0x000fc60000000000 */
[----:B------:R-:W5:Y:S01]  /*08d0*/  LDG.E.64 R60, desc[UR8][R64.64+0x30] ;  /* 0x00003008403c7981 */ /* 0x000f62000c1e1b00 */
[----:B------:R-:W-:-:S05]  /*08e0*/  IMAD.WIDE.U32 R66, R13, 0x48, R66 ;  /* 0x000000480d427825 */ /* 0x000fca00078e0042 */
[----:B------:R-:W5:Y:S01]  /*08f0*/  LDG.E.64 R62, desc[UR8][R66.64+0x8] ;  /* 0x00000808423e7981 */ /* 0x000f62000c1e1b00 */
[C---:B--2---:R-:W-:Y:S02]  /*0900*/  DFMA R44, R4.reuse, R32, RZ ;  /* 0x00000020042c722b */ /* 0x044fe400000000ff */
[C---:B---3--:R-:W-:Y:S02]  /*0910*/  DFMA R50, R4.reuse, R10, RZ ;  /* 0x0000000a0432722b */ /* 0x048fe400000000ff */
[CC--:B----4-:R-:W-:Y:S02]  /*0920*/  DFMA R46, R4.reuse, R36.reuse, RZ ;  /* 0x00000024042e722b */ /* 0x0d0fe400000000ff */
[----:B------:R-:W-:Y:S02]  /*0930*/  DFMA R4, -R4, R36, RZ ;  /* 0x000000240404722b */ /* 0x000fe400000001ff */
[C---:B-----5:R-:W-:Y:S02]  /*0940*/  DFMA R44, R48.reuse, R40, R44 ;  /* 0x00000028302c722b */ /* 0x060fe4000000002c */
[----:B------:R-:W-:-:S02]  /*0950*/  DFMA R50, R48, R38, R50 ;  /* 0x000000263032722b */ /* 0x000fc40000000032 */
[CC--:B------:R-:W-:Y:S02]  /*0960*/  DFMA R46, R48.reuse, R42.reuse, R46 ;  /* 0x0000002a302e722b */ /* 0x0c0fe4000000002e */
[----:B------:R-:W-:Y:S02]  /*0970*/  DFMA R48, -R48, R42, R4 ;  /* 0x0000002a3030722b */ /* 0x000fe40000000104 */
[C---:B------:R-:W-:Y:S02]  /*0980*/  DFMA R52, R30.reuse, R32, RZ ;  /* 0x000000201e34722b */ /* 0x040fe400000000ff */
[----:B------:R-:W-:Y:S02]  /*0990*/  DFMA R28, R30, R10, RZ ;  /* 0x0000000a1e1c722b */ /* 0x000fe400000000ff */
[CC--:B------:R-:W-:Y:S02]  /*09a0*/  DFMA R4, R58.reuse, R32.reuse, RZ ;  /* 0x000000203a04722b */ /* 0x0c0fe400000000ff */
[----:B------:R-:W-:-:S02]  /*09b0*/  DFMA R32, -R58, R32, RZ ;  /* 0x000000203a20722b */ /* 0x000fc400000001ff */
[----:B------:R-:W-:Y:S02]  /*09c0*/  DFMA R6, R58, R10, RZ ;  /* 0x0000000a3a06722b */ /* 0x000fe400000000ff */
[-C--:B------:R-:W-:Y:S02]  /*09d0*/  DFMA R52, R56, R40.reuse, R52 ;  /* 0x000000283834722b */ /* 0x080fe40000000034 */
[CC--:B------:R-:W-:Y:S02]  /*09e0*/  DFMA R4, R54.reuse, R40.reuse, R4 ;  /* 0x000000283604722b */ /* 0x0c0fe40000000004 */
[----:B------:R-:W-:Y:S02]  /*09f0*/  DFMA R32, -R54, R40, R32 ;  /* 0x000000283620722b */ /* 0x000fe40000000120 */
[----:B------:R-:W-:Y:S01]  /*0a00*/  DFMA R8, R30, R36, RZ ;  /* 0x000000241e08722b */ /* 0x000fe200000000ff */
[----:B------:R-:W2:Y:S01]  /*0a10*/  LDG.E.64 R40, desc[UR8][R68.64+0x10] ;  /* 0x0000100844287981 */ /* 0x000ea2000c1e1b00 */
[----:B------:R-:W-:-:S02]  /*0a20*/  DFMA R10, -R58, R10, RZ ;  /* 0x0000000a3a0a722b */ /* 0x000fc400000001ff */
[-C--:B------:R-:W-:Y:S02]  /*0a30*/  DFMA R30, -R30, R36.reuse, RZ ;  /* 0x000000241e1e722b */ /* 0x080fe400000001ff */
[----:B------:R-:W-:Y:S02]  /*0a40*/  DFMA R34, R58, R36, RZ ;  /* 0x000000243a22722b */ /* 0x000fe400000000ff */
[-C--:B------:R-:W-:Y:S02]  /*0a50*/  DFMA R28, R56, R38.reuse, R28 ;  /* 0x00000026381c722b */ /* 0x080fe4000000001c */
[CC--:B------:R-:W-:Y:S02]  /*0a60*/  DFMA R6, R54.reuse, R38.reuse, R6 ;  /* 0x000000263606722b */ /* 0x0c0fe40000000006 */
[----:B------:R-:W-:Y:S02]  /*0a70*/  DFMA R10, -R54, R38, R10 ;  /* 0x00000026360a722b */ /* 0x000fe4000000010a */
[----:B------:R-:W-:Y:S01]  /*0a80*/  DFMA R36, -R58, R36, RZ ;  /* 0x000000243a24722b */ /* 0x000fe200000001ff */
[----:B------:R-:W3:Y:S01]  /*0a90*/  LDG.E.64 R38, desc[UR8][R66.64] ;  /* 0x0000000842267981 */ /* 0x000ee2000c1e1b00 */
[----:B------:R-:W-:-:S02]  /*0aa0*/  DFMA R8, R56, R42, R8 ;  /* 0x0000002a3808722b */ /* 0x000fc40000000008 */
[-C--:B------:R-:W-:Y:S01]  /*0ab0*/  DFMA R30, -R56, R42.reuse, R30 ;  /* 0x0000002a381e722b */ /* 0x080fe2000000011e */
[----:B------:R-:W4:Y:S04]  /*0ac0*/  LDG.E.64 R58, desc[UR8][R64.64+0x38] ;  /* 0x00003808403a7981 */ /* 0x000f28000c1e1b00 */
[----:B------:R-:W5:Y:S01]  /*0ad0*/  LDG.E.64 R56, desc[UR8][R64.64+0x40] ;  /* 0x0000400840387981 */ /* 0x000f62000c1e1b00 */
[CC--:B------:R-:W-:Y:S02]  /*0ae0*/  DFMA R34, R54.reuse, R42.reuse, R34 ;  /* 0x0000002a3622722b */ /* 0x0c0fe40000000022 */
[----:B------:R-:W-:Y:S01]  /*0af0*/  DFMA R36, -R54, R42, R36 ;  /* 0x0000002a3624722b */ /* 0x000fe20000000124 */
[----:B------:R-:W5:Y:S01]  /*0b00*/  LDG.E.64 R64, desc[UR8][R68.64+0x28] ;  /* 0x0000280844407981 */ /* 0x000f62000c1e1b00 */
[----:B--2---:R-:W-:-:S02]  /*0b10*/  DFMA R54, R40, R60, R44 ;  /* 0x0000003c2836722b */ /* 0x004fc4000000002c */
[----:B------:R-:W-:-:S06]  /*0b20*/  DFMA R44, -R40, R60, R44 ;  /* 0x0000003c282c722b */ /* 0x000fcc000000012c */
[C---:B---3--:R-:W-:Y:S02]  /*0b30*/  DADD R54, -R38.reuse, R54 ;  /* 0x0000000026367229 */ /* 0x048fe40000000136 */
[----:B------:R-:W-:Y:S02]  /*0b40*/  DADD R44, -R38, R44 ;  /* 0x00000000262c7229 */ /* 0x000fe4000000012c */
[CCC-:B----4-:R-:W-:Y:S02]  /*0b50*/  DFMA R42, R40.reuse, R58.reuse, R50.reuse ;  /* 0x0000003a282a722b */ /* 0x1d0fe40000000032 */
[C---:B------:R-:W-:Y:S02]  /*0b60*/  DFMA R50, -R40.reuse, R58, R50 ;  /* 0x0000003a2832722b */ /* 0x040fe40000000132 */
[CCC-:B-----5:R-:W-:Y:S02]  /*0b70*/  DFMA R38, R40.reuse, R56.reuse, R46.reuse ;  /* 0x000000382826722b */ /* 0x1e0fe4000000002e */
[----:B------:R-:W-:-:S02]  /*0b80*/  DFMA R46, -R40, R56, R46 ;  /* 0x00000038282e722b */ /* 0x000fc4000000012e */
[----:B------:R-:W-:Y:S01]  /*0b90*/  DFMA R48, R40, R56, R48 ;  /* 0x000000382830722b */ /* 0x000fe20000000030 */
[----:B------:R-:W2:Y:S01]  /*0ba0*/  LDG.E.64 R40, desc[UR8][R66.64+0x10] ;  /* 0x0000100842287981 */ /* 0x000ea2000c1e1b00 */
[----:B------:R-:W-:-:S08]  /*0bb0*/  DADD R50, -R62, R50 ;  /* 0x000000003e327229 */ /* 0x000fd00000000132 */
[----:B------:R-:W-:-:S08]  /*0bc0*/  DMUL R50, R50, R50 ;  /* 0x0000003232327228 */ /* 0x000fd00000000000 */
[----:B------:R-:W-:Y:S01]  /*0bd0*/  DFMA R50, R44, R44, R50 ;  /* 0x0000002c2c32722b */ /* 0x000fe20000000032 */
[----:B------:R-:W3:Y:S01]  /*0be0*/  LDG.E.64 R44, desc[UR8][R66.64+0x18] ;  /* 0x00001808422c7981 */ /* 0x000ee2000c1e1b00 */
[----:B------:R-:W-:-:S03]  /*0bf0*/  DADD R42, -R62, R42 ;  /* 0x000000003e2a7229 */ /* 0x000fc6000000012a */
[----:B------:R-:W4:Y:S01]  /*0c00*/  LDG.E.64 R62, desc[UR8][R68.64+0x40] ;  /* 0x00004008443e7981 */ /* 0x000f22000c1e1b00 */
[C---:B--2---:R-:W-:Y:S02]  /*0c10*/  DADD R46, -R40.reuse, R46 ;  /* 0x00000000282e7229 */ /* 0x044fe4000000012e */
[----:B------:R-:W-:-:S06]  /*0c20*/  DADD R48, -R40, R48 ;  /* 0x0000000028307229 */ /* 0x000fcc0000000130 */
[--C-:B------:R-:W-:Y:S02]  /*0c30*/  DFMA R46, R46, R46, R50.reuse ;  /* 0x0000002e2e2e722b */ /* 0x100fe40000000032 */
[----:B------:R-:W-:Y:S01]  /*0c40*/  DFMA R48, R48, R48, R50 ;  /* 0x000000303030722b */ /* 0x000fe20000000032 */
[----:B------:R-:W2:Y:S01]  /*0c50*/  LDG.E.64 R50, desc[UR8][R66.64+0x20] ;  /* 0x0000200842327981 */ /* 0x000ea2000c1e1b00 */
[----:B------:R-:W-:-:S08]  /*0c60*/  DMUL R42, R42, R42 ;  /* 0x0000002a2a2a7228 */ /* 0x000fd00000000000 */
[----:B------:R-:W-:Y:S02]  /*0c70*/  DFMA R42, R54, R54, R42 ;  /* 0x00000036362a722b */ /* 0x000fe4000000002a */
[CCC-:B------:R-:W-:Y:S02]  /*0c80*/  DFMA R54, -R64.reuse, R60.reuse, R52.reuse ;  /* 0x0000003c4036722b */ /* 0x1c0fe40000000134 */
[----:B------:R-:W-:-:S06]  /*0c90*/  DFMA R52, R64, R60, R52 ;  /* 0x0000003c4034722b */ /* 0x000fcc0000000034 */
[C---:B---3--:R-:W-:Y:S02]  /*0ca0*/  DADD R54, -R44.reuse, R54 ;  /* 0x000000002c367229 */ /* 0x048fe40000000136 */
[----:B------:R-:W-:Y:S02]  /*0cb0*/  DADD R52, -R44, R52 ;  /* 0x000000002c347229 */ /* 0x000fe40000000134 */
[CCC-:B------:R-:W-:Y:S02]  /*0cc0*/  DFMA R44, R64.reuse, R58.reuse, R28.reuse ;  /* 0x0000003a402c722b */ /* 0x1c0fe4000000001c */
[----:B------:R-:W-:Y:S02]  /*0cd0*/  DFMA R28, -R64, R58, R28 ;  /* 0x0000003a401c722b */ /* 0x000fe4000000011c */
[CC--:B------:R-:W-:Y:S02]  /*0ce0*/  DFMA R46, R54.reuse, R54.reuse, R46 ;  /* 0x00000036362e722b */ /* 0x0c0fe4000000002e */
[----:B------:R-:W-:Y:S01]  /*0cf0*/  DFMA R48, R54, R54, R48 ;  /* 0x000000363630722b */ /* 0x000fe20000000030 */
[----:B------:R-:W3:Y:S01]  /*0d00*/  LDG.E.64 R54, desc[UR8][R66.64+0x30] ;  /* 0x0000300842367981 */ /* 0x000ee2000c1e1b00 */
[----:B------:R-:W-:-:S02]  /*0d10*/  DFMA R30, R64, R56, R30 ;  /* 0x00000038401e722b */ /* 0x000fc4000000001e */
[----:B----4-:R-:W-:Y:S02]  /*0d20*/  DFMA R34, R62, R56, R34 ;  /* 0x000000383e22722b */ /* 0x010fe40000000022 */
[C---:B--2---:R-:W-:Y:S02]  /*0d30*/  DADD R44, -R50.reuse, R44 ;  /* 0x00000000322c7229 */ /* 0x044fe4000000012c */
[----:B------:R-:W-:Y:S01]  /*0d40*/  DADD R28, -R50, R28 ;  /* 0x00000000321c7229 */ /* 0x000fe2000000011c */
[----:B------:R-:W2:Y:S07]  /*0d50*/  LDG.E.64 R50, desc[UR8][R66.64+0x28] ;  /* 0x0000280842327981 */ /* 0x000eae000c1e1b00 */
[----:B------:R-:W-:-:S02]  /*0d60*/  DFMA R46, R28, R28, R46 ;  /* 0x0000001c1c2e722b */ /* 0x000fc4000000002e */
[----:B------:R-:W-:Y:S02]  /*0d70*/  DFMA R48, R28, R28, R48 ;  /* 0x0000001c1c30722b */ /* 0x000fe40000000030 */
[CCC-:B------:R-:W-:Y:S02]  /*0d80*/  DFMA R28, R64.reuse, R56.reuse, R8.reuse ;  /* 0x00000038401c722b */ /* 0x1c0fe40000000008 */
[-C--:B------:R-:W-:Y:S02]  /*0d90*/  DFMA R8, -R64, R56.reuse, R8 ;  /* 0x000000384008722b */ /* 0x080fe40000000108 */
[C---:B------:R-:W-:Y:S01]  /*0da0*/  DFMA R56, R62.reuse, R56, R36 ;  /* 0x000000383e38722b */ /* 0x040fe20000000024 */
[----:B------:R-:W4:Y:S04]  /*0db0*/  LDG.E.64 R64, desc[UR8][R66.64+0x40] ;  /* 0x0000400842407981 */ /* 0x000f28000c1e1b00 */
[----:B------:R-:W5:Y:S01]  /*0dc0*/  LDG.E.64 R36, desc[UR8][R66.64+0x38] ;  /* 0x0000380842247981 */ /* 0x000f62000c1e1b00 */
[----:B------:R-:W-:-:S08]  /*0dd0*/  DFMA R32, R62, R60, R32 ;  /* 0x0000003c3e20722b */ /* 0x000fd00000000020 */
[----:B---3--:R-:W-:Y:S02]  /*0de0*/  DADD R32, -R54, R32 ;  /* 0x0000000036207229 */ /* 0x008fe40000000120 */
[----:B--2---:R-:W-:-:S08]  /*0df0*/  DADD R8, -R50, R8 ;  /* 0x0000000032087229 */ /* 0x004fd00000000108 */
[----:B------:R-:W-:Y:S02]  /*0e00*/  DFMA R46, R8, R8, R46 ;  /* 0x00000008082e722b */ /* 0x000fe4000000002e */
[CCC-:B------:R-:W-:Y:S02]  /*0e10*/  DFMA R8, R62.reuse, R60.reuse, R4.reuse ;  /* 0x0000003c3e08722b */ /* 0x1c0fe40000000004 */
[C---:B------:R-:W-:Y:S02]  /*0e20*/  DFMA R4, -R62.reuse, R60, R4 ;  /* 0x0000003c3e04722b */ /* 0x040fe40000000104 */
[CC--:B------:R-:W-:Y:S02]  /*0e30*/  DFMA R60, R62.reuse, R58.reuse, R10 ;  /* 0x0000003a3e3c722b */ /* 0x0c0fe4000000000a */
[CCC-:B------:R-:W-:Y:S02]  /*0e40*/  DFMA R10, R62.reuse, R58.reuse, R6.reuse ;  /* 0x0000003a3e0a722b */ /* 0x1c0fe40000000006 */
[----:B------:R-:W-:-:S02]  /*0e50*/  DFMA R6, -R62, R58, R6 ;  /* 0x0000003a3e06722b */ /* 0x000fc40000000106 */
[----:B------:R-:W-:-:S08]  /*0e60*/  DADD R58, -R40, R38 ;  /* 0x00000000283a7229 */ /* 0x000fd00000000126 */
[----:B------:R-:W-:-:S08]  /*0e70*/  DFMA R58, R58, R58, R42 ;  /* 0x0000003a3a3a722b */ /* 0x000fd0000000002a */
[----:B------:R-:W-:Y:S02]  /*0e80*/  DFMA R58, R52, R52, R58 ;  /* 0x00000034343a722b */ /* 0x000fe4000000003a */
[----:B------:R-:W-:Y:S02]  /*0e90*/  DADD R38, R40, R38 ;  /* 0x0000000028267229 */ /* 0x000fe40000000026 */
[----:B------:R-:W-:-:S04]  /*0ea0*/  DADD R40, -R50, R28 ;  /* 0x0000000032287229 */ /* 0x000fc8000000011c */
[----:B------:R-:W-:Y:S02]  /*0eb0*/  DFMA R58, R44, R44, R58 ;  /* 0x0000002c2c3a722b */ /* 0x000fe4000000003a */
[----:B------:R-:W-:Y:S02]  /*0ec0*/  DFMA R38, R38, R38, R42 ;  /* 0x000000262626722b */ /* 0x000fe4000000002a */
[----:B------:R-:W-:-:S04]  /*0ed0*/  DADD R30, -R50, R30 ;  /* 0x00000000321e7229 */ /* 0x000fc8000000011e */
[----:B------:R-:W-:Y:S02]  /*0ee0*/  DFMA R58, R40, R40, R58 ;  /* 0x00000028283a722b */ /* 0x000fe4000000003a */
[----:B------:R-:W-:Y:S02]  /*0ef0*/  DADD R40, -R54, R8 ;  /* 0x0000000036287229 */ /* 0x000fe40000000108 */
[----:B------:R-:W-:Y:S02]  /*0f00*/  DFMA R46, R32, R32, R46 ;  /* 0x00000020202e722b */ /* 0x000fe4000000002e */
[----:B------:R-:W-:Y:S02]  /*0f10*/  DFMA R38, R52, R52, R38 ;  /* 0x000000343426722b */ /* 0x000fe40000000026 */
[----:B-----5:R-:W-:Y:S02]  /*0f20*/  DADD R60, -R36, R60 ;  /* 0x00000000243c7229 */ /* 0x020fe4000000013c */
[----:B------:R-:W-:-:S02]  /*0f30*/  DFMA R58, R40, R40, R58 ;  /* 0x00000028283a722b */ /* 0x000fc4000000003a */
[----:B------:R-:W-:Y:S02]  /*0f40*/  DADD R32, -R36, R10 ;  /* 0x0000000024207229 */ /* 0x000fe4000000010a */
[----:B------:R-:W-:Y:S02]  /*0f50*/  DFMA R48, R30, R30, R48 ;  /* 0x0000001e1e30722b */ /* 0x000fe40000000030 */
[----:B------:R-:W-:Y:S02]  /*0f60*/  DADD R30, -R54, R4 ;  /* 0x00000000361e7229 */ /* 0x000fe40000000104 */
[----:B------:R-:W-:Y:S02]  /*0f70*/  DFMA R38, R44, R44, R38 ;  /* 0x0000002c2c26722b */ /* 0x000fe40000000026 */
[----:B------:R-:W-:Y:S02]  /*0f80*/  DADD R28, R50, R28 ;  /* 0x00000000321c7229 */ /* 0x000fe4000000001c */
[----:B------:R-:W-:-:S02]  /*0f90*/  DFMA R46, R60, R60, R46 ;  /* 0x0000003c3c2e722b */ /* 0x000fc4000000002e */
[----:B------:R-:W-:Y:S02]  /*0fa0*/  DFMA R4, R32, R32, R58 ;  /* 0x000000202004722b */ /* 0x000fe4000000003a */
[C---:B----4-:R-:W-:Y:S02]  /*0fb0*/  DADD R56, -R64.reuse, R56 ;  /* 0x0000000040387229 */ /* 0x050fe40000000138 */
[----:B------:R-:W-:Y:S02]  /*0fc0*/  DADD R34, -R64, R34 ;  /* 0x0000000040227229 */ /* 0x000fe40000000122 */
[----:B------:R-:W-:Y:S02]  /*0fd0*/  DADD R54, R54, R8 ;  /* 0x0000000036367229 */ /* 0x000fe40000000008 */
[----:B------:R-:W-:Y:S02]  /*0fe0*/  DFMA R48, R30, R30, R48 ;  /* 0x0000001e1e30722b */ /* 0x000fe40000000030 */
[----:B------:R-:W-:-:S02]  /*0ff0*/  DADD R8, -R36, R6 ;  /* 0x0000000024087229 */ /* 0x000fc40000000106 */
[----:B------:R-:W-:Y:S02]  /*1000*/  DFMA R38, R28, R28, R38 ;  /* 0x0000001c1c26722b */ /* 0x000fe40000000026 */
[----:B------:R-:W-:Y:S02]  /*1010*/  DFMA R6, R56, R56, R46 ;  /* 0x000000383806722b */ /* 0x000fe4000000002e */
[----:B------:R-:W-:Y:S02]  /*1020*/  DFMA R4, R34, R34, R4 ;  /* 0x000000222204722b */ /* 0x000fe40000000004 */
[----:B------:R-:W-:Y:S02]  /*1030*/  DFMA R8, R8, R8, R48 ;  /* 0x000000080808722b */ /* 0x000fe40000000030 */
[----:B------:R-:W-:Y:S02]  /*1040*/  DFMA R38, R54, R54, R38 ;  /* 0x000000363626722b */ /* 0x000fe40000000026 */
[----:B------:R-:W-:-:S02]  /*1050*/  DADD R10, R36, R10 ;  /* 0x00000000240a7229 */ /* 0x000fc4000000000a */
        /* <DEDUP_REMOVED lines=13> */
[----:B------:R1:W-:Y:S04]  /*1130*/  STL.128 [R1], R4 ;  /* 0x0000000401007387 */ /* 0x0003e80000100c00 */
[C---:B------:R-:W-:Y:S01]  /*1140*/  IMAD R33, R22.reuse, 0xc, R19 ;  /* 0x0000000c16217824 */ /* 0x040fe200078e0213 */
[----:B------:R2:W-:Y:S04]  /*1150*/  STL.128 [R1+0x10], R8 ;  /* 0x0000100801007387 */ /* 0x0005e80000100c00 */
[----:B------:R-:W3:Y:S04]  /*1160*/  LDL R28, [R33] ;  /* 0x00000000211c7983 */ /* 0x000ee80000100800 */
[----:B------:R-:W4:Y:S01]  /*1170*/  LDL R30, [R33+0x30] ;  /* 0x00003000211e7983 */ /* 0x000f220000100800 */
[----:B------:R-:W-:-:S03]  /*1180*/  IMAD R31, R22, 0xc, R1 ;  /* 0x0000000c161f7824 */ /* 0x000fc600078e0201 */
[----:B------:R-:W5:Y:S04]  /*1190*/  LDL R22, [R33+0x4] ;  /* 0x0000040021167983 */ /* 0x000f680000100800 */
[----:B------:R-:W2:Y:S04]  /*11a0*/  LDL R32, [R31+0x54] ;  /* 0x000054001f207983 */ /* 0x000ea80000100800 */
[----:B------:R-:W2:Y:S04]  /*11b0*/  LDL R36, [R31+0x58] ;  /* 0x000058001f247983 */ /* 0x000ea80000100800 */
[----:B------:R-:W2:Y:S01]  /*11c0*/  LDL R34, [R33+0x8] ;  /* 0x0000080021227983 */ /* 0x000ea20000100800 */
[----:B---3--:R-:W-:-:S02]  /*11d0*/  IMAD R28, R28, 0x8, R1 ;  /* 0x000000081c1c7824 */ /* 0x008fc400078e0201 */
[----:B----4-:R-:W-:-:S04]  /*11e0*/  IMAD R30, R30, 0x8, R1 ;  /* 0x000000081e1e7824 */ /* 0x010fc800078e0201 */
[----:B------:R-:W3:Y:S04]  /*11f0*/  LDL.64 R28, [R28] ;  /* 0x000000001c1c7983 */ /* 0x000ee80000100a00 */
[----:B-1----:R-:W3:Y:S01]  /*1200*/  LDL.64 R4, [R30] ;  /* 0x000000001e047983 */ /* 0x002ee20000100a00 */
[--C-:B-----5:R-:W-:Y:S02]  /*1210*/  IMAD R22, R22, 0x8, R1.reuse ;  /* 0x0000000816167824 */ /* 0x120fe400078e0201 */
[--C-:B--2---:R-:W-:Y:S02]  /*1220*/  IMAD R37, R32, 0x8, R1.reuse ;  /* 0x0000000820257824 */ /* 0x104fe400078e0201 */
[--C-:B------:R-:W-:Y:S01]  /*1230*/  IMAD R32, R36, 0x8, R1.reuse ;  /* 0x0000000824207824 */ /* 0x100fe200078e0201 */
[----:B------:R-:W2:Y:S04]  /*1240*/  LDL.64 R40, [R22] ;  /* 0x0000000016287983 */ /* 0x000ea80000100a00 */
[----:B------:R-:W2:Y:S01]  /*1250*/  LDL.64 R36, [R37] ;  /* 0x0000000025247983 */ /* 0x000ea20000100a00 */
[----:B------:R-:W-:-:S03]  /*1260*/  IMAD R6, R34, 0x8, R1 ;  /* 0x0000000822067824 */ /* 0x000fc600078e0201 */
[----:B------:R-:W4:Y:S04]  /*1270*/  LDL.64 R32, [R32] ;  /* 0x0000000020207983 */ /* 0x000f280000100a00 */
[----:B------:R-:W4:Y:S01]  /*1280*/  LDL.64 R6, [R6] ;  /* 0x0000000006067983 */ /* 0x000f220000100a00 */
[----:B------:R-:W-:Y:S05]  /*1290*/  YIELD ;  /* 0x0000000000007946 */ /* 0x000fea0003800000 */
[----:B------:R-:W-:Y:S01]  /*12a0*/  BSSY.RECONVERGENT B1, `(.L_x_185) ;  /* 0x0000024000017945 */ /* 0x000fe20003800200 */
[----:B---3--:R-:W-:-:S06]  /*12b0*/  DSETP.GEU.AND P2, PT, R4, R28, PT ;  /* 0x0000001c0400722a */ /* 0x008fcc0003f4e000 */
[----:B------:R-:W-:-:S04]  /*12c0*/  FSEL R35, R5, R29, !P2 ;  /* 0x0000001d05237208 */ /* 0x000fc80005000000 */
[----:B------:R-:W1:Y:S01]  /*12d0*/  MUFU.RCP64H R5, R35 ;  /* 0x0000002300057308 */ /* 0x000e620000001800 */
[----:B------:R-:W-:Y:S01]  /*12e0*/  FSEL R34, R4, R28, !P2 ;  /* 0x0000001c04227208 */ /* 0x000fe20005000000 */
[----:B------:R-:W-:-:S06]  /*12f0*/  IMAD.MOV.U32 R4, RZ, RZ, 0x1 ;  /* 0x00000001ff047424 */ /* 0x000fcc00078e00ff */
[----:B-1----:R-:W-:-:S08]  /*1300*/  DFMA R8, -R34, R4, 1 ;  /* 0x3ff000002208742b */ /* 0x002fd00000000104 */
        /* <DEDUP_REMOVED lines=9> */
[----:B--2---:R-:W-:-:S08]  /*13a0*/  DSETP.GEU.AND P5, PT, R36, R40, PT ;  /* 0x000000282400722a */ /* 0x004fd00003fae000 */
[----:B------:R-:W-:Y:S01]  /*13b0*/  FFMA R10, RZ, R35, R5 ;  /* 0x00000023ff0a7223 */ /* 0x000fe20000000005 */
[----:B------:R-:W-:-:S04]  /*13c0*/  FSEL R11, R37, R41, !P5 ;  /* 0x00000029250b7208 */ /* 0x000fc80006800000 */
[----:B------:R-:W-:Y:S02]  /*13d0*/  FSETP.GT.AND P2, PT, |R10|, 1.469367938527859385e-39, PT ;  /* 0x001000000a00780b */ /* 0x000fe40003f44200 */
[----:B------:R-:W-:Y:S02]  /*13e0*/  FSEL R10, R36, R40, !P5 ;  /* 0x00000028240a7208 */ /* 0x000fe40006800000 */
[----:B------:R-:W-:Y:S01]  /*13f0*/  FSETP.GEU.AND P5, PT, |R9|, 6.5827683646048100446e-37, PT ;  /* 0x036000000900780b */ /* 0x000fe20003fae200 */
[----:B----4-:R-:W-:Y:S01]  /*1400*/  DSETP.GEU.AND P4, PT, R32, R6, PT ;  /* 0x000000062000722a */ /* 0x010fe20003f8e000 */
[----:B------:R-:W-:-:S04]  /*1410*/  ISETP.NE.U32.AND P1, PT, R21, RZ, PT ;  /* 0x000000ff1500720c */ /* 0x000fc80003f25070 */
[----:B------:R-:W-:Y:S02]  /*1420*/  ISETP.NE.AND.EX P1, PT, R20, -0x80000000, PT, P1 ;  /* 0x800000001400780c */ /* 0x000fe40003f25310 */
[----:B------:R-:W-:Y:S02]  /*1430*/  FSEL R28, R32, R6, !P4 ;  /* 0x00000006201c7208 */ /* 0x000fe40006000000 */
[----:B------:R-:W-:-:S03]  /*1440*/  FSEL R29, R33, R7, !P4 ;  /* 0x00000007211d7208 */ /* 0x000fc60006000000 */
[----:B------:R-:W-:Y:S06]  /*1450*/  @P2 BRA P5, `(.L_x_186) ;  /* 0x0000000000202947 */ /* 0x000fec0002800000 */
[----:B------:R-:W-:Y:S01]  /*1460*/  IMAD.MOV.U32 R32, RZ, RZ, R34 ;  /* 0x000000ffff207224 */ /* 0x000fe200078e0022 */
[----:B------:R-:W-:Y:S01]  /*1470*/  MOV R22, 0x14c0 ;  /* 0x000014c000167802 */ /* 0x000fe20000000f00 */
[----:B------:R-:W-:Y:S02]  /*1480*/  IMAD.MOV.U32 R33, RZ, RZ, R35 ;  /* 0x000000ffff217224 */ /* 0x000fe400078e0023 */
[----:B------:R-:W-:Y:S02]  /*1490*/  IMAD.MOV.U32 R34, RZ, RZ, R8 ;  /* 0x000000ffff227224 */ /* 0x000fe400078e0008 */
[----:B------:R-:W-:-:S07]  /*14a0*/  IMAD.MOV.U32 R35, RZ, RZ, R9 ;  /* 0x000000ffff237224 */ /* 0x000fce00078e0009 */
[----:B0-----:R-:W-:Y:S05]  /*14b0*/  CALL.REL.NOINC `($__internal_6_$__cuda_sm20_div_rn_f64_full) ;  /* 0x0000005000107944 */ /* 0x001fea0003c00000 */
[----:B------:R-:W-:Y:S02]  /*14c0*/  IMAD.MOV.U32 R4, RZ, RZ, R40 ;  /* 0x000000ffff047224 */ /* 0x000fe400078e0028 */
[----:B------:R-:W-:-:S07]  /*14d0*/  IMAD.MOV.U32 R5, RZ, RZ, R41 ;  /* 0x000000ffff057224 */ /* 0x000fce00078e0029 */
.L_x_186:
[----:B0-----:R-:W-:Y:S05]  /*14e0*/  BSYNC.RECONVERGENT B1 ;  /* 0x0000000000017941 */ /* 0x001fea0003800200 */
.L_x_185:
        /* <DEDUP_REMOVED lines=17> */
[----:B------:R-:W-:Y:S02]  /*1600*/  IMAD.MOV.U32 R22, RZ, RZ, R34 ;  /* 0x000000ffff167224 */ /* 0x000fe400078e0022 */
[----:B------:R-:W-:Y:S02]  /*1610*/  IMAD.MOV.U32 R41, RZ, RZ, R37 ;  /* 0x000000ffff297224 */ /* 0x000fe400078e0025 */
[----:B------:R-:W-:Y:S01]  /*1620*/  IMAD.MOV.U32 R34, RZ, RZ, R6 ;  /* 0x000000ffff227224 */ /* 0x000fe200078e0006 */
[----:B------:R-:W-:Y:S01]  /*1630*/  MOV R6, 0x1690 ;  /* 0x0000169000067802 */ /* 0x000fe20000000f00 */
[----:B------:R-:W-:Y:S02]  /*1640*/  IMAD.MOV.U32 R32, RZ, RZ, R4 ;  /* 0x000000ffff207224 */ /* 0x000fe400078e0004 */
[----:B------:R-:W-:Y:S02]  /*1650*/  IMAD.MOV.U32 R7, RZ, RZ, R5 ;  /* 0x000000ffff077224 */ /* 0x000fe400078e0005 */
[----:B------:R-:W-:-:S02]  /*1660*/  IMAD.MOV.U32 R40, RZ, RZ, R36 ;  /* 0x000000ffff287224 */ /* 0x000fc400078e0024 */
[----:B------:R-:W-:-:S07]  /*1670*/  IMAD.MOV.U32 R37, RZ, RZ, R33 ;  /* 0x000000ffff257224 */ /* 0x000fce00078e0021 */
[----:B------:R-:W-:Y:S05]  /*1680*/  CALL.REL.NOINC `($__internal_7_$__cuda_sm20_dsqrt_rn_f64_mediumpath_v1) ;  /* 0x0000005400087944 */ /* 0x000fea0003c00000 */
[----:B------:R-:W-:Y:S02]  /*1690*/  IMAD.MOV.U32 R30, RZ, RZ, R34 ;  /* 0x000000ffff1e7224 */ /* 0x000fe400078e0022 */
[----:B------:R-:W-:-:S07]  /*16a0*/  IMAD.MOV.U32 R31, RZ, RZ, R35 ;  /* 0x000000ffff1f7224 */ /* 0x000fce00078e0023 */
.L_x_188:
[----:B------:R-:W-:Y:S05]  /*16b0*/  BSYNC.RECONVERGENT B1 ;  /* 0x0000000000017941 */ /* 0x000fea0003800200 */
.L_x_187:
[----:B------:R-:W0:Y:S01]  /*16c0*/  MUFU.RCP64H R5, R11 ;  /* 0x0000000b00057308 */ /* 0x000e220000001800 */
[----:B------:R-:W-:Y:S01]  /*16d0*/  MOV R4, 0x1 ;  /* 0x0000000100047802 */ /* 0x000fe20000000f00 */
[----:B------:R-:W-:Y:S01]  /*16e0*/  IMAD.MOV.U32 R32, RZ, RZ, R8 ;  /* 0x000000ffff207224 */ /* 0x000fe200078e0008 */
[----:B------:R-:W-:Y:S01]  /*16f0*/  FSETP.GEU.AND P4, PT, |R9|, 6.5827683646048100446e-37, PT ;  /* 0x036000000900780b */ /* 0x000fe20003f8e200 */
[----:B------:R-:W-:Y:S01]  /*1700*/  IMAD.MOV.U32 R33, RZ, RZ, R9 ;  /* 0x000000ffff217224 */ /* 0x000fe200078e0009 */
        /* <DEDUP_REMOVED lines=20> */
.L_x_190:
[----:B------:R-:W-:Y:S05]  /*1850*/  BSYNC.RECONVERGENT B1 ;  /* 0x0000000000017941 */ /* 0x000fea0003800200 */
.L_x_189:
        /* <DEDUP_REMOVED lines=18> */
[----:B------:R-:W-:Y:S01]  /*1980*/  IMAD.MOV.U32 R32, RZ, RZ, R6 ;  /* 0x000000ffff207224 */ /* 0x000fe200078e0006 */
[----:B------:R-:W-:Y:S01]  /*1990*/  MOV R6, 0x19f0 ;  /* 0x000019f000067802 */ /* 0x000fe20000000f00 */
[----:B------:R-:W-:Y:S02]  /*19a0*/  IMAD.MOV.U32 R41, RZ, RZ, R37 ;  /* 0x000000ffff297224 */ /* 0x000fe400078e0025 */
[----:B------:R-:W-:Y:S02]  /*19b0*/  IMAD.MOV.U32 R40, RZ, RZ, R36 ;  /* 0x000000ffff287224 */ /* 0x000fe400078e0024 */
[----:B------:R-:W-:Y:S02]  /*19c0*/  IMAD.MOV.U32 R34, RZ, RZ, R10 ;  /* 0x000000ffff227224 */ /* 0x000fe400078e000a */
[----:B------:R-:W-:-:S07]  /*19d0*/  IMAD.MOV.U32 R37, RZ, RZ, R33 ;  /* 0x000000ffff257224 */ /* 0x000fce00078e0021 */
[----:B------:R-:W-:Y:S05]  /*19e0*/  CALL.REL.NOINC `($__internal_7_$__cuda_sm20_dsqrt_rn_f64_mediumpath_v1) ;  /* 0x0000005000307944 */ /* 0x000fea0003c00000 */
[----:B------:R-:W-:Y:S02]  /*19f0*/  IMAD.MOV.U32 R4, RZ, RZ, R34 ;  /* 0x000000ffff047224 */ /* 0x000fe400078e0022 */
[----:B------:R-:W-:-:S07]  /*1a00*/  IMAD.MOV.U32 R5, RZ, RZ, R35 ;  /* 0x000000ffff057224 */ /* 0x000fce00078e0023 */
.L_x_192:
[----:B------:R-:W-:Y:S05]  /*1a10*/  BSYNC.RECONVERGENT B1 ;  /* 0x0000000000017941 */ /* 0x000fea0003800200 */
.L_x_191:
[----:B------:R-:W0:Y:S01]  /*1a20*/  MUFU.RCP64H R7, R29 ;  /* 0x0000001d00077308 */ /* 0x000e220000001800 */
[----:B------:R-:W-:Y:S01]  /*1a30*/  IMAD.MOV.U32 R6, RZ, RZ, 0x1 ;  /* 0x00000001ff067424 */ /* 0x000fe200078e00ff */
[----:B------:R-:W-:Y:S01]  /*1a40*/  FSETP.GEU.AND P4, PT, |R9|, 6.5827683646048100446e-37, PT ;  /* 0x036000000900780b */ /* 0x000fe20003f8e200 */
[----:B------:R-:W-:Y:S01]  /*1a50*/  IMAD.MOV.U32 R32, RZ, RZ, R8 ;  /* 0x000000ffff207224 */ /* 0x000fe200078e0008 */
[----:B------:R-:W-:Y:S01]  /*1a60*/  BSSY.RECONVERGENT B1, `(.L_x_193) ;  /* 0x0000015000017945 */ /* 0x000fe20003800200 */
[----:B------:R-:W-:Y:S02]  /*1a70*/  IMAD.MOV.U32 R33, RZ, RZ, R9 ;  /* 0x000000ffff217224 */ /* 0x000fe400078e0009 */
        /* <DEDUP_REMOVED lines=19> */
.L_x_194:
[----:B------:R-:W-:Y:S05]  /*1bb0*/  BSYNC.RECONVERGENT B1 ;  /* 0x0000000000017941 */ /* 0x000fea0003800200 */
.L_x_193:
        /* <DEDUP_REMOVED lines=12> */
[----:B------:R-:W-:Y:S01]  /*1c80*/  IADD3 R11, PT, PT, R33, -0x100000, RZ ;  /* 0xfff00000210b7810 */ /* 0x000fe20007ffe0ff */
[----:B------:R-:W-:-:S05]  /*1c90*/  IMAD.MOV.U32 R10, RZ, RZ, R32 ;  /* 0x000000ffff0a7224 */ /* 0x000fca00078e0020 */
        /* <DEDUP_REMOVED lines=9> */
[----:B------:R-:W-:-:S02]  /*1d30*/  IMAD.MOV.U32 R41, RZ, RZ, R35 ;  /* 0x000000ffff297224 */ /* 0x000fc400078e0023 */
[----:B------:R-:W-:Y:S02]  /*1d40*/  IMAD.MOV.U32 R34, RZ, RZ, R8 ;  /* 0x000000ffff227224 */ /* 0x000fe400078e0008 */
[----:B------:R-:W-:-:S07]  /*1d50*/  IMAD.MOV.U32 R37, RZ, RZ, R11 ;  /* 0x000000ffff257224 */ /* 0x000fce00078e000b */
[----:B------:R-:W-:Y:S05]  /*1d60*/  CALL.REL.NOINC `($__internal_7_$__cuda_sm20_dsqrt_rn_f64_mediumpath_v1) ;  /* 0x0000004c00507944 */ /* 0x000fea0003c00000 */
[----:B------:R-:W-:Y:S02]  /*1d70*/  IMAD.MOV.U32 R28, RZ, RZ, R34 ;  /* 0x000000ffff1c7224 */ /* 0x000fe400078e0022 */
[----:B------:R-:W-:-:S07]  /*1d80*/  IMAD.MOV.U32 R29, RZ, RZ, R35 ;  /* 0x000000ffff1d7224 */ /* 0x000fce00078e0023 */
.L_x_196:
[----:B------:R-:W-:Y:S05]  /*1d90*/  BSYNC.RECONVERGENT B1 ;  /* 0x0000000000017941 */ /* 0x000fea0003800200 */
.L_x_195:
[----:B------:R-:W-:Y:S01]  /*1da0*/  DADD R8, R30, -1 ;  /* 0xbff000001e087429 */ /* 0x000fe20000000000 */
[----:B------:R-:W0:Y:S01]  /*1db0*/  LDCU.64 UR20, c[0x0][0x3b0] ;  /* 0x00007600ff1477ac */ /* 0x000e220008000a00 */
[----:B------:R-:W-:Y:S01]  /*1dc0*/  BSSY.RECONVERGENT B1, `(.L_x_197) ;  /* 0x0000008000017945 */ /* 0x000fe20003800200 */
[----:B------:R-:W-:-:S05]  /*1dd0*/  MOV R62, 0x1e40 ;  /* 0x00001e40003e7802 */ /* 0x000fca0000000f00 */
[----:B------:R-:W-:-:S08]  /*1de0*/  DADD R8, R8, 1 ;  /* 0x3ff0000008087429 */ /* 0x000fd00000000000 */
[----:B------:R-:W-:Y:S01]  /*1df0*/  DADD R32, -RZ, |R8| ;  /* 0x00000000ff207229 */ /* 0x000fe20000000508 */
[----:B0-----:R-:W-:Y:S02]  /*1e00*/  IMAD.U32 R60, RZ, RZ, UR20 ;  /* 0x00000014ff3c7e24 */ /* 0x001fe4000f8e00ff */
[----:B------:R-:W-:-:S07]  /*1e10*/  IMAD.U32 R59, RZ, RZ, UR21 ;  /* 0x00000015ff3b7e24 */ /* 0x000fce000f8e00ff */
[----:B------:R-:W-:-:S07]  /*1e20*/  IMAD.MOV.U32 R61, RZ, RZ, R33 ;  /* 0x000000ffff3d7224 */ /* 0x000fce00078e0021 */
[----:B------:R-:W-:Y:S05]  /*1e30*/  CALL.REL.NOINC `($pairs_probabilities$__internal_accurate_pow) ;  /* 0x0000004c00d07944 */ /* 0x000fea0003c00000 */
[----:B------:R-:W-:Y:S05]  /*1e40*/  BSYNC.RECONVERGENT B1 ;  /* 0x0000000000017941 */ /* 0x000fea0003800200 */
.L_x_197:
[----:B------:R-:W0:Y:S01]  /*1e50*/  LDC.64 R6, c[0x0][0x3b0] ;  /* 0x0000ec00ff067b82 */ /* 0x000e220000000a00 */
[----:B------:R-:W-:Y:S01]  /*1e60*/  DSETP.NEU.AND P5, PT, R8, RZ, PT ;  /* 0x000000ff0800722a */ /* 0x000fe20003fad000 */
[----:B------:R-:W-:Y:S01]  /*1e70*/  PLOP3.LUT P6, PT, PT, PT, PT, 0x8, 0x80 ;  /* 0x000000000080781c */ /* 0x000fe20003fce170 */
[----:B------:R-:W-:Y:S01]  /*1e80*/  DADD R32, -RZ, -R30 ;  /* 0x00000000ff207229 */ /* 0x000fe2000000091e */
[----:B------:R-:W-:Y:S01]  /*1e90*/  ISETP.GE.AND P4, PT, R9, RZ, PT ;  /* 0x000000ff0900720c */ /* 0x000fe20003f86270 */
[----:B------:R-:W-:Y:S01]  /*1ea0*/  BSSY.RECONVERGENT B1, `(.L_x_198) ;  /* 0x000002b000017945 */ /* 0x000fe20003800200 */
[----:B------:R-:W-:Y:S02]  /*1eb0*/  VIADD R58, R15, 0x80000000 ;  /* 0x800000000f3a7836 */ /* 0x000fe40000000000 */
[----:B------:R-:W1:Y:S05]  /*1ec0*/  LDC R22, c[0x0][0x3b4] ;  /* 0x0000ed00ff167b82 */ /* 0x000e6a0000000800 */
[----:B------:R-:W-:-:S02]  /*1ed0*/  FSEL R35, R32, R30, !P1 ;  /* 0x0000001e20237208 */ /* 0x000fc40004800000 */
[-C--:B------:R-:W-:Y:S02]  /*1ee0*/  FSEL R32, R33, R31.reuse, !P1 ;  /* 0x0000001f21207208 */ /* 0x080fe40004800000 */
[----:B------:R-:W-:Y:S02]  /*1ef0*/  FSEL R30, R35, R30, !P4 ;  /* 0x0000001e231e7208 */ /* 0x000fe40006000000 */
[----:B------:R-:W-:Y:S01]  /*1f00*/  FSEL R31, R32, R31, !P4 ;  /* 0x0000001f201f7208 */ /* 0x000fe20006000000 */
[----:B------:R-:W-:Y:S01]  /*1f10*/  @!P5 IMAD.MOV.U32 R32, RZ, RZ, RZ ;  /* 0x000000ffff20d224 */ /* 0x000fe200078e00ff */
[----:B------:R-:W-:Y:S01]  /*1f20*/  @!P5 SEL R33, R9, RZ, P0 ;  /* 0x000000ff0921d207 */ /* 0x000fe20000000000 */
[--C-:B0-----:R-:W-:Y:S02]  /*1f30*/  @P5 DSETP.NEU.AND P2, PT, R26, R6.reuse, PT ;  /* 0x000000061a00522a */ /* 0x101fe40003f4d000 */
[----:B------:R-:W-:-:S04]  /*1f40*/  DADD R10, R8, R6 ;  /* 0x00000000080a7229 */ /* 0x000fc80000000006 */
[----:B------:R-:W-:Y:S02]  /*1f50*/  @P5 PLOP3.LUT P6, PT, P2, PT, PT, 0x80, 0x8 ;  /* 0x000000000008581c */ /* 0x000fe400017cf070 */
[C---:B-1----:R-:W-:Y:S02]  /*1f60*/  ISETP.GE.OR P2, PT, R22.reuse, RZ, P5 ;  /* 0x000000ff1600720c */ /* 0x042fe40002f46670 */
[----:B------:R-:W-:Y:S02]  /*1f70*/  LOP3.LUT R56, R22, 0x7fffffff, RZ, 0xc0, !PT ;  /* 0x7fffffff16387812 */ /* 0x000fe400078ec0ff */
[----:B------:R-:W-:-:S07]  /*1f80*/  LOP3.LUT R10, R11, 0x7ff00000, RZ, 0xc0, !PT ;  /* 0x7ff000000b0a7812 */ /* 0x000fce00078ec0ff */
[----:B------:R-:W-:Y:S02]  /*1f90*/  @P6 FSEL R30, R30, RZ, P4 ;  /* 0x000000ff1e1e6208 */ /* 0x000fe40002000000 */
[----:B------:R-:W-:Y:S02]  /*1fa0*/  @P6 FSEL R31, R31, -QNAN , P4 ;  /* 0xfff800001f1f6808 */ /* 0x000fe40002000000 */
[----:B------:R-:W-:Y:S01]  /*1fb0*/  ISETP.NE.AND P6, PT, R10, 0x7ff00000, PT ;  /* 0x7ff000000a00780c */ /* 0x000fe20003fc5270 */
[----:B------:R-:W-:Y:S01]  /*1fc0*/  @P5 IMAD.MOV.U32 R32, RZ, RZ, R30 ;  /* 0x000000ffff205224 */ /* 0x000fe200078e001e */
[----:B------:R-:W-:Y:S01]  /*1fd0*/  @!P2 LOP3.LUT R33, R33, 0x7ff00000, RZ, 0xfc, !PT ;  /* 0x7ff000002121a812 */ /* 0x000fe200078efcff */
[----:B------:R-:W-:Y:S01]  /*1fe0*/  @P5 IMAD.MOV.U32 R33, RZ, RZ, R31 ;  /* 0x000000ffff215224 */ /* 0x000fe200078e001f */
[----:B------:R-:W-:Y:S02]  /*1ff0*/  @!P5 PLOP3.LUT P2, PT, P0, PT, PT, 0x80, 0x8 ;  /* 0x000000000008d81c */ /* 0x000fe4000074f070 */
[----:B------:R-:W-:-:S07]  /*2000*/  @P5 PLOP3.LUT P2, PT, P1, PT, PT, 0x8, 0x80 ;  /* 0x000000000080581c */ /* 0x000fce0000f4e170 */
[----:B------:R-:W-:Y:S06]  /*2010*/  @P6 BRA `(.L_x_199) ;  /* 0x00000000004c6947 */ /* 0x000fec0003800000 */
[----:B------:R-:W-:-:S14]  /*2020*/  DSETP.NAN.AND P1, PT, R8, R6, PT ;  /* 0x000000060800722a */ /* 0x000fdc0003f28000 */
[----:B------:R-:W-:Y:S01]  /*2030*/  @P1 DADD R32, R8, R6 ;  /* 0x0000000008201229 */ /* 0x000fe20000000006 */
[----:B------:R-:W-:Y:S10]  /*2040*/  @P1 BRA `(.L_x_199) ;  /* 0x0000000000401947 */ /* 0x000ff40003800000 */
[----:B------:R-:W-:-:S14]  /*2050*/  DSETP.NEU.AND P1, PT, |R6|, +INF , PT ;  /* 0x7ff000000600742a */ /* 0x000fdc0003f2d200 */
[----:B------:R-:W-:Y:S05]  /*2060*/  @P1 BRA `(.L_x_200) ;  /* 0x0000000000201947 */ /* 0x000fea0003800000 */
[----:B------:R-:W-:Y:S01]  /*2070*/  ISETP.GE.AND P2, PT, R22, RZ, PT ;  /* 0x000000ff1600720c */ /* 0x000fe20003f46270 */
[----:B------:R-:W-:-:S06]  /*2080*/  DSETP.GT.AND P1, PT, |R8|, 1, PT ;  /* 0x3ff000000800742a */ /* 0x000fcc0003f24200 */
[----:B------:R-:W-:Y:S01]  /*2090*/  SEL R32, RZ, 0x7ff00000, !P1 ;  /* 0x7ff00000ff207807 */ /* 0x000fe20004800000 */
[----:B------:R-:W-:-:S05]  /*20a0*/  DSETP.NEU.AND P1, PT, R8, -1, PT ;  /* 0xbff000000800742a */ /* 0x000fca0003f2d000 */
[----:B------:R-:W-:-:S04]  /*20b0*/  @!P2 LOP3.LUT R32, R32, 0x7ff00000, RZ, 0x3c, !PT ;  /* 0x7ff000002020a812 */ /* 0x000fc800078e3cff */
[----:B------:R-:W-:Y:S01]  /*20c0*/  SEL R33, R32, 0x3ff00000, P1 ;  /* 0x3ff0000020217807 */ /* 0x000fe20000800000 */
[----:B------:R-:W-:Y:S01]  /*20d0*/  IMAD.MOV.U32 R32, RZ, RZ, RZ ;  /* 0x000000ffff207224 */ /* 0x000fe200078e00ff */
[----:B------:R-:W-:Y:S06]  /*20e0*/  BRA `(.L_x_199) ;  /* 0x0000000000187947 */ /* 0x000fec0003800000 */
.L_x_200:
[----:B------:R-:W-:-:S14]  /*20f0*/  DSETP.NEU.AND P6, PT, |R8|, +INF , PT ;  /* 0x7ff000000800742a */ /* 0x000fdc0003fcd200 */
[----:B------:R-:W-:Y:S01]  /*2100*/  @!P6 ISETP.NE.AND P1, PT, R56, 0x3fe00000, PT ;  /* 0x3fe000003800e80c */ /* 0x000fe20003f25270 */
[----:B------:R-:W-:-:S03]  /*2110*/  @!P6 IMAD.MOV.U32 R32, RZ, RZ, RZ ;  /* 0x000000ffff20e224 */ /* 0x000fc600078e00ff */
[----:B------:R-:W-:-:S04]  /*2120*/  @!P6 SEL R10, R58, R15, P1 ;  /* 0x0000000f3a0ae207 */ /* 0x000fc80000800000 */
[----:B------:R-:W-:-:S04]  /*2130*/  @!P6 SEL R10, R10, R15, P2 ;  /* 0x0000000f0a0ae207 */ /* 0x000fc80001000000 */
[----:B------:R-:W-:-:S07]  /*2140*/  @!P6 SEL R33, R10, R15, !P4 ;  /* 0x0000000f0a21e207 */ /* 0x000fce0006000000 */
.L_x_199:
[----:B------:R-:W-:Y:S05]  /*2150*/  BSYNC.RECONVERGENT B1 ;  /* 0x0000000000017941 */ /* 0x000fea0003800200 */
.L_x_198:
[C---:B------:R-:W-:Y:S01]  /*2160*/  DMUL R10, R8.reuse, R2 ;  /* 0x00000002080a7228 */ /* 0x040fe20000000000 */
[----:B------:R-:W-:Y:S01]  /*2170*/  IMAD.MOV.U32 R30, RZ, RZ, 0x652b82fe ;  /* 0x652b82feff1e7424 */ /* 0x000fe200078e00ff */
[----:B------:R-:W-:Y:S01]  /*2180*/  UMOV UR20, 0xfefa39ef ;  /* 0xfefa39ef00147882 */ /* 0x000fe20000000000 */
[----:B------:R-:W-:Y:S01]  /*2190*/  IMAD.MOV.U32 R31, RZ, RZ, 0x3ff71547 ;  /* 0x3ff71547ff1f7424 */ /* 0x000fe200078e00ff */
[----:B------:R-:W-:Y:S01]  /*21a0*/  UMOV UR21, 0x3fe62e42 ;  /* 0x3fe62e4200157882 */ /* 0x000fe20000000000 */
[----:B------:R-:W-:Y:S01]  /*21b0*/  DSETP.NEU.AND P2, PT, R8, 1, PT ;  /* 0x3ff000000800742a */ /* 0x000fe20003f4d000 */
[----:B------:R-:W-:Y:S01]  /*21c0*/  BSSY.RECONVERGENT B1, `(.L_x_201) ;  /* 0x000003a000017945 */ /* 0x000fe20003800200 */
[----:B------:R-:W-:Y:S02]  /*21d0*/  DSETP.NEU.AND P1, PT, R6, RZ, PT ;  /* 0x000000ff0600722a */ /* 0x000fe40003f2d000 */
[----:B------:R-:W-:Y:S01]  /*21e0*/  DFMA R30, R10, R30, 6.75539944105574400000e+15 ;  /* 0x433800000a1e742b */ /* 0x000fe2000000001e */
[----:B------:R-:W-:-:S02]  /*21f0*/  FSETP.GEU.AND P6, PT, |R11|, 4.1917929649353027344, PT ;  /* 0x4086232b0b00780b */ /* 0x000fc40003fce200 */
[----:B------:R-:W-:Y:S02]  /*2200*/  FSEL R22, R32, RZ, P2 ;  /* 0x000000ff20167208 */ /* 0x000fe40001000000 */
[----:B------:R-:W-:-:S03]  /*2210*/  FSEL R32, R33, 1.875, P2 ;  /* 0x3ff0000021207808 */ /* 0x000fc60001000000 */
        /* <DEDUP_REMOVED lines=44> */
[----:B------:R-:W-:-:S03]  /*24e0*/  @!P6 IMAD.MOV.U32 R10, RZ, RZ, R36 ;  /* 0x000000ffff0ae224 */ /* 0x000fc600078e0024 */
[----:B------:R-:W-:Y:S02]  /*24f0*/  @!P6 SHF.R.S32.HI R11, RZ, 0x1, R6 ;  /* 0x00000001ff0be819 */ /* 0x000fe40000011406 */
[----:B------:R-:W-:-:S03]  /*2500*/  FSEL R6, R34, RZ, P2 ;  /* 0x000000ff22067208 */ /* 0x000fc60001000000 */
[----:B------:R-:W-:Y:S02]  /*2510*/  @!P6 IMAD.IADD R30, R30, 0x1, -R11 ;  /* 0x000000011e1ee824 */ /* 0x000fe400078e0a0b */
[----:B------:R-:W-:-:S03]  /*2520*/  @!P6 IMAD R11, R11, 0x100000, R37 ;  /* 0x001000000b0be824 */ /* 0x000fc600078e0225 */
[----:B------:R-:W-:Y:S01]  /*2530*/  @!P6 LEA R31, R30, 0x3ff00000, 0x14 ;  /* 0x3ff000001e1fe811 */ /* 0x000fe200078ea0ff */
[----:B------:R-:W-:-:S06]  /*2540*/  @!P6 IMAD.MOV.U32 R30, RZ, RZ, RZ ;  /* 0x000000ffff1ee224 */ /* 0x000fcc00078e00ff */
[----:B------:R-:W-:-:S11]  /*2550*/  @!P6 DMUL R6, R10, R30 ;  /* 0x0000001e0a06e228 */ /* 0x000fd60000000000 */
.L_x_202:
[----:B------:R-:W-:Y:S05]  /*2560*/  BSYNC.RECONVERGENT B1 ;  /* 0x0000000000017941 */ /* 0x000fea0003800200 */
.L_x_201:
[----:B------:R-:W-:Y:S01]  /*2570*/  BSSY.RECONVERGENT B1, `(.L_x_203) ;  /* 0x0000024000017945 */ /* 0x000fe20003800200 */
[----:B------:R-:W-:Y:S02]  /*2580*/  FSEL R10, R22, RZ, P1 ;  /* 0x000000ff160a7208 */ /* 0x000fe40000800000 */
[----:B------:R-:W-:Y:S01]  /*2590*/  FSEL R11, R32, 1.875, P1 ;  /* 0x3ff00000200b7808 */ /* 0x000fe20000800000 */
[----:B------:R-:W-:Y:S06]  /*25a0*/  @P5 BRA `(.L_x_204) ;  /* 0x0000000000205947 */ /* 0x000fec0003800000 */
[----:B------:R-:W-:Y:S01]  /*25b0*/  IMAD.U32 R32, RZ, RZ, UR10 ;  /* 0x0000000aff207e24 */ /* 0x000fe2000f8e00ff */
[----:B------:R-:W-:Y:S01]  /*25c0*/  ISETP.LE.AND P2, PT, RZ, UR5, PT ;  /* 0x00000005ff007c0c */ /* 0x000fe2000bf43270 */
[----:B------:R-:W-:Y:S02]  /*25d0*/  IMAD.U32 R33, RZ, RZ, UR11 ;  /* 0x0000000bff217e24 */ /* 0x000fe4000f8e00ff */
[----:B------:R-:W-:-:S04]  /*25e0*/  IMAD.MOV.U32 R34, RZ, RZ, RZ ;  /* 0x000000ffff227224 */ /* 0x000fc800078e00ff */
[----:B------:R-:W-:-:S06]  /*25f0*/  DSETP.NEU.AND P1, PT, |R32|, 0.5, !P3 ;  /* 0x3fe000002000742a */ /* 0x000fcc0005f2d200 */
[----:B------:R-:W-:-:S04]  /*2600*/  SEL R35, R9, RZ, P1 ;  /* 0x000000ff09237207 */ /* 0x000fc80000800000 */
[----:B------:R-:W-:Y:S01]  /*2610*/  @!P2 LOP3.LUT R35, R35, 0x7ff00000, RZ, 0xfc, !PT ;  /* 0x7ff000002323a812 */ /* 0x000fe200078efcff */
[----:B------:R-:W-:Y:S06]  /*2620*/  BRA `(.L_x_205) ;  /* 0x0000000000607947 */ /* 0x000fec0003800000 */
.L_x_204:
[----:B------:R-:W0:Y:S01]  /*2630*/  LDCU.64 UR20, c[0x0][0x3a0] ;  /* 0x00007400ff1477ac */ /* 0x000e220008000a00 */
[----:B------:R-:W-:Y:S01]  /*2640*/  DADD R32, -RZ, |R8| ;  /* 0x00000000ff207229 */ /* 0x000fe20000000508 */
[----:B------:R-:W-:Y:S01]  /*2650*/  BSSY.RECONVERGENT B2, `(.L_x_206) ;  /* 0x0000006000027945 */ /* 0x000fe20003800200 */
[----:B------:R-:W-:-:S08]  /*2660*/  MOV R62, 0x26b0 ;  /* 0x000026b0003e7802 */ /* 0x000fd00000000f00 */
[----:B------:R-:W-:Y:S01]  /*2670*/  MOV R61, R33 ;  /* 0x00000021003d7202 */ /* 0x000fe20000000f00 */
[----:B0-----:R-:W-:Y:S02]  /*2680*/  IMAD.U32 R60, RZ, RZ, UR20 ;  /* 0x00000014ff3c7e24 */ /* 0x001fe4000f8e00ff */
[----:B------:R-:W-:-:S07]  /*2690*/  IMAD.U32 R59, RZ, RZ, UR21 ;  /* 0x00000015ff3b7e24 */ /* 0x000fce000f8e00ff */
[----:B------:R-:W-:Y:S05]  /*26a0*/  CALL.REL.NOINC `($pairs_probabilities$__internal_accurate_pow) ;  /* 0x0000004400b47944 */ /* 0x000fea0003c00000 */
[----:B------:R-:W-:Y:S05]  /*26b0*/  BSYNC.RECONVERGENT B2 ;  /* 0x0000000000027941 */ /* 0x000fea0003800200 */
.L_x_206:
[----:B------:R-:W-:Y:S01]  /*26c0*/  UISETP.NE.U32.AND UP0, UPT, UR19, URZ, UPT ;  /* 0x000000ff1300728c */ /* 0x000fe2000bf05070 */
[----:B------:R-:W-:Y:S01]  /*26d0*/  IMAD.U32 R32, RZ, RZ, UR10 ;  /* 0x0000000aff207e24 */ /* 0x000fe2000f8e00ff */
[----:B------:R-:W-:Y:S01]  /*26e0*/  DADD R34, -RZ, -R30 ;  /* 0x00000000ff227229 */ /* 0x000fe2000000091e */
[----:B------:R-:W-:Y:S01]  /*26f0*/  IMAD.U32 R33, RZ, RZ, UR11 ;  /* 0x0000000bff217e24 */ /* 0x000fe2000f8e00ff */
[----:B------:R-:W-:Y:S01]  /*2700*/  UISETP.NE.AND.EX UP0, UPT, UR4, -0x80000000, UPT, UP0 ;  /* 0x800000000400788c */ /* 0x000fe2000bf05300 */
[----:B------:R-:W-:-:S04]  /*2710*/  ISETP.GE.AND P4, PT, R9, RZ, PT ;  /* 0x000000ff0900720c */ /* 0x000fc80003f86270 */
[----:B------:R-:W-:Y:S01]  /*2720*/  DSETP.NEU.AND P2, PT, R24, R32, PT ;  /* 0x000000201800722a */ /* 0x000fe20003f4d000 */
[----:B------:R-:W-:-:S04]  /*2730*/  PLOP3.LUT P3, PT, PT, PT, UP0, 0x80, 0x8 ;  /* 0x000000000008781c */ /* 0x000fc80003f6f008 */
[-C--:B------:R-:W-:Y:S02]  /*2740*/  FSEL R37, R34, R30.reuse, !P3 ;  /* 0x0000001e22257208 */ /* 0x080fe40005800000 */
[-C--:B------:R-:W-:Y:S02]  /*2750*/  FSEL R22, R35, R31.reuse, !P3 ;  /* 0x0000001f23167208 */ /* 0x080fe40005800000 */
[----:B------:R-:W-:Y:S02]  /*2760*/  FSEL R34, R37, R30, !P4 ;  /* 0x0000001e25227208 */ /* 0x000fe40006000000 */
[----:B------:R-:W-:Y:S02]  /*2770*/  FSEL R35, R22, R31, !P4 ;  /* 0x0000001f16237208 */ /* 0x000fe40006000000 */
[----:B------:R-:W-:Y:S02]  /*2780*/  PLOP3.LUT P1, PT, P3, PT, PT, 0x8, 0x80 ;  /* 0x000000000080781c */ /* 0x000fe40001f2e170 */
[----:B------:R-:W-:-:S02]  /*2790*/  @P2 FSEL R34, R34, RZ, P4 ;  /* 0x000000ff22222208 */ /* 0x000fc40002000000 */
[----:B------:R-:W-:-:S09]  /*27a0*/  @P2 FSEL R35, R35, -QNAN , P4 ;  /* 0xfff8000023232808 */ /* 0x000fd20002000000 */
.L_x_205:
[----:B------:R-:W-:Y:S05]  /*27b0*/  BSYNC.RECONVERGENT B1 ;  /* 0x0000000000017941 */ /* 0x000fea0003800200 */
.L_x_203:
[----:B------:R-:W-:Y:S01]  /*27c0*/  DADD R30, R8, R32 ;  /* 0x00000000081e7229 */ /* 0x000fe20000000020 */
[----:B------:R-:W0:Y:S01]  /*27d0*/  LDC R36, c[0x0][0x3a4] ;  /* 0x0000e900ff247b82 */ /* 0x000e220000000800 */
[----:B------:R-:W-:Y:S01]  /*27e0*/  BSSY.RECONVERGENT B1, `(.L_x_207) ;  /* 0x0000019000017945 */ /* 0x000fe20003800200 */
[----:B------:R-:W-:-:S07]  /*27f0*/  VIADD R57, R16, 0x80000000 ;  /* 0x8000000010397836 */ /* 0x000fce0000000000 */
[----:B------:R-:W-:-:S04]  /*2800*/  LOP3.LUT R30, R31, 0x7ff00000, RZ, 0xc0, !PT ;  /* 0x7ff000001f1e7812 */ /* 0x000fc800078ec0ff */
[----:B------:R-:W-:Y:S02]  /*2810*/  ISETP.NE.AND P2, PT, R30, 0x7ff00000, PT ;  /* 0x7ff000001e00780c */ /* 0x000fe40003f45270 */
[----:B0-----:R-:W-:-:S11]  /*2820*/  LOP3.LUT R22, R36, 0x7fffffff, RZ, 0xc0, !PT ;  /* 0x7fffffff24167812 */ /* 0x001fd600078ec0ff */
[----:B------:R-:W-:Y:S05]  /*2830*/  @P2 BRA `(.L_x_208) ;  /* 0x00000000004c2947 */ /* 0x000fea0003800000 */
        /* <DEDUP_REMOVED lines=13> */
.L_x_209:
[----:B------:R-:W-:-:S14]  /*2910*/  DSETP.NEU.AND P5, PT, |R8|, +INF , PT ;  /* 0x7ff000000800742a */ /* 0x000fdc0003fad200 */
[----:B------:R-:W-:Y:S01]  /*2920*/  @!P5 ISETP.NE.AND P2, PT, R22, 0x3fe00000, PT ;  /* 0x3fe000001600d80c */ /* 0x000fe20003f45270 */
[----:B------:R-:W-:-:S03]  /*2930*/  @!P5 IMAD.MOV.U32 R34, RZ, RZ, RZ ;  /* 0x000000ffff22d224 */ /* 0x000fc600078e00ff */
[----:B------:R-:W-:-:S04]  /*2940*/  @!P5 SEL R31, R57, R16, P2 ;  /* 0x00000010391fd207 */ /* 0x000fc80001000000 */
[----:B------:R-:W-:-:S04]  /*2950*/  @!P5 SEL R31, R31, R16, P1 ;  /* 0x000000101f1fd207 */ /* 0x000fc80000800000 */
[----:B------:R-:W-:-:S07]  /*2960*/  @!P5 SEL R35, R31, R16, !P4 ;  /* 0x000000101f23d207 */ /* 0x000fce0006000000 */
.L_x_208:
[----:B------:R-:W-:Y:S05]  /*2970*/  BSYNC.RECONVERGENT B1 ;  /* 0x0000000000017941 */ /* 0x000fea0003800200 */
.L_x_207:
[----:B------:R-:W0:Y:S01]  /*2980*/  LDC.64 R30, c[0x0][0x390] ;  /* 0x0000e400ff1e7b82 */ /* 0x000e220000000a00 */
[----:B------:R-:W-:Y:S01]  /*2990*/  DSETP.NEU.AND P2, PT, R8, 1, PT ;  /* 0x3ff000000800742a */ /* 0x000fe20003f4d000 */
[----:B------:R-:W-:Y:S01]  /*29a0*/  BSSY.RECONVERGENT B1, `(.L_x_210) ;  /* 0x000005f000017945 */ /* 0x000fe20003800200 */
[----:B------:R-:W-:Y:S01]  /*29b0*/  DSETP.NEU.AND P1, PT, R32, RZ, PT ;  /* 0x000000ff2000722a */ /* 0x000fe20003f2d000 */
[----:B------:R-:W-:Y:S01]  /*29c0*/  IMAD.MOV.U32 R42, RZ, RZ, -0x3ff ;  /* 0xfffffc01ff2a7424 */ /* 0x000fe200078e00ff */
[----:B------:R-:W-:Y:S02]  /*29d0*/  DMUL R32, R10, UR14 ;  /* 0x0000000e0a207c28 */ /* 0x000fe40008000000 */
[----:B------:R-:W-:Y:S01]  /*29e0*/  FSEL R34, R34, RZ, P2 ;  /* 0x000000ff22227208 */ /* 0x000fe20001000000 */
[----:B------:R-:W1:Y:S01]  /*29f0*/  LDC.64 R36, c[0x0][0x398] ;  /* 0x0000e600ff247b82 */ /* 0x000e620000000a00 */
[----:B------:R-:W-:-:S04]  /*2a00*/  FSEL R35, R35, 1.875, P2 ;  /* 0x3ff0000023237808 */ /* 0x000fc80001000000 */
[----:B------:R-:W-:Y:S02]  /*2a10*/  DMUL R32, R32, R6 ;  /* 0x0000000620207228 */ /* 0x000fe40000000000 */
[----:B0-----:R-:W-:-:S08]  /*2a20*/  DADD R8, -R30, 1 ;  /* 0x3ff000001e087429 */ /* 0x001fd00000000100 */
[----:B-1----:R-:W-:Y:S01]  /*2a30*/  DMUL R10, R8, R36 ;  /* 0x00000024080a7228 */ /* 0x002fe20000000000 */
[----:B------:R-:W-:Y:S02]  /*2a40*/  FSEL R8, R34, RZ, P1 ;  /* 0x000000ff22087208 */ /* 0x000fe40000800000 */
[----:B------:R-:W-:-:S06]  /*2a50*/  FSEL R9, R35, 1.875, P1 ;  /* 0x3ff0000023097808 */ /* 0x000fcc0000800000 */
[----:B------:R-:W-:-:S08]  /*2a60*/  DMUL R6, R8, R10 ;  /* 0x0000000a08067228 */ /* 0x000fd00000000000 */
[----:B------:R-:W-:-:S10]  /*2a70*/  DFMA R36, R32, R30, R6 ;  /* 0x0000001e2024722b */ /* 0x000fd40000000006 */
[----:B------:R-:W-:Y:S01]  /*2a80*/  ISETP.GT.AND P1, PT, R37, 0xfffff, PT ;  /* 0x000fffff2500780c */ /* 0x000fe20003f24270 */
[----:B------:R-:W-:Y:S02]  /*2a90*/  IMAD.MOV.U32 R6, RZ, RZ, R36 ;  /* 0x000000ffff067224 */ /* 0x000fe400078e0024 */
[----:B------:R-:W-:-:S10]  /*2aa0*/  IMAD.MOV.U32 R7, RZ, RZ, R37 ;  /* 0x000000ffff077224 */ /* 0x000fd400078e0025 */
[----:B------:R-:W-:Y:S01]  /*2ab0*/  @!P1 DMUL R6, R6, 1.80143985094819840000e+16 ;  /* 0x4350000006069828 */ /* 0x000fe20000000000 */
[----:B------:R-:W-:-:S09]  /*2ac0*/  @!P1 IMAD.MOV.U32 R42, RZ, RZ, -0x435 ;  /* 0xfffffbcbff2a9424 */ /* 0x000fd200078e00ff */
[----:B------:R-:W-:Y:S02]  /*2ad0*/  @!P1 IMAD.MOV.U32 R37, RZ, RZ, R7 ;  /* 0x000000ffff259224 */ /* 0x000fe400078e0007 */
[----:B------:R-:W-:Y:S02]  /*2ae0*/  @!P1 IMAD.MOV.U32 R36, RZ, RZ, R6 ;  /* 0x000000ffff249224 */ /* 0x000fe400078e0006 */
[----:B------:R-:W-:-:S05]  /*2af0*/  VIADD R30, R37, 0xffffffff ;  /* 0xffffffff251e7836 */ /* 0x000fca0000000000 */
[----:B------:R-:W-:-:S13]  /*2b00*/  ISETP.GT.U32.AND P2, PT, R30, 0x7feffffe, PT ;  /* 0x7feffffe1e00780c */ /* 0x000fda0003f44070 */
[----:B------:R-:W-:Y:S05]  /*2b10*/  @P2 BRA `(.L_x_211) ;  /* 0x0000000400042947 */ /* 0x000fea0003800000 */
[----:B------:R-:W-:Y:S01]  /*2b20*/  LOP3.LUT R6, R37, 0xfffff, RZ, 0xc0, !PT ;  /* 0x000fffff25067812 */ /* 0x000fe200078ec0ff */
[----:B------:R-:W-:Y:S01]  /*2b30*/  IMAD.MOV.U32 R30, RZ, RZ, RZ ;  /* 0x000000ffff1e7224 */ /* 0x000fe200078e00ff */
[----:B------:R-:W-:Y:S01]  /*2b40*/  UMOV UR20, 0x3ae80f1e ;  /* 0x3ae80f1e00147882 */ /* 0x000fe20000000000 */
[----:B------:R-:W-:Y:S01]  /*2b50*/  IMAD.MOV.U32 R40, RZ, RZ, -0x748574fc ;  /* 0x8b7a8b04ff287424 */ /* 0x000fe200078e00ff */
[----:B------:R-:W-:Y:S01]  /*2b60*/  LOP3.LUT R7, R6, 0x3ff00000, RZ, 0xfc, !PT ;  /* 0x3ff0000006077812 */ /* 0x000fe200078efcff */
[----:B------:R-:W-:Y:S01]  /*2b70*/  IMAD.MOV.U32 R6, RZ, RZ, R36 ;  /* 0x000000ffff067224 */ /* 0x000fe200078e0024 */
[----:B------:R-:W-:Y:S01]  /*2b80*/  UMOV UR21, 0x3eb1380b ;  /* 0x3eb1380b00157882 */ /* 0x000fe20000000000 */
[----:B------:R-:W-:Y:S01]  /*2b90*/  IMAD.MOV.U32 R41, RZ, RZ, 0x3ed0ee25 ;  /* 0x3ed0ee25ff297424 */ /* 0x000fe200078e00ff */
[----:B------:R-:W-:Y:S01]  /*2ba0*/  ISETP.GE.U32.AND P1, PT, R7, 0x3ff6a09f, PT ;  /* 0x3ff6a09f0700780c */ /* 0x000fe20003f26070 */
[----:B------:R-:W-:Y:S01]  /*2bb0*/  IMAD.MOV.U32 R43, RZ, RZ, 0x43300000 ;  /* 0x43300000ff2b7424 */ /* 0x000fe200078e00ff */
[----:B------:R-:W-:Y:S01]  /*2bc0*/  LEA.HI R42, R37, R42, RZ, 0xc ;  /* 0x0000002a252a7211 */ /* 0x000fe200078f60ff */
[----:B------:R-:W-:Y:S01]  /*2bd0*/  UMOV UR22, 0x80000000 ;  /* 0x8000000000167882 */ /* 0x000fe20000000000 */
[----:B------:R-:W-:-:S09]  /*2be0*/  UMOV UR23, 0x43300000 ;  /* 0x4330000000177882 */ /* 0x000fd20000000000 */
[----:B------:R-:W-:Y:S02]  /*2bf0*/  @P1 VIADD R31, R7, 0xfff00000 ;  /* 0xfff00000071f1836 */ /* 0x000fe40000000000 */
[----:B------:R-:W-:Y:S02]  /*2c00*/  @P1 VIADD R42, R42, 0x1 ;  /* 0x000000012a2a1836 */ /* 0x000fe40000000000 */
[----:B------:R-:W-:-:S03]  /*2c10*/  @P1 IMAD.MOV.U32 R7, RZ, RZ, R31 ;  /* 0x000000ffff071224 */ /* 0x000fc600078e001f */
[----:B------:R-:W-:-:S03]  /*2c20*/  LOP3.LUT R42, R42, 0x80000000, RZ, 0x3c, !PT ;  /* 0x800000002a2a7812 */ /* 0x000fc600078e3cff */
[C---:B------:R-:W-:Y:S02]  /*2c30*/  DADD R38, R6.reuse, 1 ;  /* 0x3ff0000006267429 */ /* 0x040fe40000000000 */
[----:B------:R-:W-:-:S04]  /*2c40*/  DADD R6, R6, -1 ;  /* 0xbff0000006067429 */ /* 0x000fc80000000000 */
[----:B------:R-:W0:Y:S02]  /*2c50*/  MUFU.RCP64H R31, R39 ;  /* 0x00000027001f7308 */ /* 0x000e240000001800 */
[----:B0-----:R-:W-:-:S08]  /*2c60*/  DFMA R32, -R38, R30, 1 ;  /* 0x3ff000002620742b */ /* 0x001fd0000000011e */
[----:B------:R-:W-:-:S08]  /*2c70*/  DFMA R32, R32, R32, R32 ;  /* 0x000000202020722b */ /* 0x000fd00000000020 */
[----:B------:R-:W-:-:S08]  /*2c80*/  DFMA R30, R30, R32, R30 ;  /* 0x000000201e1e722b */ /* 0x000fd0000000001e */
[----:B------:R-:W-:-:S08]  /*2c90*/  DMUL R32, R6, R30 ;  /* 0x0000001e06207228 */ /* 0x000fd00000000000 */
[----:B------:R-:W-:-:S08]  /*2ca0*/  DFMA R32, R6, R30, R32 ;  /* 0x0000001e0620722b */ /* 0x000fd00000000020 */
[----:B------:R-:W-:Y:S02]  /*2cb0*/  DMUL R34, R32, R32 ;  /* 0x0000002020227228 */ /* 0x000fe40000000000 */
[----:B------:R-:W-:-:S06]  /*2cc0*/  DADD R36, R6, -R32 ;  /* 0x0000000006247229 */ /* 0x000fcc0000000820 */
[----:B------:R-:W-:Y:S01]  /*2cd0*/  DFMA R38, R34, UR20, R40 ;  /* 0x0000001422267c2b */ /* 0x000fe20008000028 */
[----:B------:R-:W-:Y:S01]  /*2ce0*/  UMOV UR20, 0x9f02676f ;  /* 0x9f02676f00147882 */ /* 0x000fe20000000000 */
[----:B------:R-:W-:Y:S01]  /*2cf0*/  UMOV UR21, 0x3ef3b266 ;  /* 0x3ef3b26600157882 */ /* 0x000fe20000000000 */
[----:B------:R-:W-:Y:S02]  /*2d00*/  DADD R40, R36, R36 ;  /* 0x0000000024287229 */ /* 0x000fe40000000024 */
[----:B------:R-:W-:Y:S01]  /*2d10*/  DADD R36, R42, -UR22 ;  /* 0x800000162a247e29 */ /* 0x000fe20008000000 */
[----:B------:R-:W-:Y:S01]  /*2d20*/  UMOV UR22, 0xfefa39ef ;  /* 0xfefa39ef00167882 */ /* 0x000fe20000000000 */
[----:B------:R-:W-:Y:S01]  /*2d30*/  UMOV UR23, 0x3fe62e42 ;  /* 0x3fe62e4200177882 */ /* 0x000fe20000000000 */
[----:B------:R-:W-:Y:S01]  /*2d40*/  DFMA R38, R34, R38, UR20 ;  /* 0x0000001422267e2b */ /* 0x000fe20008000026 */
[----:B------:R-:W-:Y:S01]  /*2d50*/  UMOV UR20, 0xa9ab0956 ;  /* 0xa9ab095600147882 */ /* 0x000fe20000000000 */
[----:B------:R-:W-:Y:S01]  /*2d60*/  UMOV UR21, 0x3f1745cb ;  /* 0x3f1745cb00157882 */ /* 0x000fe20000000000 */
[----:B------:R-:W-:-:S02]  /*2d70*/  DFMA R40, R6, -R32, R40 ;  /* 0x800000200628722b */ /* 0x000fc40000000028 */
[----:B------:R-:W-:-:S03]  /*2d80*/  DFMA R6, R36, UR22, R32 ;  /* 0x0000001624067c2b */ /* 0x000fc60008000020 */
[----:B------:R-:W-:Y:S01]  /*2d90*/  DFMA R38, R34, R38, UR20 ;  /* 0x0000001422267e2b */ /* 0x000fe20008000026 */
[----:B------:R-:W-:Y:S01]  /*2da0*/  UMOV UR20, 0x2d1b5154 ;  /* 0x2d1b515400147882 */ /* 0x000fe20000000000 */
[----:B------:R-:W-:Y:S01]  /*2db0*/  UMOV UR21, 0x3f3c71c7 ;  /* 0x3f3c71c700157882 */ /* 0x000fe20000000000 */
[----:B------:R-:W-:-:S05]  /*2dc0*/  DMUL R40, R30, R40 ;  /* 0x000000281e287228 */ /* 0x000fca0000000000 */
        /* <DEDUP_REMOVED lines=11> */
[----:B------:R-:W-:Y:S02]  /*2e80*/  UMOV UR21, 0x3fe62e42 ;  /* 0x3fe62e4200157882 */ /* 0x000fe40000000000 */
[----:B------:R-:W-:Y:S01]  /*2e90*/  DFMA R42, R36, -UR20, R6 ;  /* 0x80000014242a7c2b */ /* 0x000fe20008000006 */
[----:B------:R-:W-:Y:S01]  /*2ea0*/  UMOV UR20, 0x3b39803f ;  /* 0x3b39803f00147882 */ /* 0x000fe20000000000 */
[----:B------:R-:W-:Y:S02]  /*2eb0*/  UMOV UR21, 0x3c7abc9e ;  /* 0x3c7abc9e00157882 */ /* 0x000fe40000000000 */
[----:B------:R-:W-:-:S04]  /*2ec0*/  DMUL R38, R34, R38 ;  /* 0x0000002622267228 */ /* 0x000fc80000000000 */
[----:B------:R-:W-:-:S04]  /*2ed0*/  DADD R42, -R32, R42 ;  /* 0x00000000202a7229 */ /* 0x000fc8000000012a */
[----:B------:R-:W-:-:S08]  /*2ee0*/  DFMA R38, R32, R38, R40 ;  /* 0x000000262026722b */ /* 0x000fd00000000028 */
[----:B------:R-:W-:-:S08]  /*2ef0*/  DADD R38, R38, -R42 ;  /* 0x0000000026267229 */ /* 0x000fd0000000082a */
[----:B------:R-:W-:-:S08]  /*2f00*/  DFMA R38, R36, UR20, R38 ;  /* 0x0000001424267c2b */ /* 0x000fd00008000026 */
[----:B------:R-:W-:Y:S01]  /*2f10*/  DADD R6, R6, R38 ;  /* 0x0000000006067229 */ /* 0x000fe20000000026 */
[----:B------:R-:W-:Y:S10]  /*2f20*/  BRA `(.L_x_212) ;  /* 0x0000000000187947 */ /* 0x000ff40003800000 */
.L_x_211:
[----:B------:R-:W-:Y:S01]  /*2f30*/  IMAD.MOV.U32 R30, RZ, RZ, 0x0 ;  /* 0x00000000ff1e7424 */ /* 0x000fe200078e00ff */
[----:B------:R-:W-:Y:S01]  /*2f40*/  LOP3.LUT P1, RZ, R7, 0x7fffffff, RZ, 0xc0, !PT ;  /* 0x7fffffff07ff7812 */ /* 0x000fe2000782c0ff */
[----:B------:R-:W-:-:S06]  /*2f50*/  IMAD.MOV.U32 R31, RZ, RZ, 0x7ff00000 ;  /* 0x7ff00000ff1f7424 */ /* 0x000fcc00078e00ff */
[----:B------:R-:W-:-:S10]  /*2f60*/  DFMA R30, R6, R30, +INF ;  /* 0x7ff00000061e742b */ /* 0x000fd4000000001e */
[----:B------:R-:W-:Y:S02]  /*2f70*/  FSEL R6, R30, RZ, P1 ;  /* 0x000000ff1e067208 */ /* 0x000fe40000800000 */
[----:B------:R-:W-:-:S07]  /*2f80*/  FSEL R7, R31, -QNAN , P1 ;  /* 0xfff000001f077808 */ /* 0x000fce0000800000 */
.L_x_212:
[----:B------:R-:W-:Y:S05]  /*2f90*/  BSYNC.RECONVERGENT B1 ;  /* 0x0000000000017941 */ /* 0x000fea0003800200 */
.L_x_210:
[----:B------:R-:W-:Y:S01]  /*2fa0*/  DADD R4, R4, -1 ;  /* 0xbff0000004047429 */ /* 0x000fe20000000000 */
[----:B------:R-:W-:Y:S07]  /*2fb0*/  BSSY.RECONVERGENT B1, `(.L_x_213) ;  /* 0x000001f000017945 */ /* 0x000fee0003800200 */
[----:B------:R-:W-:-:S08]  /*2fc0*/  DADD R52, R4, 1 ;  /* 0x3ff0000004347429 */ /* 0x000fd00000000000 */
[----:B------:R-:W-:-:S14]  /*2fd0*/  DSETP.NEU.AND P2, PT, R52, RZ, PT ;  /* 0x000000ff3400722a */ /* 0x000fdc0003f4d000 */
[----:B------:R-:W0:Y:S01]  /*2fe0*/  @!P2 LDC R4, c[0x0][0x3b4] ;  /* 0x0000ed00ff04ab82 */ /* 0x000e220000000800 */
[----:B------:R-:W-:Y:S01]  /*2ff0*/  @!P2 SEL R31, R53, RZ, P0 ;  /* 0x000000ff351fa207 */ /* 0x000fe20000000000 */
[----:B------:R-:W-:Y:S01]  /*3000*/  @!P2 IMAD.MOV.U32 R30, RZ, RZ, RZ ;  /* 0x000000ffff1ea224 */ /* 0x000fe200078e00ff */
[----:B------:R-:W-:Y:S02]  /*3010*/  @!P2 PLOP3.LUT P1, PT, P0, PT, PT, 0x80, 0x8 ;  /* 0x000000000008a81c */ /* 0x000fe4000072f070 */
[----:B0-----:R-:W-:-:S13]  /*3020*/  ISETP.GE.OR P4, PT, R4, RZ, P2 ;  /* 0x000000ff0400720c */ /* 0x001fda0001786670 */
[----:B------:R-:W-:Y:S01]  /*3030*/  @!P4 LOP3.LUT R31, R31, 0x7ff00000, RZ, 0xfc, !PT ;  /* 0x7ff000001f1fc812 */ /* 0x000fe200078efcff */
[----:B------:R-:W-:Y:S06]  /*3040*/  @!P2 BRA `(.L_x_214) ;  /* 0x000000000054a947 */ /* 0x000fec0003800000 */
[----:B------:R-:W0:Y:S01]  /*3050*/  LDCU.64 UR20, c[0x0][0x3b0] ;  /* 0x00007600ff1477ac */ /* 0x000e220008000a00 */
[----:B------:R-:W-:Y:S01]  /*3060*/  DADD R32, -RZ, |R52| ;  /* 0x00000000ff207229 */ /* 0x000fe20000000534 */
[----:B------:R-:W-:Y:S01]  /*3070*/  BSSY.RECONVERGENT B2, `(.L_x_215) ;  /* 0x0000006000027945 */ /* 0x000fe20003800200 */
[----:B------:R-:W-:-:S08]  /*3080*/  MOV R62, 0x30d0 ;  /* 0x000030d0003e7802 */ /* 0x000fd00000000f00 */
[----:B------:R-:W-:Y:S02]  /*3090*/  IMAD.MOV.U32 R61, RZ, RZ, R33 ;  /* 0x000000ffff3d7224 */ /* 0x000fe400078e0021 */
[----:B0-----:R-:W-:Y:S02]  /*30a0*/  IMAD.U32 R60, RZ, RZ, UR20 ;  /* 0x00000014ff3c7e24 */ /* 0x001fe4000f8e00ff */
[----:B------:R-:W-:-:S07]  /*30b0*/  IMAD.U32 R59, RZ, RZ, UR21 ;  /* 0x00000015ff3b7e24 */ /* 0x000fce000f8e00ff */
[----:B------:R-:W-:Y:S05]  /*30c0*/  CALL.REL.NOINC `($pairs_probabilities$__internal_accurate_pow) ;  /* 0x0000003c002c7944 */ /* 0x000fea0003c00000 */
[----:B------:R-:W-:Y:S05]  /*30d0*/  BSYNC.RECONVERGENT B2 ;  /* 0x0000000000027941 */ /* 0x000fea0003800200 */
.L_x_215:
[----:B------:R-:W-:Y:S01]  /*30e0*/  DADD R4, -RZ, -R30 ;  /* 0x00000000ff047229 */ /* 0x000fe2000000091e */
[----:B------:R-:W-:Y:S01]  /*30f0*/  ISETP.NE.U32.AND P1, PT, R21, RZ, PT ;  /* 0x000000ff1500720c */ /* 0x000fe20003f25070 */
[----:B------:R-:W-:Y:S01]  /*3100*/  DSETP.NEU.AND P4, PT, R26, UR12, PT ;  /* 0x0000000c1a007e2a */ /* 0x000fe2000bf8d000 */
[----:B------:R-:W-:Y:S02]  /*3110*/  ISETP.GE.AND P2, PT, R53, RZ, PT ;  /* 0x000000ff3500720c */ /* 0x000fe40003f46270 */
[----:B------:R-:W-:-:S05]  /*3120*/  ISETP.NE.AND.EX P1, PT, R20, -0x80000000, PT, P1 ;  /* 0x800000001400780c */ /* 0x000fca0003f25310 */
[-C--:B------:R-:W-:Y:S02]  /*3130*/  FSEL R33, R4, R30.reuse, !P1 ;  /* 0x0000001e04217208 */ /* 0x080fe40004800000 */
[-C--:B------:R-:W-:Y:S02]  /*3140*/  FSEL R4, R5, R31.reuse, !P1 ;  /* 0x0000001f05047208 */ /* 0x080fe40004800000 */
[----:B------:R-:W-:Y:S02]  /*3150*/  FSEL R30, R33, R30, !P2 ;  /* 0x0000001e211e7208 */ /* 0x000fe40005000000 */
[----:B------:R-:W-:Y:S02]  /*3160*/  FSEL R31, R4, R31, !P2 ;  /* 0x0000001f041f7208 */ /* 0x000fe40005000000 */
[----:B------:R-:W-:Y:S02]  /*3170*/  PLOP3.LUT P1, PT, P1, PT, PT, 0x8, 0x80 ;  /* 0x000000000080781c */ /* 0x000fe40000f2e170 */
[----:B------:R-:W-:-:S02]  /*3180*/  @P4 FSEL R30, R30, RZ, P2 ;  /* 0x000000ff1e1e4208 */ /* 0x000fc40001000000 */
[----:B------:R-:W-:-:S09]  /*3190*/  @P4 FSEL R31, R31, -QNAN , P2 ;  /* 0xfff800001f1f4808 */ /* 0x000fd20001000000 */
.L_x_214:
[----:B------:R-:W-:Y:S05]  /*31a0*/  BSYNC.RECONVERGENT B1 ;  /* 0x0000000000017941 */ /* 0x000fea0003800200 */
.L_x_213:
[----:B------:R-:W0:Y:S01]  /*31b0*/  LDC.64 R4, c[0x0][0x3b0] ;  /* 0x0000ec00ff047b82 */ /* 0x000e220000000a00 */
[----:B------:R-:W-:Y:S01]  /*31c0*/  BSSY.RECONVERGENT B1, `(.L_x_216) ;  /* 0x0000019000017945 */ /* 0x000fe20003800200 */
[----:B0-----:R-:W-:-:S10]  /*31d0*/  DADD R32, R52, R4 ;  /* 0x0000000034207229 */ /* 0x001fd40000000004 */
[----:B------:R-:W-:-:S04]  /*31e0*/  LOP3.LUT R32, R33, 0x7ff00000, RZ, 0xc0, !PT ;  /* 0x7ff0000021207812 */ /* 0x000fc800078ec0ff */
[----:B------:R-:W-:-:S13]  /*31f0*/  ISETP.NE.AND P2, PT, R32, 0x7ff00000, PT ;  /* 0x7ff000002000780c */ /* 0x000fda0003f45270 */
[----:B------:R-:W-:Y:S05]  /*3200*/  @P2 BRA `(.L_x_217) ;  /* 0x0000000000502947 */ /* 0x000fea0003800000 */
[----:B------:R-:W-:-:S14]  /*3210*/  DSETP.NAN.AND P2, PT, R52, R4, PT ;  /* 0x000000043400722a */ /* 0x000fdc0003f48000 */
[----:B------:R-:W-:Y:S01]  /*3220*/  @P2 DADD R30, R52, R4 ;  /* 0x00000000341e2229 */ /* 0x000fe20000000004 */
[----:B------:R-:W-:Y:S10]  /*3230*/  @P2 BRA `(.L_x_217) ;  /* 0x0000000000442947 */ /* 0x000ff40003800000 */
[----:B------:R-:W-:-:S14]  /*3240*/  DSETP.NEU.AND P2, PT, |R4|, +INF , PT ;  /* 0x7ff000000400742a */ /* 0x000fdc0003f4d200 */
[----:B------:R-:W-:Y:S05]  /*3250*/  @P2 BRA `(.L_x_218) ;  /* 0x0000000000202947 */ /* 0x000fea0003800000 */
[----:B------:R-:W-:Y:S01]  /*3260*/  ISETP.LE.AND P2, PT, RZ, UR18, PT ;  /* 0x00000012ff007c0c */ /* 0x000fe2000bf43270 */
[----:B------:R-:W-:-:S06]  /*3270*/  DSETP.GT.AND P1, PT, |R52|, 1, PT ;  /* 0x3ff000003400742a */ /* 0x000fcc0003f24200 */
[----:B------:R-:W-:Y:S01]  /*3280*/  SEL R30, RZ, 0x7ff00000, !P1 ;  /* 0x7ff00000ff1e7807 */ /* 0x000fe20004800000 */
[----:B------:R-:W-:-:S05]  /*3290*/  DSETP.NEU.AND P1, PT, R52, -1, PT ;  /* 0xbff000003400742a */ /* 0x000fca0003f2d000 */
[----:B------:R-:W-:-:S04]  /*32a0*/  @!P2 LOP3.LUT R30, R30, 0x7ff00000, RZ, 0x3c, !PT ;  /* 0x7ff000001e1ea812 */ /* 0x000fc800078e3cff */
[----:B------:R-:W-:Y:S01]  /*32b0*/  SEL R31, R30, 0x3ff00000, P1 ;  /* 0x3ff000001e1f7807 */ /* 0x000fe20000800000 */
[----:B------:R-:W-:Y:S01]  /*32c0*/  IMAD.MOV.U32 R30, RZ, RZ, RZ ;  /* 0x000000ffff1e7224 */ /* 0x000fe200078e00ff */
[----:B------:R-:W-:Y:S06]  /*32d0*/  BRA `(.L_x_217) ;  /* 0x00000000001c7947 */ /* 0x000fec0003800000 */
.L_x_218:
[----:B------:R-:W-:-:S14]  /*32e0*/  DSETP.NEU.AND P2, PT, |R52|, +INF , PT ;  /* 0x7ff000003400742a */ /* 0x000fdc0003f4d200 */
[----:B------:R-:W-:Y:S01]  /*32f0*/  @!P2 ISETP.NE.AND P4, PT, R56, 0x3fe00000, PT ;  /* 0x3fe000003800a80c */ /* 0x000fe20003f85270 */
[----:B------:R-:W-:-:S03]  /*3300*/  @!P2 IMAD.MOV.U32 R30, RZ, RZ, RZ ;  /* 0x000000ffff1ea224 */ /* 0x000fc600078e00ff */
[-C--:B------:R-:W-:Y:S02]  /*3310*/  @!P2 SEL R32, R58, R15.reuse, P4 ;  /* 0x0000000f3a20a207 */ /* 0x080fe40002000000 */
[----:B------:R-:W-:Y:S02]  /*3320*/  @!P2 ISETP.GE.AND P4, PT, R53, RZ, PT ;  /* 0x000000ff3500a20c */ /* 0x000fe40003f86270 */
[----:B------:R-:W-:-:S04]  /*3330*/  @!P2 SEL R32, R32, R15, P1 ;  /* 0x0000000f2020a207 */ /* 0x000fc80000800000 */
[----:B------:R-:W-:-:S07]  /*3340*/  @!P2 SEL R31, R32, R15, !P4 ;  /* 0x0000000f201fa207 */ /* 0x000fce0006000000 */
.L_x_217:
[----:B------:R-:W-:Y:S05]  /*3350*/  BSYNC.RECONVERGENT B1 ;  /* 0x0000000000017941 */ /* 0x000fea0003800200 */
.L_x_216:
[C---:B------:R-:W-:Y:S01]  /*3360*/  DMUL R32, R52.reuse, R2 ;  /* 0x0000000234207228 */ /* 0x040fe20000000000 */
[----:B------:R-:W-:Y:S01]  /*3370*/  IMAD.MOV.U32 R34, RZ, RZ, 0x652b82fe ;  /* 0x652b82feff227424 */ /* 0x000fe200078e00ff */
[----:B------:R-:W-:Y:S01]  /*3380*/  UMOV UR20, 0xfefa39ef ;  /* 0xfefa39ef00147882 */ /* 0x000fe20000000000 */
[----:B------:R-:W-:Y:S01]  /*3390*/  IMAD.MOV.U32 R35, RZ, RZ, 0x3ff71547 ;  /* 0x3ff71547ff237424 */ /* 0x000fe200078e00ff */
[----:B------:R-:W-:Y:S01]  /*33a0*/  UMOV UR21, 0x3fe62e42 ;  /* 0x3fe62e4200157882 */ /* 0x000fe20000000000 */
[C---:B------:R-:W-:Y:S01]  /*33b0*/  DSETP.NEU.AND P4, PT, R52.reuse, 1, PT ;  /* 0x3ff000003400742a */ /* 0x040fe20003f8d000 */
[----:B------:R-:W-:Y:S01]  /*33c0*/  BSSY.RECONVERGENT B1, `(.L_x_219) ;  /* 0x000003a000017945 */ /* 0x000fe20003800200 */
[----:B------:R-:W-:Y:S02]  /*33d0*/  DSETP.NEU.AND P2, PT, R52, RZ, PT ;  /* 0x000000ff3400722a */ /* 0x000fe40003f4d000 */
[----:B------:R-:W-:Y:S01]  /*33e0*/  DFMA R34, R32, R34, 6.75539944105574400000e+15 ;  /* 0x433800002022742b */ /* 0x000fe20000000022 */
[----:B------:R-:W-:Y:S01]  /*33f0*/  FSETP.GEU.AND P5, PT, |R33|, 4.1917929649353027344, PT ;  /* 0x4086232b2100780b */ /* 0x000fe20003fae200 */
[----:B------:R-:W-:Y:S01]  /*3400*/  DSETP.NEU.AND P1, PT, R4, RZ, PT ;  /* 0x000000ff0400722a */ /* 0x000fe20003f2d000 */
[----:B------:R-:W-:-:S05]  /*3410*/  FSEL R54, R30, RZ, P4 ;  /* 0x000000ff1e367208 */ /* 0x000fca0002000000 */
[----:B------:R-:W-:-:S08]  /*3420*/  DADD R36, R34, -6.75539944105574400000e+15 ;  /* 0xc338000022247429 */ /* 0x000fd00000000000 */
[----:B------:R-:W-:Y:S01]  /*3430*/  DFMA R38, R36, -UR20, R32 ;  /* 0x8000001424267c2b */ /* 0x000fe20008000020 */
[----:B------:R-:W-:Y:S01]  /*3440*/  UMOV UR20, 0x3b39803f ;  /* 0x3b39803f00147882 */ /* 0x000fe20000000000 */
[----:B------:R-:W-:-:S06]  /*3450*/  UMOV UR21, 0x3c7abc9e ;  /* 0x3c7abc9e00157882 */ /* 0x000fcc0000000000 */
[----:B------:R-:W-:Y:S01]  /*3460*/  DFMA R36, R36, -UR20, R38 ;  /* 0x8000001424247c2b */ /* 0x000fe20008000026 */
[----:B------:R-:W-:Y:S01]  /*3470*/  UMOV UR20, 0x69ce2bdf ;  /* 0x69ce2bdf00147882 */ /* 0x000fe20000000000 */
[----:B------:R-:W-:Y:S01]  /*3480*/  IMAD.MOV.U32 R38, RZ, RZ, -0x35dec16 ;  /* 0xfca213eaff267424 */ /* 0x000fe200078e00ff */
[----:B------:R-:W-:Y:S01]  /*3490*/  MOV R39, 0x3e928af3 ;  /* 0x3e928af300277802 */ /* 0x000fe20000000f00 */
[----:B------:R-:W-:-:S05]  /*34a0*/  UMOV UR21, 0x3e5ade15 ;  /* 0x3e5ade1500157882 */ /* 0x000fca0000000000 */
        /* <DEDUP_REMOVED lines=26> */
[----:B------:R-:W-:Y:S01]  /*3650*/  DFMA R36, R36, R38, 1 ;  /* 0x3ff000002424742b */ /* 0x000fe20000000026 */
[----:B------:R-:W-:-:S09]  /*3660*/  FSEL R38, R31, 1.875, P4 ;  /* 0x3ff000001f267808 */ /* 0x000fd20002000000 */
[----:B------:R-:W-:Y:S02]  /*3670*/  IMAD R5, R34, 0x100000, R37 ;  /* 0x0010000022057824 */ /* 0x000fe400078e0225 */
[----:B------:R-:W-:Y:S01]  /*3680*/  IMAD.MOV.U32 R4, RZ, RZ, R36 ;  /* 0x000000ffff047224 */ /* 0x000fe200078e0024 */
[----:B------:R-:W-:Y:S06]  /*3690*/  @!P5 BRA `(.L_x_220) ;  /* 0x000000000030d947 */ /* 0x000fec0003800000 */
[----:B------:R-:W-:Y:S01]  /*36a0*/  FSETP.GEU.AND P5, PT, |R33|, 4.2275390625, PT ;  /* 0x408748002100780b */ /* 0x000fe20003fae200 */
[C---:B------:R-:W-:Y:S02]  /*36b0*/  DADD R40, R32.reuse, +INF ;  /* 0x7ff0000020287429 */ /* 0x040fe40000000000 */
[----:B------:R-:W-:-:S08]  /*36c0*/  DSETP.GEU.AND P4, PT, R32, RZ, PT ;  /* 0x000000ff2000722a */ /* 0x000fd00003f8e000 */
[----:B------:R-:W-:Y:S02]  /*36d0*/  FSEL R5, R41, RZ, P4 ;  /* 0x000000ff29057208 */ /* 0x000fe40002000000 */
[----:B------:R-:W-:-:S04]  /*36e0*/  @!P5 LEA.HI R4, R34, R34, RZ, 0x1 ;  /* 0x000000222204d211 */ /* 0x000fc800078f08ff */
[----:B------:R-:W-:Y:S02]  /*36f0*/  @!P5 SHF.R.S32.HI R31, RZ, 0x1, R4 ;  /* 0x00000001ff1fd819 */ /* 0x000fe40000011404 */
[----:B------:R-:W-:-:S03]  /*3700*/  FSEL R4, R40, RZ, P4 ;  /* 0x000000ff28047208 */ /* 0x000fc60002000000 */
[----:B------:R-:W-:Y:S02]  /*3710*/  @!P5 IMAD.IADD R30, R34, 0x1, -R31 ;  /* 0x00000001221ed824 */ /* 0x000fe400078e0a1f */
[----:B------:R-:W-:-:S03]  /*3720*/  @!P5 IMAD R37, R31, 0x100000, R37 ;  /* 0x001000001f25d824 */ /* 0x000fc600078e0225 */
[----:B------:R-:W-:Y:S01]  /*3730*/  @!P5 LEA R31, R30, 0x3ff00000, 0x14 ;  /* 0x3ff000001e1fd811 */ /* 0x000fe200078ea0ff */
[----:B------:R-:W-:-:S06]  /*3740*/  @!P5 IMAD.MOV.U32 R30, RZ, RZ, RZ ;  /* 0x000000ffff1ed224 */ /* 0x000fcc00078e00ff */
[----:B------:R-:W-:-:S11]  /*3750*/  @!P5 DMUL R4, R36, R30 ;  /* 0x0000001e2404d228 */ /* 0x000fd60000000000 */
.L_x_220:
[----:B------:R-:W-:Y:S05]  /*3760*/  BSYNC.RECONVERGENT B1 ;  /* 0x0000000000017941 */ /* 0x000fea0003800200 */
.L_x_219:
        /* <DEDUP_REMOVED lines=12> */
.L_x_222:
        /* <DEDUP_REMOVED lines=9> */
.L_x_224:
        /* <DEDUP_REMOVED lines=15> */
.L_x_223:
[----:B------:R-:W-:Y:S05]  /*39b0*/  BSYNC.RECONVERGENT B1 ;  /* 0x0000000000017941 */ /* 0x000fea0003800200 */
.L_x_221:
[----:B------:R-:W-:Y:S01]  /*39c0*/  DADD R34, R52, R32 ;  /* 0x0000000034227229 */ /* 0x000fe20000000020 */
[----:B------:R-:W-:Y:S09]  /*39d0*/  BSSY.RECONVERGENT B1, `(.L_x_225) ;  /* 0x0000018000017945 */ /* 0x000ff20003800200 */
        /* <DEDUP_REMOVED lines=16> */
.L_x_227:
[----:B------:R-:W-:-:S14]  /*3ae0*/  DSETP.NEU.AND P2, PT, |R52|, +INF , PT ;  /* 0x7ff000003400742a */ /* 0x000fdc0003f4d200 */
[----:B------:R-:W-:Y:S01]  /*3af0*/  @!P2 ISETP.NE.AND P4, PT, R22, 0x3fe00000, PT ;  /* 0x3fe000001600a80c */ /* 0x000fe20003f85270 */
[----:B------:R-:W-:-:S03]  /*3b00*/  @!P2 IMAD.MOV.U32 R30, RZ, RZ, RZ ;  /* 0x000000ffff1ea224 */ /* 0x000fc600078e00ff */
[-C--:B------:R-:W-:Y:S02]  /*3b10*/  @!P2 SEL R35, R57, R16.reuse, P4 ;  /* 0x000000103923a207 */ /* 0x080fe40002000000 */
[----:B------:R-:W-:Y:S02]  /*3b20*/  @!P2 ISETP.GE.AND P4, PT, R53, RZ, PT ;  /* 0x000000ff3500a20c */ /* 0x000fe40003f86270 */
[----:B------:R-:W-:-:S04]  /*3b30*/  @!P2 SEL R35, R35, R16, P1 ;  /* 0x000000102323a207 */ /* 0x000fc80000800000 */
[----:B------:R-:W-:-:S07]  /*3b40*/  @!P2 SEL R31, R35, R16, !P4 ;  /* 0x00000010231fa207 */ /* 0x000fce0006000000 */
.L_x_226:
[----:B------:R-:W-:Y:S05]  /*3b50*/  BSYNC.RECONVERGENT B1 ;  /* 0x0000000000017941 */ /* 0x000fea0003800200 */
.L_x_225:
[----:B------:R-:W-:Y:S01]  /*3b60*/  DSETP.NEU.AND P1, PT, R52, 1, PT ;  /* 0x3ff000003400742a */ /* 0x000fe20003f2d000 */
[----:B------:R-:W-:Y:S01]  /*3b70*/  BSSY.RECONVERGENT B1, `(.L_x_228) ;  /* 0x000005c000017945 */ /* 0x000fe20003800200 */
[----:B------:R-:W-:Y:S01]  /*3b80*/  DSETP.NEU.AND P2, PT, R32, RZ, PT ;  /* 0x000000ff2000722a */ /* 0x000fe20003f4d000 */
[----:B------:R-:W-:Y:S01]  /*3b90*/  IMAD.MOV.U32 R36, RZ, RZ, -0x3ff ;  /* 0xfffffc01ff247424 */ /* 0x000fe200078e00ff */
[----:B------:R-:W-:Y:S02]  /*3ba0*/  DMUL R54, R54, UR14 ;  /* 0x0000000e36367c28 */ /* 0x000fe40008000000 */
[----:B------:R-:W-:Y:S02]  /*3bb0*/  FSEL R52, R30, RZ, P1 ;  /* 0x000000ff1e347208 */ /* 0x000fe40000800000 */
[----:B------:R-:W-:Y:S02]  /*3bc0*/  FSEL R30, R31, 1.875, P1 ;  /* 0x3ff000001f1e7808 */ /* 0x000fe40000800000 */
[----:B------:R-:W-:-:S02]  /*3bd0*/  FSEL R52, R52, RZ, P2 ;  /* 0x000000ff34347208 */ /* 0x000fc40001000000 */
[----:B------:R-:W-:Y:S01]  /*3be0*/  FSEL R53, R30, 1.875, P2 ;  /* 0x3ff000001e357808 */ /* 0x000fe20001000000 */
[----:B------:R-:W-:-:S05]  /*3bf0*/  DMUL R54, R54, R4 ;  /* 0x0000000436367228 */ /* 0x000fca0000000000 */
[----:B------:R-:W-:-:S08]  /*3c00*/  DMUL R4, R10, R52 ;  /* 0x000000340a047228 */ /* 0x000fd00000000000 */
[----:B------:R-:W-:-:S10]  /*3c10*/  DFMA R4, R54, UR16, R4 ;  /* 0x0000001036047c2b */ /* 0x000fd40008000004 */
[----:B------:R-:W-:Y:S01]  /*3c20*/  ISETP.GT.AND P1, PT, R5, 0xfffff, PT ;  /* 0x000fffff0500780c */ /* 0x000fe20003f24270 */
[----:B------:R-:W-:Y:S02]  /*3c30*/  IMAD.MOV.U32 R30, RZ, RZ, R4 ;  /* 0x000000ffff1e7224 */ /* 0x000fe400078e0004 */
[--C-:B------:R-:W-:Y:S02]  /*3c40*/  IMAD.MOV.U32 R31, RZ, RZ, R5.reuse ;  /* 0x000000ffff1f7224 */ /* 0x100fe400078e0005 */
[----:B------:R-:W-:-:S08]  /*3c50*/  IMAD.MOV.U32 R37, RZ, RZ, R5 ;  /* 0x000000ffff257224 */ /* 0x000fd000078e0005 */
        /* <DEDUP_REMOVED lines=12> */
[----:B------:R-:W-:Y:S01]  /*3d20*/  IMAD.MOV.U32 R41, RZ, RZ, 0x3ed0ee25 ;  /* 0x3ed0ee25ff297424 */ /* 0x000fe200078e00ff */
[----:B------:R-:W-:Y:S01]  /*3d30*/  UMOV UR21, 0x3eb1380b ;  /* 0x3eb1380b00157882 */ /* 0x000fe20000000000 */
[----:B------:R-:W-:Y:S01]  /*3d40*/  LEA.HI R42, R37, R36, RZ, 0xc ;  /* 0x00000024252a7211 */ /* 0x000fe200078f60ff */
[----:B------:R-:W-:Y:S01]  /*3d50*/  IMAD.MOV.U32 R43, RZ, RZ, 0x43300000 ;  /* 0x43300000ff2b7424 */ /* 0x000fe200078e00ff */
[----:B------:R-:W-:Y:S01]  /*3d60*/  ISETP.GE.U32.AND P1, PT, R5, 0x3ff6a09f, PT ;  /* 0x3ff6a09f0500780c */ /* 0x000fe20003f26070 */
[----:B------:R-:W-:Y:S01]  /*3d70*/  UMOV UR22, 0x80000000 ;  /* 0x8000000000167882 */ /* 0x000fe20000000000 */
[----:B------:R-:W-:-:S11]  /*3d80*/  UMOV UR23, 0x43300000 ;  /* 0x4330000000177882 */ /* 0x000fd60000000000 */
        /* <DEDUP_REMOVED lines=52> */
.L_x_229:
[----:B------:R-:W-:Y:S01]  /*40d0*/  IMAD.MOV.U32 R4, RZ, RZ, 0x0 ;  /* 0x00000000ff047424 */ /* 0x000fe200078e00ff */
[----:B------:R-:W-:Y:S01]  /*40e0*/  LOP3.LUT P1, RZ, R31, 0x7fffffff, RZ, 0xc0, !PT ;  /* 0x7fffffff1fff7812 */ /* 0x000fe2000782c0ff */
[----:B------:R-:W-:-:S06]  /*40f0*/  IMAD.MOV.U32 R5, RZ, RZ, 0x7ff00000 ;  /* 0x7ff00000ff057424 */ /* 0x000fcc00078e00ff */
[----:B------:R-:W-:-:S10]  /*4100*/  DFMA R4, R30, R4, +INF ;  /* 0x7ff000001e04742b */ /* 0x000fd40000000004 */
[----:B------:R-:W-:Y:S02]  /*4110*/  FSEL R4, R4, RZ, P1 ;  /* 0x000000ff04047208 */ /* 0x000fe40000800000 */
[----:B------:R-:W-:-:S07]  /*4120*/  FSEL R5, R5, -QNAN , P1 ;  /* 0xfff0000005057808 */ /* 0x000fce0000800000 */
.L_x_230:
[----:B------:R-:W-:Y:S05]  /*4130*/  BSYNC.RECONVERGENT B1 ;  /* 0x0000000000017941 */ /* 0x000fea0003800200 */
.L_x_228:
[----:B------:R-:W-:Y:S01]  /*4140*/  DADD R28, R28, -1 ;  /* 0xbff000001c1c7429 */ /* 0x000fe20000000000 */
[----:B------:R-:W-:Y:S07]  /*4150*/  BSSY.RECONVERGENT B1, `(.L_x_231) ;  /* 0x000001f000017945 */ /* 0x000fee0003800200 */
[----:B------:R-:W-:-:S08]  /*4160*/  DADD R28, R28, 1 ;  /* 0x3ff000001c1c7429 */ /* 0x000fd00000000000 */
[----:B------:R-:W-:-:S14]  /*4170*/  DSETP.NEU.AND P2, PT, R28, RZ, PT ;  /* 0x000000ff1c00722a */ /* 0x000fdc0003f4d000 */
[----:B------:R-:W0:Y:S01]  /*4180*/  @!P2 LDC R30, c[0x0][0x3b4] ;  /* 0x0000ed00ff1eab82 */ /* 0x000e220000000800 */
[----:B------:R-:W-:Y:S02]  /*4190*/  @!P2 SEL R31, R29, RZ, P0 ;  /* 0x000000ff1d1fa207 */ /* 0x000fe40000000000 */
[----:B------:R-:W-:Y:S02]  /*41a0*/  @!P2 PLOP3.LUT P1, PT, P0, PT, PT, 0x80, 0x8 ;  /* 0x000000000008a81c */ /* 0x000fe4000072f070 */
[----:B0-----:R-:W-:Y:S01]  /*41b0*/  ISETP.GE.OR P4, PT, R30, RZ, P2 ;  /* 0x000000ff1e00720c */ /* 0x001fe20001786670 */
[----:B------:R-:W-:-:S12]  /*41c0*/  @!P2 IMAD.MOV.U32 R30, RZ, RZ, RZ ;  /* 0x000000ffff1ea224 */ /* 0x000fd800078e00ff */
[----:B------:R-:W-:Y:S01]  /*41d0*/  @!P4 LOP3.LUT R31, R31, 0x7ff00000, RZ, 0xfc, !PT ;  /* 0x7ff000001f1fc812 */ /* 0x000fe200078efcff */
[----:B------:R-:W-:Y:S06]  /*41e0*/  @!P2 BRA `(.L_x_232) ;  /* 0x000000000054a947 */ /* 0x000fec0003800000 */
        /* <DEDUP_REMOVED lines=9> */
.L_x_233:
        /* <DEDUP_REMOVED lines=12> */
.L_x_232:
[----:B------:R-:W-:Y:S05]  /*4340*/  BSYNC.RECONVERGENT B1 ;  /* 0x0000000000017941 */ /* 0x000fea0003800200 */
.L_x_231:
        /* <DEDUP_REMOVED lines=19> */
.L_x_236:
[----:B------:R-:W-:-:S14]  /*4480*/  DSETP.NEU.AND P2, PT, |R28|, +INF , PT ;  /* 0x7ff000001c00742a */ /* 0x000fdc0003f4d200 */
[----:B------:R-:W-:Y:S01]  /*4490*/  @!P2 ISETP.NE.AND P4, PT, R56, 0x3fe00000, PT ;  /* 0x3fe000003800a80c */ /* 0x000fe20003f85270 */
[----:B------:R-:W-:-:S03]  /*44a0*/  @!P2 IMAD.MOV.U32 R30, RZ, RZ, RZ ;  /* 0x000000ffff1ea224 */ /* 0x000fc600078e00ff */
[-C--:B------:R-:W-:Y:S02]  /*44b0*/  @!P2 SEL R34, R58, R15.reuse, P4 ;  /* 0x0000000f3a22a207 */ /* 0x080fe40002000000 */
[----:B------:R-:W-:Y:S02]  /*44c0*/  @!P2 ISETP.GE.AND P4, PT, R29, RZ, PT ;  /* 0x000000ff1d00a20c */ /* 0x000fe40003f86270 */
[----:B------:R-:W-:-:S04]  /*44d0*/  @!P2 SEL R34, R34, R15, P1 ;  /* 0x0000000f2222a207 */ /* 0x000fc80000800000 */
[----:B------:R-:W-:-:S07]  /*44e0*/  @!P2 SEL R31, R34, R15, !P4 ;  /* 0x0000000f221fa207 */ /* 0x000fce0006000000 */
.L_x_235:
[----:B------:R-:W-:Y:S05]  /*44f0*/  BSYNC.RECONVERGENT B1 ;  /* 0x0000000000017941 */ /* 0x000fea0003800200 */
.L_x_234:
        /* <DEDUP_REMOVED lines=11> */
[----:B------:R-:W-:-:S02]  /*45b0*/  FSEL R54, R30, RZ, P4 ;  /* 0x000000ff1e367208 */ /* 0x000fc40002000000 */
        /* <DEDUP_REMOVED lines=52> */
.L_x_238:
[----:B------:R-:W-:Y:S05]  /*4900*/  BSYNC.RECONVERGENT B1 ;  /* 0x0000000000017941 */ /* 0x000fea0003800200 */
.L_x_237:
        /* <DEDUP_REMOVED lines=12> */
.L_x_240:
        /* <DEDUP_REMOVED lines=9> */
.L_x_242:
        /* <DEDUP_REMOVED lines=15> */
.L_x_241:
[----:B------:R-:W-:Y:S05]  /*4b50*/  BSYNC.RECONVERGENT B1 ;  /* 0x0000000000017941 */ /* 0x000fea0003800200 */
.L_x_239:
        /* <DEDUP_REMOVED lines=18> */
.L_x_245:
[----:B------:R-:W-:-:S14]  /*4c80*/  DSETP.NEU.AND P2, PT, |R28|, +INF , PT ;  /* 0x7ff000001c00742a */ /* 0x000fdc0003f4d200 */
[----:B------:R-:W-:Y:S01]  /*4c90*/  @!P2 ISETP.NE.AND P4, PT, R22, 0x3fe00000, PT ;  /* 0x3fe000001600a80c */ /* 0x000fe20003f85270 */
[----:B------:R-:W-:-:S03]  /*4ca0*/  @!P2 IMAD.MOV.U32 R30, RZ, RZ, RZ ;  /* 0x000000ffff1ea224 */ /* 0x000fc600078e00ff */
[-C--:B------:R-:W-:Y:S02]  /*4cb0*/  @!P2 SEL R35, R57, R16.reuse, P4 ;  /* 0x000000103923a207 */ /* 0x080fe40002000000 */
[----:B------:R-:W-:Y:S02]  /*4cc0*/  @!P2 ISETP.GE.AND P4, PT, R29, RZ, PT ;  /* 0x000000ff1d00a20c */ /* 0x000fe40003f86270 */
[----:B------:R-:W-:-:S04]  /*4cd0*/  @!P2 SEL R35, R35, R16, P1 ;  /* 0x000000102323a207 */ /* 0x000fc80000800000 */
[----:B------:R-:W-:-:S07]  /*4ce0*/  @!P2 SEL R31, R35, R16, !P4 ;  /* 0x00000010231fa207 */ /* 0x000fce0006000000 */
.L_x_244:
[----:B------:R-:W-:Y:S05]  /*4cf0*/  BSYNC.RECONVERGENT B1 ;  /* 0x0000000000017941 */ /* 0x000fea0003800200 */
.L_x_243:
        /* <DEDUP_REMOVED lines=23> */
[C---:B------:R-:W-:Y:S01]  /*4e70*/  LOP3.LUT R11, R22.reuse, 0xfffff, RZ, 0xc0, !PT ;  /* 0x000fffff160b7812 */ /* 0x040fe200078ec0ff */
[----:B------:R-:W-:Y:S01]  /*4e80*/  IMAD.MOV.U32 R38, RZ, RZ, -0x748574fc ;  /* 0x8b7a8b04ff267424 */ /* 0x000fe200078e00ff */
[----:B------:R-:W-:Y:S01]  /*4e90*/  MOV R30, RZ ;  /* 0x000000ff001e7202 */ /* 0x000fe20000000f00 */
[----:B------:R-:W-:Y:S01]  /*4ea0*/  IMAD.MOV.U32 R39, RZ, RZ, 0x3ed0ee25 ;  /* 0x3ed0ee25ff277424 */ /* 0x000fe200078e00ff */
[----:B------:R-:W-:Y:S01]  /*4eb0*/  LOP3.LUT R11, R11, 0x3ff00000, RZ, 0xfc, !PT ;  /* 0x3ff000000b0b7812 */ /* 0x000fe200078efcff */
[----:B------:R-:W-:Y:S01]  /*4ec0*/  UMOV UR20, 0x3ae80f1e ;  /* 0x3ae80f1e00147882 */ /* 0x000fe20000000000 */
        /* <DEDUP_REMOVED lines=23> */
[----:B------:R-:W-:-:S05]  /*5040*/  DADD R40, R40, R40 ;  /* 0x0000000028287229 */ /* 0x000fca0000000028 */
[----:B------:R-:W-:Y:S01]  /*5050*/  DFMA R36, R34, R36, UR20 ;  /* 0x0000001422247e2b */ /* 0x000fe20008000024 */
[----:B------:R-:W-:Y:S01]  /*5060*/  UMOV UR20, 0xa9ab0956 ;  /* 0xa9ab095600147882 */ /* 0x000fe20000000000 */
[----:B------:R-:W-:Y:S01]  /*5070*/  UMOV UR21, 0x3f1745cb ;  /* 0x3f1745cb00157882 */ /* 0x000fe20000000000 */
[----:B------:R-:W-:-:S05]  /*5080*/  DFMA R40, R10, -R32, R40 ;  /* 0x800000200a28722b */ /* 0x000fca0000000028 */
        /* <DEDUP_REMOVED lines=9> */
[----:B------:R-:W-:Y:S01]  /*5120*/  UMOV UR21, 0x3f899999 ;  /* 0x3f89999900157882 */ /* 0x000fe20000000000 */
[----:B------:R-:W-:Y:S01]  /*5130*/  DADD R36, R42, -UR22 ;  /* 0x800000162a247e29 */ /* 0x000fe20008000000 */
[----:B------:R-:W-:Y:S01]  /*5140*/  UMOV UR22, 0xfefa39ef ;  /* 0xfefa39ef00167882 */ /* 0x000fe20000000000 */
[----:B------:R-:W-:-:S03]  /*5150*/  UMOV UR23, 0x3fe62e42 ;  /* 0x3fe62e4200177882 */ /* 0x000fc60000000000 */
[----:B------:R-:W-:Y:S01]  /*5160*/  DFMA R38, R34, R38, UR20 ;  /* 0x0000001422267e2b */ /* 0x000fe20008000026 */
[----:B------:R-:W-:Y:S01]  /*5170*/  UMOV UR20, 0x55555554 ;  /* 0x5555555400147882 */ /* 0x000fe20000000000 */
[----:B------:R-:W-:Y:S01]  /*5180*/  UMOV UR21, 0x3fb55555 ;  /* 0x3fb5555500157882 */ /* 0x000fe20000000000 */
[----:B------:R-:W-:-:S05]  /*5190*/  DFMA R10, R36, UR22, R32 ;  /* 0x00000016240a7c2b */ /* 0x000fca0008000020 */
        /* <DEDUP_REMOVED lines=13> */
.L_x_247:
[----:B------:R-:W-:Y:S01]  /*5270*/  IMAD.MOV.U32 R10, RZ, RZ, 0x0 ;  /* 0x00000000ff0a7424 */ /* 0x000fe200078e00ff */
[----:B------:R-:W-:Y:S01]  /*5280*/  LOP3.LUT P1, RZ, R31, 0x7fffffff, RZ, 0xc0, !PT ;  /* 0x7fffffff1fff7812 */ /* 0x000fe2000782c0ff */
[----:B------:R-:W-:-:S06]  /*5290*/  IMAD.MOV.U32 R11, RZ, RZ, 0x7ff00000 ;  /* 0x7ff00000ff0b7424 */ /* 0x000fcc00078e00ff */
[----:B------:R-:W-:-:S10]  /*52a0*/  DFMA R10, R30, R10, +INF ;  /* 0x7ff000001e0a742b */ /* 0x000fd4000000000a */
[----:B------:R-:W-:Y:S02]  /*52b0*/  FSEL R10, R10, RZ, P1 ;  /* 0x000000ff0a0a7208 */ /* 0x000fe40000800000 */
[----:B------:R-:W-:-:S07]  /*52c0*/  FSEL R11, R11, -QNAN , P1 ;  /* 0xfff000000b0b7808 */ /* 0x000fce0000800000 */
.L_x_248:
[----:B------:R-:W-:Y:S05]  /*52d0*/  BSYNC.RECONVERGENT B1 ;  /* 0x0000000000017941 */ /* 0x000fea0003800200 */
.L_x_246:
[----:B------:R-:W-:Y:S01]  /*52e0*/  DADD R32, R4, R6 ;  /* 0x0000000004207229 */ /* 0x000fe20000000006 */
[----:B------:R-:W0:Y:S01]  /*52f0*/  LDC.64 R34, c[0x0][0x3c0] ;  /* 0x0000f000ff227b82 */ /* 0x000e220000000a00 */
[C---:B------:R-:W-:Y:S02]  /*5300*/  DADD R36, R10.reuse, R4 ;  /* 0x000000000a247229 */ /* 0x040fe40000000004 */
[----:B------:R-:W-:-:S05]  /*5310*/  DADD R30, R10, R6 ;  /* 0x000000000a1e7229 */ /* 0x000fca0000000006 */
[----:B------:R-:W1:Y:S01]  /*5320*/  LDC.64 R4, c[0x0][0x398] ;  /* 0x0000e600ff047b82 */ /* 0x000e620000000a00 */
[----:B------:R-:W-:Y:S01]  /*5330*/  BSSY.RECONVERGENT B1, `(.L_x_249) ;  /* 0x000005b000017945 */ /* 0x000fe20003800200 */
[----:B------:R-:W-:Y:S02]  /*5340*/  IMAD.MOV.U32 R41, RZ, RZ, -0x3ff ;  /* 0xfffffc01ff297424 */ /* 0x000fe400078e00ff */
[----:B0-----:R-:W-:-:S04]  /*5350*/  IMAD.WIDE.U32 R6, R0, 0x8, R34 ;  /* 0x0000000800067825 */ /* 0x001fc800078e0022 */
[--C-:B------:R-:W-:Y:S01]  /*5360*/  IMAD.WIDE.U32 R10, R12, 0x8, R34.reuse ;  /* 0x000000080c0a7825 */ /* 0x100fe200078e0022 */
[----:B------:R0:W-:Y:S01]  /*5370*/  REDG.E.ADD.F64.RN.STRONG.GPU desc[UR8][R6.64], R30 ;  /* 0x0000001e060079a6 */ /* 0x0001e2000c12ff08 */
[----:B-1----:R-:W-:Y:S02]  /*5380*/  DMUL R8, R8, R4 ;  /* 0x0000000408087228 */ /* 0x002fe40000000000 */
[----:B------:R-:W-:Y:S01]  /*5390*/  IMAD.WIDE.U32 R34, R13, 0x8, R34 ;  /* 0x000000080d227825 */ /* 0x000fe200078e0022 */
[----:B------:R1:W-:Y:S04]  /*53a0*/  REDG.E.ADD.F64.RN.STRONG.GPU desc[UR8][R10.64], R32 ;  /* 0x000000200a0079a6 */ /* 0x0003e8000c12ff08 */
[----:B------:R1:W-:Y:S03]  /*53b0*/  REDG.E.ADD.F64.RN.STRONG.GPU desc[UR8][R34.64], R36 ;  /* 0x00000024220079a6 */ /* 0x0003e6000c12ff08 */
[----:B------:R-:W-:Y:S01]  /*53c0*/  ISETP.GT.AND P1, PT, R9, 0xfffff, PT ;  /* 0x000fffff0900780c */ /* 0x000fe20003f24270 */
[----:B------:R-:W-:-:S02]  /*53d0*/  IMAD.MOV.U32 R38, RZ, RZ, R8 ;  /* 0x000000ffff267224 */ /* 0x000fc400078e0008 */
[----:B------:R-:W-:-:S10]  /*53e0*/  IMAD.MOV.U32 R39, RZ, RZ, R9 ;  /* 0x000000ffff277224 */ /* 0x000fd400078e0009 */
[----:B------:R-:W-:Y:S01]  /*53f0*/  @!P1 DMUL R38, R38, 1.80143985094819840000e+16 ;  /* 0x4350000026269828 */ /* 0x000fe20000000000 */
[----:B------:R-:W-:-:S09]  /*5400*/  IMAD.MOV.U32 R22, RZ, RZ, R9 ;  /* 0x000000ffff167224 */ /* 0x000fd200078e0009 */
[----:B------:R-:W-:-:S04]  /*5410*/  @!P1 IMAD.MOV.U32 R22, RZ, RZ, R39 ;  /* 0x000000ffff169224 */ /* 0x000fc800078e0027 */
[----:B------:R-:W-:-:S05]  /*5420*/  VIADD R9, R22, 0xffffffff ;  /* 0xffffffff16097836 */ /* 0x000fca0000000000 */
[----:B------:R-:W-:Y:S01]  /*5430*/  ISETP.GT.U32.AND P2, PT, R9, 0x7feffffe, PT ;  /* 0x7feffffe0900780c */ /* 0x000fe20003f44070 */
[----:B0-----:R-:W-:Y:S02]  /*5440*/  IMAD.MOV.U32 R6, RZ, RZ, R8 ;  /* 0x000000ffff067224 */ /* 0x001fe400078e0008 */
[----:B------:R-:W-:Y:S02]  /*5450*/  @!P1 IMAD.MOV.U32 R41, RZ, RZ, -0x435 ;  /* 0xfffffbcbff299424 */ /* 0x000fe400078e00ff */
[----:B------:R-:W-:-:S08]  /*5460*/  @!P1 IMAD.MOV.U32 R6, RZ, RZ, R38 ;  /* 0x000000ffff069224 */ /* 0x000fd000078e0026 */
[----:B-1----:R-:W-:Y:S05]  /*5470*/  @P2 BRA `(.L_x_250) ;  /* 0x0000000400002947 */ /* 0x002fea0003800000 */
[C---:B------:R-:W-:Y:S01]  /*5480*/  LOP3.LUT R7, R22.reuse, 0xfffff, RZ, 0xc0, !PT ;  /* 0x000fffff16077812 */ /* 0x040fe200078ec0ff */
        /* <DEDUP_REMOVED lines=63> */
.L_x_250:
[----:B------:R-:W-:Y:S01]  /*5880*/  IMAD.MOV.U32 R6, RZ, RZ, 0x0 ;  /* 0x00000000ff067424 */ /* 0x000fe200078e00ff */
[----:B------:R-:W-:Y:S01]  /*5890*/  LOP3.LUT P1, RZ, R39, 0x7fffffff, RZ, 0xc0, !PT ;  /* 0x7fffffff27ff7812 */ /* 0x000fe2000782c0ff */
[----:B------:R-:W-:-:S06]  /*58a0*/  IMAD.MOV.U32 R7, RZ, RZ, 0x7ff00000 ;  /* 0x7ff00000ff077424 */ /* 0x000fcc00078e00ff */
[----:B------:R-:W-:-:S10]  /*58b0*/  DFMA R6, R38, R6, +INF ;  /* 0x7ff000002606742b */ /* 0x000fd40000000006 */
[----:B------:R-:W-:Y:S02]  /*58c0*/  FSEL R6, R6, RZ, P1 ;  /* 0x000000ff06067208 */ /* 0x000fe40000800000 */
[----:B------:R-:W-:-:S07]  /*58d0*/  FSEL R7, R7, -QNAN , P1 ;  /* 0xfff0000007077808 */ /* 0x000fce0000800000 */
.L_x_251:
[----:B------:R-:W-:Y:S05]  /*58e0*/  BSYNC.RECONVERGENT B1 ;  /* 0x0000000000017941 */ /* 0x000fea0003800200 */
.L_x_249:
[----:B------:R-:W-:Y:S01]  /*58f0*/  DMUL R52, R52, R4 ;  /* 0x0000000434347228 */ /* 0x000fe20000000000 */
[----:B------:R-:W-:Y:S01]  /*5900*/  BSSY.RECONVERGENT B1, `(.L_x_252) ;  /* 0x0000053000017945 */ /* 0x000fe20003800200 */
[----:B------:R-:W-:-:S08]  /*5910*/  IMAD.MOV.U32 R22, RZ, RZ, -0x3ff ;  /* 0xfffffc01ff167424 */ /* 0x000fd000078e00ff */
        /* <DEDUP_REMOVED lines=24> */
[----:B------:R-:W-:-:S03]  /*5aa0*/  @P1 VIADD R22, R22, 0x1 ;  /* 0x0000000116161836 */ /* 0x000fc60000000000 */
[----:B------:R-:W-:Y:S02]  /*5ab0*/  @P1 MOV R9, R11 ;  /* 0x0000000b00091202 */ /* 0x000fe40000000f00 */
[----:B------:R-:W-:-:S04]  /*5ac0*/  LOP3.LUT R40, R22, 0x80000000, RZ, 0x3c, !PT ;  /* 0x8000000016287812 */ /* 0x000fc800078e3cff */
        /* <DEDUP_REMOVED lines=48> */
.L_x_253:
[----:B------:R-:W-:Y:S01]  /*5dd0*/  IMAD.MOV.U32 R10, RZ, RZ, 0x0 ;  /* 0x00000000ff0a7424 */ /* 0x000fe200078e00ff */
[----:B------:R-:W-:Y:S01]  /*5de0*/  LOP3.LUT P1, RZ, R9, 0x7fffffff, RZ, 0xc0, !PT ;  /* 0x7fffffff09ff7812 */ /* 0x000fe2000782c0ff */
[----:B------:R-:W-:-:S06]  /*5df0*/  IMAD.MOV.U32 R11, RZ, RZ, 0x7ff00000 ;  /* 0x7ff00000ff0b7424 */ /* 0x000fcc00078e00ff */
[----:B------:R-:W-:-:S10]  /*5e00*/  DFMA R10, R8, R10, +INF ;  /* 0x7ff00000080a742b */ /* 0x000fd4000000000a */
[----:B------:R-:W-:Y:S02]  /*5e10*/  FSEL R8, R10, RZ, P1 ;  /* 0x000000ff0a087208 */ /* 0x000fe40000800000 */
[----:B------:R-:W-:-:S07]  /*5e20*/  FSEL R9, R11, -QNAN , P1 ;  /* 0xfff000000b097808 */ /* 0x000fce0000800000 */
.L_x_254:
[----:B------:R-:W-:Y:S05]  /*5e30*/  BSYNC.RECONVERGENT B1 ;  /* 0x0000000000017941 */ /* 0x000fea0003800200 */
.L_x_252:
[----:B------:R-:W-:Y:S01]  /*5e40*/  DMUL R4, R28, R4 ;  /* 0x000000041c047228 */ /* 0x000fe20000000000 */
[----:B------:R-:W-:Y:S01]  /*5e50*/  BSSY.RECONVERGENT B1, `(.L_x_255) ;  /* 0x0000054000017945 */ /* 0x000fe20003800200 */
[----:B------:R-:W-:-:S08]  /*5e60*/  IMAD.MOV.U32 R37, RZ, RZ, -0x3ff ;  /* 0xfffffc01ff257424 */ /* 0x000fd000078e00ff */
[----:B------:R-:W-:Y:S01]  /*5e70*/  ISETP.GT.AND P1, PT, R5, 0xfffff, PT ;  /* 0x000fffff0500780c */ /* 0x000fe20003f24270 */
[--C-:B------:R-:W-:Y:S02]  /*5e80*/  IMAD.MOV.U32 R10, RZ, RZ, R4.reuse ;  /* 0x000000ffff0a7224 */ /* 0x100fe400078e0004 */
[--C-:B------:R-:W-:Y:S02]  /*5e90*/  IMAD.MOV.U32 R11, RZ, RZ, R5.reuse ;  /* 0x000000ffff0b7224 */ /* 0x100fe400078e0005 */
[----:B------:R-:W-:Y:S02]  /*5ea0*/  IMAD.MOV.U32 R22, RZ, RZ, R5 ;  /* 0x000000ffff167224 */ /* 0x000fe400078e0005 */
[----:B------:R-:W-:-:S06]  /*5eb0*/  IMAD.MOV.U32 R30, RZ, RZ, R4 ;  /* 0x000000ffff1e7224 */ /* 0x000fcc00078e0004 */
        /* <DEDUP_REMOVED lines=71> */
.L_x_256:
[----:B------:R-:W-:Y:S01]  /*6330*/  IMAD.MOV.U32 R4, RZ, RZ, 0x0 ;  /* 0x00000000ff047424 */ /* 0x000fe200078e00ff */
[----:B------:R-:W-:Y:S01]  /*6340*/  LOP3.LUT P1, RZ, R11, 0x7fffffff, RZ, 0xc0, !PT ;  /* 0x7fffffff0bff7812 */ /* 0x000fe2000782c0ff */
[----:B------:R-:W-:-:S06]  /*6350*/  IMAD.MOV.U32 R5, RZ, RZ, 0x7ff00000 ;  /* 0x7ff00000ff057424 */ /* 0x000fcc00078e00ff */
[----:B------:R-:W-:-:S10]  /*6360*/  DFMA R4, R10, R4, +INF ;  /* 0x7ff000000a04742b */ /* 0x000fd40000000004 */
[----:B------:R-:W-:Y:S02]  /*6370*/  FSEL R30, R4, RZ, P1 ;  /* 0x000000ff041e7208 */ /* 0x000fe40000800000 */
[----:B------:R-:W-:-:S07]  /*6380*/  FSEL R31, R5, -QNAN , P1 ;  /* 0xfff00000051f7808 */ /* 0x000fce0000800000 */
.L_x_257:
[----:B------:R-:W-:Y:S05]  /*6390*/  BSYNC.RECONVERGENT B1 ;  /* 0x0000000000017941 */ /* 0x000fea0003800200 */
.L_x_255:
[----:B------:R-:W0:Y:S01]  /*63a0*/  LDC.64 R28, c[0x0][0x3c8] ;  /* 0x0000f200ff1c7b82 */ /* 0x000e220000000a00 */
[--C-:B------:R-:W-:Y:S02]  /*63b0*/  DADD R4, R30, R6.reuse ;  /* 0x000000001e047229 */ /* 0x100fe40000000006 */
[----:B------:R-:W-:Y:S01]  /*63c0*/  DADD R10, R8, R6 ;  /* 0x00000000080a7229 */ /* 0x000fe20000000006 */
[----:B------:R-:W-:Y:S01]  /*63d0*/  IMAD.U32 R33, RZ, RZ, UR6 ;  /* 0x00000006ff217e24 */ /* 0x000fe2000f8e00ff */
[----:B------:R-:W-:Y:S01]  /*63e0*/  DADD R30, R30, R8 ;  /* 0x000000001e1e7229 */ /* 0x000fe20000000008 */
[----:B0-----:R-:W-:-:S04]  /*63f0*/  IMAD.WIDE.U32 R6, R0, 0x8, R28 ;  /* 0x0000000800067825 */ /* 0x001fc800078e001c */
[----:B------:R-:W-:Y:S01]  /*6400*/  VIADD R0, R14, 0x2 ;  /* 0x000000020e007836 */ /* 0x000fe20000000000 */
[----:B------:R1:W-:Y:S01]  /*6410*/  REDG.E.ADD.F64.RN.STRONG.GPU desc[UR8][R6.64], R4 ;  /* 0x00000004060079a6 */ /* 0x0003e2000c12ff08 */
[----:B------:R-:W-:-:S03]  /*6420*/  IMAD.WIDE.U32 R8, R12, 0x8, R28 ;  /* 0x000000080c087825 */ /* 0x000fc600078e001c */
[----:B------:R-:W-:Y:S01]  /*6430*/  ISETP.GE.U32.AND P1, PT, R0, R33, PT ;  /* 0x000000210000720c */ /* 0x000fe20003f26070 */
[----:B------:R-:W-:Y:S01]  /*6440*/  IMAD.WIDE.U32 R28, R13, 0x8, R28 ;  /* 0x000000080d1c7825 */ /* 0x000fe200078e001c */
[----:B------:R1:W-:Y:S04]  /*6450*/  REDG.E.ADD.F64.RN.STRONG.GPU desc[UR8][R8.64], R10 ;  /* 0x0000000a080079a6 */ /* 0x0003e8000c12ff08 */
[----:B------:R1:W-:Y:S01]  /*6460*/  REDG.E.ADD.F64.RN.STRONG.GPU desc[UR8][R28.64], R30 ;  /* 0x0000001e1c0079a6 */ /* 0x0003e2000c12ff08 */
[----:B------:R-:W-:Y:S02]  /*6470*/  VIADD R14, R14, 0x1 ;  /* 0x000000010e0e7836 */ /* 0x000fe40000000000 */
[----:B------:R-:W-:-:S04]  /*6480*/  VIADD R12, R12, 0x1 ;  /* 0x000000010c0c7836 */ /* 0x000fc80000000000 */
[----:B------:R-:W-:Y:S05]  /*6490*/  @!P1 BRA `(.L_x_258) ;  /* 0xffffffa000c89947 */ /* 0x000fea000383ffff */
.L_x_184:
[----:B0-----:R-:W-:Y:S05]  /*64a0*/  BSYNC B0 ;  /* 0x0000000000007941 */ /* 0x001fea0003800000 */
.L_x_183:
[----:B------:R-:W-:Y:S02]  /*64b0*/  VIADD R33, R33, 0xffffffff ;  /* 0xffffffff21217836 */ /* 0x000fe40000000000 */
[----:B------:R-:W-:-:S05]  /*64c0*/  VIADD R0, R23, 0x1 ;  /* 0x0000000117007836 */ /* 0x000fca0000000000 */
[----:B------:R-:W-:-:S13]  /*64d0*/  ISETP.GE.U32.AND P1, PT, R0, R33, PT ;  /* 0x000000210000720c */ /* 0x000fda0003f26070 */
[----:B------:R-:W-:Y:S05]  /*64e0*/  @P1 EXIT ;  /* 0x000000000000194d */ /* 0x000fea0003800000 */
[----:B------:R-:W-:Y:S05]  /*64f0*/  BRA `(.L_x_259) ;  /* 0xffffffa000787947 */ /* 0x000fea000383ffff */
        .weak           $__internal_6_$__cuda_sm20_div_rn_f64_full
        .type           $__internal_6_$__cuda_sm20_div_rn_f64_full,@function
        .size           $__internal_6_$__cuda_sm20_div_rn_f64_full,($__internal_7_$__cuda_sm20_dsqrt_rn_f64_mediumpath_v1 - $__internal_6_$__cuda_sm20_div_rn_f64_full)
$__internal_6_$__cuda_sm20_div_rn_f64_full:
        /* <DEDUP_REMOVED lines=8> */
[----:B------:R-:W-:-:S02]  /*6580*/  MOV R45, 0x1ca00000 ;  /* 0x1ca00000002d7802 */ /* 0x000fc40000000f00 */
[C---:B------:R-:W-:Y:S01]  /*6590*/  LOP3.LUT R46, R33.reuse, 0x7ff00000, RZ, 0xc0, !PT ;  /* 0x7ff00000212e7812 */ /* 0x040fe200078ec0ff */
[----:B------:R-:W-:Y:S01]  /*65a0*/  @!P2 DMUL R6, R32, 8.98846567431157953865e+307 ;  /* 0x7fe000002006a828 */ /* 0x000fe20000000000 */
[----:B------:R-:W-:Y:S02]  /*65b0*/  IMAD.MOV.U32 R47, RZ, RZ, R44 ;  /* 0x000000ffff2f7224 */ /* 0x000fe400078e002c */
[C---:B------:R-:W-:Y:S02]  /*65c0*/  ISETP.GE.U32.AND P4, PT, R44.reuse, R46, PT ;  /* 0x0000002e2c00720c */ /* 0x040fe40003f86070 */
[----:B------:R-:W-:Y:S01]  /*65d0*/  @!P5 LOP3.LUT R41, R33, 0x7ff00000, RZ, 0xc0, !PT ;  /* 0x7ff000002129d812 */ /* 0x000fe200078ec0ff */
[----:B------:R-:W0:Y:S03]  /*65e0*/  MUFU.RCP64H R39, R7 ;  /* 0x0000000700277308 */ /* 0x000e260000001800 */
[----:B------:R-:W-:-:S02]  /*65f0*/  @!P5 ISETP.GE.U32.AND P6, PT, R44, R41, PT ;  /* 0x000000292c00d20c */ /* 0x000fc40003fc6070 */
[----:B------:R-:W-:Y:S02]  /*6600*/  @!P2 LOP3.LUT R46, R7, 0x7ff00000, RZ, 0xc0, !PT ;  /* 0x7ff00000072ea812 */ /* 0x000fe400078ec0ff */
[----:B------:R-:W-:-:S03]  /*6610*/  @!P5 SEL R41, R45, 0x63400000, !P6 ;  /* 0x634000002d29d807 */ /* 0x000fc60007000000 */
[----:B------:R-:W-:Y:S01]  /*6620*/  VIADD R49, R46, 0xffffffff ;  /* 0xffffffff2e317836 */ /* 0x000fe20000000000 */
[----:B------:R-:W-:-:S04]  /*6630*/  @!P5 LOP3.LUT R42, R41, 0x80000000, R35, 0xf8, !PT ;  /* 0x80000000292ad812 */ /* 0x000fc800078ef823 */
[----:B------:R-:W-:Y:S01]  /*6640*/  @!P5 LOP3.LUT R43, R42, 0x100000, RZ, 0xfc, !PT ;  /* 0x001000002a2bd812 */ /* 0x000fe200078efcff */
[----:B------:R-:W-:Y:S01]  /*6650*/  @!P5 IMAD.MOV.U32 R42, RZ, RZ, RZ ;  /* 0x000000ffff2ad224 */ /* 0x000fe200078e00ff */
[----:B0-----:R-:W-:-:S08]  /*6660*/  DFMA R36, R38, -R6, 1 ;  /* 0x3ff000002624742b */ /* 0x001fd00000000806 */
        /* <DEDUP_REMOVED lines=22> */
[----:B------:R-:W-:Y:S02]  /*67d0*/  IMAD.MOV.U32 R34, RZ, RZ, RZ ;  /* 0x000000ffff227224 */ /* 0x000fe400078e00ff */
        /* <DEDUP_REMOVED lines=12> */
[----:B------:R-:W-:-:S06]  /*68a0*/  IMAD.MOV.U32 R6, RZ, RZ, RZ ;  /* 0x000000ffff067224 */ /* 0x000fcc00078e00ff */
[----:B------:R-:W-:-:S03]  /*68b0*/  DFMA R6, R40, -R6, R38 ;  /* 0x800000062806722b */ /* 0x000fc60000000026 */
[----:B------:R-:W-:-:S03]  /*68c0*/  LOP3.LUT R33, R35, R33, RZ, 0x3c, !PT ;  /* 0x0000002123217212 */ /* 0x000fc600078e3cff */
[----:B------:R-:W-:-:S04]  /*68d0*/  IADD3 R6, PT, PT, -R42, -0x43300000, RZ ;  /* 0xbcd000002a067810 */ /* 0x000fc80007ffe1ff */
[----:B------:R-:W-:-:S04]  /*68e0*/  FSETP.NEU.AND P2, PT, |R7|, R6, PT ;  /* 0x000000060700720b */ /* 0x000fc80003f4d200 */
[----:B------:R-:W-:Y:S02]  /*68f0*/  FSEL R40, R34, R40, !P2 ;  /* 0x0000002822287208 */ /* 0x000fe40005000000 */
[----:B------:R-:W-:Y:S01]  /*6900*/  FSEL R41, R33, R41, !P2 ;  /* 0x0000002921297208 */ /* 0x000fe20005000000 */
[----:B------:R-:W-:Y:S06]  /*6910*/  BRA `(.L_x_262) ;  /* 0x0000000000547947 */ /* 0x000fec0003800000 */
.L_x_261:
        /* <DEDUP_REMOVED lines=16> */
.L_x_264:
[----:B------:R-:W-:Y:S01]  /*6a20*/  LOP3.LUT R41, R33, 0x80000, RZ, 0xfc, !PT ;  /* 0x0008000021297812 */ /* 0x000fe200078efcff */
[----:B------:R-:W-:Y:S01]  /*6a30*/  IMAD.MOV.U32 R40, RZ, RZ, R32 ;  /* 0x000000ffff287224 */ /* 0x000fe200078e0020 */
[----:B------:R-:W-:Y:S06]  /*6a40*/  BRA `(.L_x_262) ;  /* 0x0000000000087947 */ /* 0x000fec0003800000 */
.L_x_263:
[----:B------:R-:W-:Y:S01]  /*6a50*/  LOP3.LUT R41, R35, 0x80000, RZ, 0xfc, !PT ;  /* 0x0008000023297812 */ /* 0x000fe200078efcff */
[----:B------:R-:W-:-:S07]  /*6a60*/  IMAD.MOV.U32 R40, RZ, RZ, R34 ;  /* 0x000000ffff287224 */ /* 0x000fce00078e0022 */
.L_x_262:
[----:B------:R-:W-:Y:S05]  /*6a70*/  BSYNC.RECONVERGENT B2 ;  /* 0x0000000000027941 */ /* 0x000fea0003800200 */
.L_x_260:
[----:B------:R-:W-:Y:S02]  /*6a80*/  IMAD.MOV.U32 R6, RZ, RZ, R22 ;  /* 0x000000ffff067224 */ /* 0x000fe400078e0016 */
[----:B------:R-:W-:-:S04]  /*6a90*/  IMAD.MOV.U32 R7, RZ, RZ, 0x0 ;  /* 0x00000000ff077424 */ /* 0x000fc800078e00ff */
[----:B------:R-:W-:Y:S05]  /*6aa0*/  RET.REL.NODEC R6 `(pairs_probabilities) ;  /* 0xffffff9406547950 */ /* 0x000fea0003c3ffff */
        .weak           $__internal_7_$__cuda_sm20_dsqrt_rn_f64_mediumpath_v1
        .type           $__internal_7_$__cuda_sm20_dsqrt_rn_f64_mediumpath_v1,@function
        .size           $__internal_7_$__cuda_sm20_dsqrt_rn_f64_mediumpath_v1,($pairs_probabilities$__internal_accurate_pow - $__internal_7_$__cuda_sm20_dsqrt_rn_f64_mediumpath_v1)
$__internal_7_$__cuda_sm20_dsqrt_rn_f64_mediumpath_v1:
[----:B------:R-:W-:Y:S01]  /*6ab0*/  ISETP.GE.U32.AND P2, PT, R34, -0x3400000, PT ;  /* 0xfcc000002200780c */ /* 0x000fe20003f46070 */
[----:B------:R-:W-:Y:S01]  /*6ac0*/  BSSY.RECONVERGENT B2, `(.L_x_265) ;  /* 0x0000029000027945 */ /* 0x000fe20003800200 */
[----:B------:R-:W-:Y:S02]  /*6ad0*/  IMAD.MOV.U32 R34, RZ, RZ, R38 ;  /* 0x000000ffff227224 */ /* 0x000fe400078e0026 */
[----:B------:R-:W-:Y:S02]  /*6ae0*/  IMAD.MOV.U32 R35, RZ, RZ, R39 ;  /* 0x000000ffff237224 */ /* 0x000fe400078e0027 */
[----:B------:R-:W-:Y:S02]  /*6af0*/  IMAD.MOV.U32 R33, RZ, RZ, R7 ;  /* 0x000000ffff217224 */ /* 0x000fe400078e0007 */
[----:B------:R-:W-:Y:S02]  /*6b00*/  IMAD.MOV.U32 R36, RZ, RZ, R22 ;  /* 0x000000ffff247224 */ /* 0x000fe400078e0016 */
[----:B------:R-:W-:-:S02]  /*6b10*/  IMAD.MOV.U32 R38, RZ, RZ, R40 ;  /* 0x000000ffff267224 */ /* 0x000fc400078e0028 */
[----:B------:R-:W-:Y:S01]  /*6b20*/  IMAD.MOV.U32 R39, RZ, RZ, R41 ;  /* 0x000000ffff277224 */ /* 0x000fe200078e0029 */
[----:B------:R-:W-:Y:S06]  /*6b30*/  @!P2 BRA `(.L_x_266) ;  /* 0x000000000020a947 */ /* 0x000fec0003800000 */
        /* <DEDUP_REMOVED lines=8> */
.L_x_266:
[----:B------:R-:W-:-:S14]  /*6bc0*/  DSETP.NE.AND P2, PT, R32, RZ, PT ;  /* 0x000000ff2000722a */ /* 0x000fdc0003f45000 */
[----:B------:R-:W-:Y:S05]  /*6bd0*/  @!P2 BRA `(.L_x_268) ;  /* 0x000000000058a947 */ /* 0x000fea0003800000 */
[----:B------:R-:W-:-:S13]  /*6be0*/  ISETP.GE.AND P2, PT, R33, RZ, PT ;  /* 0x000000ff2100720c */ /* 0x000fda0003f46270 */
[----:B------:R-:W-:Y:S02]  /*6bf0*/  @!P2 IMAD.MOV.U32 R34, RZ, RZ, 0x0 ;  /* 0x00000000ff22a424 */ /* 0x000fe400078e00ff */
        /* <DEDUP_REMOVED lines=20> */
.L_x_268:
[----:B------:R-:W-:-:S11]  /*6d40*/  DADD R34, R32, R32 ;  /* 0x0000000020227229 */ /* 0x000fd60000000020 */
.L_x_267:
[----:B------:R-:W-:Y:S05]  /*6d50*/  BSYNC.RECONVERGENT B2 ;  /* 0x0000000000027941 */ /* 0x000fea0003800200 */
.L_x_265:
[----:B------:R-:W-:-:S04]  /*6d60*/  IMAD.MOV.U32 R7, RZ, RZ, 0x0 ;  /* 0x00000000ff077424 */ /* 0x000fc800078e00ff */
[----:B------:R-:W-:Y:S05]  /*6d70*/  RET.REL.NODEC R6 `(pairs_probabilities) ;  /* 0xffffff9006a07950 */ /* 0x000fea0003c3ffff */
        .type           $pairs_probabilities$__internal_accurate_pow,@function
        .size           $pairs_probabilities$__internal_accurate_pow,(.L_x_308 - $pairs_probabilities$__internal_accurate_pow)
$pairs_probabilities$__internal_accurate_pow:
[----:B------:R-:W-:Y:S01]  /*6d80*/  ISETP.GT.U32.AND P2, PT, R61, 0xfffff, PT ;  /* 0x000fffff3d00780c */ /* 0x000fe20003f44070 */
[----:B------:R-:W-:Y:S01]  /*6d90*/  IMAD.MOV.U32 R30, RZ, RZ, R32 ;  /* 0x000000ffff1e7224 */ /* 0x000fe200078e0020 */
[----:B------:R-:W-:Y:S01]  /*6da0*/  UMOV UR20, 0x7d2cafe2 ;  /* 0x7d2cafe200147882 */ /* 0x000fe20000000000 */
[--C-:B------:R-:W-:Y:S01]  /*6db0*/  IMAD.MOV.U32 R31, RZ, RZ, R61.reuse ;  /* 0x000000ffff1f7224 */ /* 0x100fe200078e003d */
[----:B------:R-:W-:Y:S01]  /*6dc0*/  UMOV UR21, 0x3eb0f5ff ;  /* 0x3eb0f5ff00157882 */ /* 0x000fe20000000000 */
[--C-:B------:R-:W-:Y:S01]  /*6dd0*/  IMAD.MOV.U32 R33, RZ, RZ, R61.reuse ;  /* 0x000000ffff217224 */ /* 0x100fe200078e003d */
[----:B------:R-:W-:Y:S01]  /*6de0*/  SHF.R.U32.HI R61, RZ, 0x14, R61 ;  /* 0x00000014ff3d7819 */ /* 0x000fe2000001163d */
[----:B------:R-:W-:Y:S01]  /*6df0*/  IMAD.MOV.U32 R34, RZ, RZ, 0x41ad3b5a ;  /* 0x41ad3b5aff227424 */ /* 0x000fe200078e00ff */
[----:B------:R-:W-:Y:S01]  /*6e00*/  UMOV UR22, 0x3b39803f ;  /* 0x3b39803f00167882 */ /* 0x000fe20000000000 */
[----:B------:R-:W-:Y:S01]  /*6e10*/  IMAD.MOV.U32 R35, RZ, RZ, 0x3ed0f5d2 ;  /* 0x3ed0f5d2ff237424 */ /* 0x000fe200078e00ff */
[----:B------:R-:W-:-:S03]  /*6e20*/  UMOV UR23, 0x3c7abc9e ;  /* 0x3c7abc9e00177882 */ /* 0x000fc60000000000 */
[----:B------:R-:W-:-:S10]  /*6e30*/  @!P2 DMUL R30, R30, 1.80143985094819840000e+16 ;  /* 0x435000001e1ea828 */ /* 0x000fd40000000000 */
[----:B------:R-:W-:Y:S01]  /*6e40*/  @!P2 IMAD.MOV.U32 R33, RZ, RZ, R31 ;  /* 0x000000ffff21a224 */ /* 0x000fe200078e001f */
[----:B------:R-:W-:Y:S01]  /*6e50*/  @!P2 LEA.HI R61, R31, 0xffffffca, RZ, 0xc ;  /* 0xffffffca1f3da811 */ /* 0x000fe200078f60ff */
[----:B------:R-:W-:-:S03]  /*6e60*/  @!P2 IMAD.MOV.U32 R32, RZ, RZ, R30 ;  /* 0x000000ffff20a224 */ /* 0x000fc600078e001e */
[----:B------:R-:W-:Y:S01]  /*6e70*/  LOP3.LUT R33, R33, 0x800fffff, RZ, 0xc0, !PT ;  /* 0x800fffff21217812 */ /* 0x000fe200078ec0ff */
[----:B------:R-:W-:Y:S02]  /*6e80*/  IMAD.MOV.U32 R48, RZ, RZ, R32 ;  /* 0x000000ffff307224 */ /* 0x000fe400078e0020 */
[----:B------:R-:W-:Y:S01]  /*6e90*/  IMAD.MOV.U32 R32, RZ, RZ, RZ ;  /* 0x000000ffff207224 */ /* 0x000fe200078e00ff */
[----:B------:R-:W-:Y:S01]  /*6ea0*/  LOP3.LUT R49, R33, 0x3ff00000, RZ, 0xfc, !PT ;  /* 0x3ff0000021317812 */ /* 0x000fe200078efcff */
[----:B------:R-:W-:-:S03]  /*6eb0*/  VIADD R30, R61, 0xfffffc01 ;  /* 0xfffffc013d1e7836 */ /* 0x000fc60000000000 */
[----:B------:R-:W-:-:S13]  /*6ec0*/  ISETP.GE.U32.AND P4, PT, R49, 0x3ff6a09f, PT ;  /* 0x3ff6a09f3100780c */ /* 0x000fda0003f86070 */
[----:B------:R-:W-:Y:S02]  /*6ed0*/  @P4 VIADD R33, R49, 0xfff00000 ;  /* 0xfff0000031214836 */ /* 0x000fe40000000000 */
[----:B------:R-:W-:Y:S02]  /*6ee0*/  @P4 VIADD R30, R61, 0xfffffc02 ;  /* 0xfffffc023d1e4836 */ /* 0x000fe40000000000 */
[----:B------:R-:W-:Y:S02]  /*6ef0*/  @P4 IMAD.MOV.U32 R49, RZ, RZ, R33 ;  /* 0x000000ffff314224 */ /* 0x000fe400078e0021 */
[----:B------:R-:W-:-:S04]  /*6f00*/  IMAD.MOV.U32 R61, RZ, RZ, R59 ;  /* 0x000000ffff3d7224 */ /* 0x000fc800078e003b */
        /* <DEDUP_REMOVED lines=8> */
[-C--:B------:R-:W-:Y:S02]  /*6f90*/  DMUL R46, R32, R32.reuse ;  /* 0x00000020202e7228 */ /* 0x080fe40000000000 */
[----:B------:R-:W-:Y:S02]  /*6fa0*/  DADD R40, R48, -R32 ;  /* 0x0000000030287229 */ /* 0x000fe40000000820 */
[----:B------:R-:W-:-:S04]  /*6fb0*/  DMUL R36, R32, R32 ;  /* 0x0000002020247228 */ /* 0x000fc80000000000 */
        /* <DEDUP_REMOVED lines=14> */
[----:B------:R-:W-:-:S03]  /*70a0*/  UMOV UR21, 0x3f624924 ;  /* 0x3f62492400157882 */ /* 0x000fc60000000000 */
[----:B------:R-:W-:Y:S02]  /*70b0*/  VIADD R49, R41, 0x100000 ;  /* 0x0010000029317836 */ /* 0x000fe40000000000 */
[----:B------:R-:W-:Y:S01]  /*70c0*/  IMAD.MOV.U32 R48, RZ, RZ, R40 ;  /* 0x000000ffff307224 */ /* 0x000fe200078e0028 */
[----:B------:R-:W-:Y:S01]  /*70d0*/  DFMA R44, R46, R44, UR20 ;  /* 0x000000142e2c7e2b */ /* 0x000fe2000800002c */
[----:B------:R-:W-:Y:S01]  /*70e0*/  UMOV UR20, 0x99999dfb ;  /* 0x99999dfb00147882 */ /* 0x000fe20000000000 */
[----:B------:R-:W-:-:S06]  /*70f0*/  UMOV UR21, 0x3f899999 ;  /* 0x3f89999900157882 */ /* 0x000fcc0000000000 */
[----:B------:R-:W-:Y:S01]  /*7100*/  DFMA R44, R46, R44, UR20 ;  /* 0x000000142e2c7e2b */ /* 0x000fe2000800002c */
[----:B------:R-:W-:Y:S01]  /*7110*/  UMOV UR20, 0x55555555 ;  /* 0x5555555500147882 */ /* 0x000fe20000000000 */
[----:B------:R-:W-:-:S06]  /*7120*/  UMOV UR21, 0x3fb55555 ;  /* 0x3fb5555500157882 */ /* 0x000fcc0000000000 */
[----:B------:R-:W-:-:S08]  /*7130*/  DFMA R34, R46, R44, UR20 ;  /* 0x000000142e227e2b */ /* 0x000fd0000800002c */
[----:B------:R-:W-:Y:S01]  /*7140*/  DADD R38, -R34, UR20 ;  /* 0x0000001422267e29 */ /* 0x000fe20008000100 */
[----:B------:R-:W-:Y:S01]  /*7150*/  UMOV UR20, 0xb9e7b0 ;  /* 0x00b9e7b000147882 */ /* 0x000fe20000000000 */
[----:B------:R-:W-:-:S06]  /*7160*/  UMOV UR21, 0x3c46a4cb ;  /* 0x3c46a4cb00157882 */ /* 0x000fcc0000000000 */
[----:B------:R-:W-:Y:S02]  /*7170*/  DFMA R44, R46, R44, R38 ;  /* 0x0000002c2e2c722b */ /* 0x000fe40000000026 */
[C---:B------:R-:W-:Y:S02]  /*7180*/  DMUL R38, R32.reuse, R36 ;  /* 0x0000002420267228 */ /* 0x040fe40000000000 */
[----:B------:R-:W-:-:S04]  /*7190*/  DFMA R46, R32, R32, -R36 ;  /* 0x00000020202e722b */ /* 0x000fc80000000824 */
[----:B------:R-:W-:Y:S01]  /*71a0*/  DADD R42, R44, -UR20 ;  /* 0x800000142c2a7e29 */ /* 0x000fe20008000000 */
[----:B------:R-:W-:Y:S01]  /*71b0*/  UMOV UR20, 0x80000000 ;  /* 0x8000000000147882 */ /* 0x000fe20000000000 */
[C---:B------:R-:W-:Y:S01]  /*71c0*/  DFMA R44, R32.reuse, R36, -R38 ;  /* 0x00000024202c722b */ /* 0x040fe20000000826 */
[----:B------:R-:W-:Y:S01]  /*71d0*/  UMOV UR21, 0x43300000 ;  /* 0x4330000000157882 */ /* 0x000fe20000000000 */
[----:B------:R-:W-:-:S04]  /*71e0*/  DFMA R46, R32, R48, R46 ;  /* 0x00000030202e722b */ /* 0x000fc8000000002e */
[----:B------:R-:W-:Y:S02]  /*71f0*/  DADD R50, R34, R42 ;  /* 0x0000000022327229 */ /* 0x000fe4000000002a */
[----:B------:R-:W-:-:S06]  /*7200*/  DFMA R44, R40, R36, R44 ;  /* 0x00000024282c722b */ /* 0x000fcc000000002c */
[----:B------:R-:W-:Y:S02]  /*7210*/  DMUL R36, R50, R38 ;  /* 0x0000002632247228 */ /* 0x000fe40000000000 */
[----:B------:R-:W-:Y:S02]  /*7220*/  DFMA R44, R32, R46, R44 ;  /* 0x0000002e202c722b */ /* 0x000fe4000000002c */
[----:B------:R-:W-:-:S04]  /*7230*/  DADD R46, R34, -R50 ;  /* 0x00000000222e7229 */ /* 0x000fc80000000832 */
[----:B------:R-:W-:-:S04]  /*7240*/  DFMA R34, R50, R38, -R36 ;  /* 0x000000263222722b */ /* 0x000fc80000000824 */
[----:B------:R-:W-:-:S04]  /*7250*/  DADD R46, R42, R46 ;  /* 0x000000002a2e7229 */ /* 0x000fc8000000002e */
[----:B------:R-:W-:-:S08]  /*7260*/  DFMA R34, R50, R44, R34 ;  /* 0x0000002c3222722b */ /* 0x000fd00000000022 */
[----:B------:R-:W-:-:S08]  /*7270*/  DFMA R46, R46, R38, R34 ;  /* 0x000000262e2e722b */ /* 0x000fd00000000022 */
[----:B------:R-:W-:-:S08]  /*7280*/  DADD R38, R36, R46 ;  /* 0x0000000024267229 */ /* 0x000fd0000000002e */
[--C-:B------:R-:W-:Y:S02]  /*7290*/  DADD R34, R32, R38.reuse ;  /* 0x0000000020227229 */ /* 0x100fe40000000026 */
[----:B------:R-:W-:-:S06]  /*72a0*/  DADD R36, R36, -R38 ;  /* 0x0000000024247229 */ /* 0x000fcc0000000826 */
[----:B------:R-:W-:Y:S02]  /*72b0*/  DADD R32, R32, -R34 ;  /* 0x0000000020207229 */ /* 0x000fe40000000822 */
[----:B------:R-:W-:-:S06]  /*72c0*/  DADD R36, R46, R36 ;  /* 0x000000002e247229 */ /* 0x000fcc0000000024 */
[----:B------:R-:W-:-:S08]  /*72d0*/  DADD R32, R38, R32 ;  /* 0x0000000026207229 */ /* 0x000fd00000000020 */
[----:B------:R-:W-:-:S08]  /*72e0*/  DADD R32, R36, R32 ;  /* 0x0000000024207229 */ /* 0x000fd00000000020 */
[----:B------:R-:W-:Y:S01]  /*72f0*/  DADD R40, R40, R32 ;  /* 0x0000000028287229 */ /* 0x000fe20000000020 */
[----:B------:R-:W-:Y:S01]  /*7300*/  LOP3.LUT R32, R30, 0x80000000, RZ, 0x3c, !PT ;  /* 0x800000001e207812 */ /* 0x000fe200078e3cff */
[----:B------:R-:W-:-:S06]  /*7310*/  IMAD.MOV.U32 R33, RZ, RZ, 0x43300000 ;  /* 0x43300000ff217424 */ /* 0x000fcc00078e00ff */
[----:B------:R-:W-:Y:S02]  /*7320*/  DADD R36, R34, R40 ;  /* 0x0000000022247229 */ /* 0x000fe40000000028 */
[----:B------:R-:W-:Y:S01]  /*7330*/  DADD R32, R32, -UR20 ;  /* 0x8000001420207e29 */ /* 0x000fe20008000000 */
[----:B------:R-:W-:Y:S01]  /*7340*/  UMOV UR20, 0xfefa39ef ;  /* 0xfefa39ef00147882 */ /* 0x000fe20000000000 */
[----:B------:R-:W-:-:S04]  /*7350*/  UMOV UR21, 0x3fe62e42 ;  /* 0x3fe62e4200157882 */ /* 0x000fc80000000000 */
[--C-:B------:R-:W-:Y:S02]  /*7360*/  DADD R38, R34, -R36.reuse ;  /* 0x0000000022267229 */ /* 0x100fe40000000824 */
[----:B------:R-:W-:-:S06]  /*7370*/  DFMA R30, R32, UR20, R36 ;  /* 0x00000014201e7c2b */ /* 0x000fcc0008000024 */
[----:B------:R-:W-:Y:S02]  /*7380*/  DADD R38, R40, R38 ;  /* 0x0000000028267229 */ /* 0x000fe40000000026 */
[----:B------:R-:W-:-:S08]  /*7390*/  DFMA R34, R32, -UR20, R30 ;  /* 0x8000001420227c2b */ /* 0x000fd0000800001e */
[----:B------:R-:W-:-:S08]  /*73a0*/  DADD R34, -R36, R34 ;  /* 0x0000000024227229 */ /* 0x000fd00000000122 */
[----:B------:R-:W-:Y:S01]  /*73b0*/  DADD R34, R38, -R34 ;  /* 0x0000000026227229 */ /* 0x000fe20000000822 */
[----:B------:R-:W-:Y:S01]  /*73c0*/  LOP3.LUT R39, R61, 0xff0fffff, RZ, 0xc0, !PT ;  /* 0xff0fffff3d277812 */ /* 0x000fe200078ec0ff */
[----:B------:R-:W-:-:S06]  /*73d0*/  IMAD.MOV.U32 R38, RZ, RZ, R60 ;  /* 0x000000ffff267224 */ /* 0x000fcc00078e003c */
[----:B------:R-:W-:Y:S01]  /*73e0*/  DFMA R32, R32, UR22, R34 ;  /* 0x0000001620207c2b */ /* 0x000fe20008000022 */
[----:B------:R-:W-:-:S05]  /*73f0*/  IMAD.SHL.U32 R34, R61, 0x2, RZ ;  /* 0x000000023d227824 */ /* 0x000fca00078e00ff */
[----:B------:R-:W-:Y:S02]  /*7400*/  ISETP.GT.U32.AND P2, PT, R34, -0x2000001, PT ;  /* 0xfdffffff2200780c */ /* 0x000fe40003f44070 */
[----:B------:R-:W-:Y:S02]  /*7410*/  DADD R34, R30, R32 ;  /* 0x000000001e227229 */ /* 0x000fe40000000020 */
[----:B------:R-:W-:-:S06]  /*7420*/  SEL R39, R39, R61, P2 ;  /* 0x0000003d27277207 */ /* 0x000fcc0001000000 */
[----:B------:R-:W-:Y:S02]  /*7430*/  DADD R30, R30, -R34 ;  /* 0x000000001e1e7229 */ /* 0x000fe40000000822 */
[----:B------:R-:W-:-:S06]  /*7440*/  DMUL R40, R34, R38 ;  /* 0x0000002622287228 */ /* 0x000fcc0000000000 */
[----:B------:R-:W-:Y:S02]  /*7450*/  DADD R30, R32, R30 ;  /* 0x00000000201e7229 */ /* 0x000fe4000000001e */
[----:B------:R-:W-:-:S08]  /*7460*/  DFMA R34, R34, R38, -R40 ;  /* 0x000000262222722b */ /* 0x000fd00000000828 */
[----:B------:R-:W-:Y:S01]  /*7470*/  DFMA R38, R30, R38, R34 ;  /* 0x000000261e26722b */ /* 0x000fe20000000022 */
[----:B------:R-:W-:Y:S02]  /*7480*/  IMAD.MOV.U32 R30, RZ, RZ, 0x652b82fe ;  /* 0x652b82feff1e7424 */ /* 0x000fe400078e00ff */
[----:B------:R-:W-:-:S05]  /*7490*/  IMAD.MOV.U32 R31, RZ, RZ, 0x3ff71547 ;  /* 0x3ff71547ff1f7424 */ /* 0x000fca00078e00ff */
[----:B------:R-:W-:-:S08]  /*74a0*/  DADD R32, R40, R38 ;  /* 0x0000000028207229 */ /* 0x000fd00000000026 */
[----:B------:R-:W-:Y:S02]  /*74b0*/  DFMA R30, R32, R30, 6.75539944105574400000e+15 ;  /* 0x43380000201e742b */ /* 0x000fe4000000001e */
[----:B------:R-:W-:Y:S01]  /*74c0*/  FSETP.GEU.AND P2, PT, |R33|, 4.1917929649353027344, PT ;  /* 0x4086232b2100780b */ /* 0x000fe20003f4e200 */
[----:B------:R-:W-:-:S05]  /*74d0*/  DADD R40, R40, -R32 ;  /* 0x0000000028287229 */ /* 0x000fca0000000820 */
[----:B------:R-:W-:-:S03]  /*74e0*/  DADD R34, R30, -6.75539944105574400000e+15 ;  /* 0xc33800001e227429 */ /* 0x000fc60000000000 */
[----:B------:R-:W-:-:S05]  /*74f0*/  DADD R38, R38, R40 ;  /* 0x0000000026267229 */ /* 0x000fca0000000028 */
        /* <DEDUP_REMOVED lines=50> */
.L_x_269:
[----:B------:R-:W-:Y:S01]  /*7820*/  DFMA R38, R38, R36, R36 ;  /* 0x000000242626722b */ /* 0x000fe20000000024 */
[----:B------:R-:W-:Y:S01]  /*7830*/  IMAD.MOV.U32 R63, RZ, RZ, 0x0 ;  /* 0x00000000ff3f7424 */ /* 0x000fe200078e00ff */
[----:B------:R-:W-:-:S08]  /*7840*/  DSETP.NEU.AND P2, PT, |R36|, +INF , PT ;  /* 0x7ff000002400742a */ /* 0x000fd00003f4d200 */
[----:B------:R-:W-:Y:S02]  /*7850*/  FSEL R30, R36, R38, !P2 ;  /* 0x00000026241e7208 */ /* 0x000fe40005000000 */
[----:B------:R-:W-:Y:S01]  /*7860*/  FSEL R31, R37, R39, !P2 ;  /* 0x00000027251f7208 */ /* 0x000fe20005000000 */
[----:B------:R-:W-:Y:S06]  /*7870*/  RET.REL.NODEC R62 `(pairs_probabilities) ;  /* 0xffffff843ee07950 */ /* 0x000fec0003c3ffff */
.L_x_270:
        /* <DEDUP_REMOVED lines=16> */
.L_x_308:


//--------------------- .text.signs_times_v       --------------------------
	.section	.text.signs_times_v,"ax",@progbits
	.align	128
        .global         signs_times_v
        .type           signs_times_v,@function
        .size           signs_times_v,(.L_x_310 - signs_times_v)
        .other          signs_times_v,@"STO_CUDA_ENTRY STV_DEFAULT"
signs_times_v:
.text.signs_times_v:
        /* <DEDUP_REMOVED lines=9> */
[----:B------:R-:W-:Y:S02]  /*0090*/  VIADD R3, R24, 0xffffffff ;  /* 0xffffffff18037836 */ /* 0x000fe40000000000 */
[----:B------:R-:W-:Y:S02]  /*00a0*/  HFMA2 R18, -RZ, RZ, 0, 5.9604644775390625e-08 ;  /* 0x00000001ff127431 */ /* 0x000fe400000001ff */
[----:B------:R-:W-:Y:S02]  /*00b0*/  VIADD R2, R0, 0x1 ;  /* 0x0000000100027836 */ /* 0x000fe40000000000 */
[----:B------:R-:W-:Y:S02]  /*00c0*/  HFMA2 R6, -RZ, RZ, 0, 5.9604644775390625e-08 ;  /* 0x00000001ff067431 */ /* 0x000fe400000001ff */
[----:B------:R-:W-:Y:S01]  /*00d0*/  IMAD.MOV.U32 R12, RZ, RZ, 0x1 ;  /* 0x00000001ff0c7424 */ /* 0x000fe200078e00ff */
[----:B------:R-:W-:Y:S01]  /*00e0*/  MOV R14, 0xffffffff ;  /* 0xffffffff000e7802 */ /* 0x000fe20000000f00 */
[----:B------:R-:W-:Y:S01]  /*00f0*/  IMAD.MOV.U32 R13, RZ, RZ, 0x1 ;  /* 0x00000001ff0d7424 */ /* 0x000fe200078e00ff */
[----:B------:R-:W-:Y:S01]  /*0100*/  ISETP.GE.U32.AND P0, PT, R2, R3, PT ;  /* 0x000000030200720c */ /* 0x000fe20003f06070 */
[----:B------:R-:W-:Y:S01]  /*0110*/  IMAD.MOV.U32 R15, RZ, RZ, -0x1 ;  /* 0xffffffffff0f7424 */ /* 0x000fe200078e00ff */
[----:B------:R-:W-:Y:S01]  /*0120*/  MOV R8, 0x1 ;  /* 0x0000000100087802 */ /* 0x000fe20000000f00 */
[----:B------:R-:W-:Y:S01]  /*0130*/  IMAD.MOV.U32 R17, RZ, RZ, 0x2 ;  /* 0x00000002ff117424 */ /* 0x000fe200078e00ff */
[----:B------:R-:W-:Y:S01]  /*0140*/  CS2R R22, SRZ ;  /* 0x0000000000167805 */ /* 0x000fe2000001ff00 */
[----:B------:R-:W-:Y:S01]  /*0150*/  IMAD.MOV.U32 R16, RZ, RZ, 0x1 ;  /* 0x00000001ff107424 */ /* 0x000fe200078e00ff */
[----:B------:R0:W-:Y:S01]  /*0160*/  STL.128 [R1+0x40], R12 ;  /* 0x0000400c01007387 */ /* 0x0001e20000100c00 */
[----:B------:R-:W-:-:S02]  /*0170*/  IMAD.MOV.U32 R19, RZ, RZ, RZ ;  /* 0x000000ffff137224 */ /* 0x000fc400078e00ff */
[----:B------:R-:W-:Y:S01]  /*0180*/  IMAD.MOV.U32 R4, RZ, RZ, 0x1 ;  /* 0x00000001ff047424 */ /* 0x000fe200078e00ff */
[----:B------:R-:W-:Y:S01]  /*0190*/  STL.128 [R1], RZ ;  /* 0x000000ff01007387 */ /* 0x000fe20000100c00 */
[----:B------:R-:W-:Y:S02]  /*01a0*/  IMAD.MOV.U32 R5, RZ, RZ, 0x1 ;  /* 0x00000001ff057424 */ /* 0x000fe400078e00ff */
[----:B------:R-:W-:Y:S01]  /*01b0*/  IMAD.MOV.U32 R7, RZ, RZ, -0x1 ;  /* 0xffffffffff077424 */ /* 0x000fe200078e00ff */
[----:B------:R1:W-:Y:S01]  /*01c0*/  STL.128 [R1+0x50], R16 ;  /* 0x0000501001007387 */ /* 0x0003e20000100c00 */
[----:B------:R-:W-:Y:S02]  /*01d0*/  IMAD.MOV.U32 R9, RZ, RZ, -0x1 ;  /* 0xffffffffff097424 */ /* 0x000fe400078e00ff */
[----:B------:R-:W-:Y:S01]  /*01e0*/  IMAD.MOV.U32 R10, RZ, RZ, -0x1 ;  /* 0xffffffffff0a7424 */ /* 0x000fe200078e00ff */
[----:B------:R2:W-:Y:S01]  /*01f0*/  STL.128 [R1+0x20], R4 ;  /* 0x0000200401007387 */ /* 0x0005e20000100c00 */
[----:B------:R-:W-:-:S02]  /*0200*/  IMAD.MOV.U32 R11, RZ, RZ, -0x1 ;  /* 0xffffffffff0b7424 */ /* 0x000fc400078e00ff */
[----:B------:R-:W-:Y:S02]  /*0210*/  IMAD.MOV.U32 R20, RZ, RZ, 0x1 ;  /* 0x00000001ff147424 */ /* 0x000fe400078e00ff */
[----:B0-----:R-:W-:Y:S02]  /*0220*/  HFMA2 R13, -RZ, RZ, 0, 1.78813934326171875e-07 ;  /* 0x00000003ff0d7431 */ /* 0x001fe400000001ff */
[----:B------:R-:W-:Y:S01]  /*0230*/  IMAD.MOV.U32 R21, RZ, RZ, 0x1 ;  /* 0x00000001ff157424 */ /* 0x000fe200078e00ff */
[----:B------:R0:W-:Y:S01]  /*0240*/  STL.128 [R1+0x30], R8 ;  /* 0x0000300801007387 */ /* 0x0001e20000100c00 */
[----:B------:R-:W-:Y:S02]  /*0250*/  IMAD.MOV.U32 R14, RZ, RZ, 0x3 ;  /* 0x00000003ff0e7424 */ /* 0x000fe400078e00ff */
[----:B------:R-:W-:Y:S01]  /*0260*/  IMAD.MOV.U32 R15, RZ, RZ, 0x3 ;  /* 0x00000003ff0f7424 */ /* 0x000fe200078e00ff */
[----:B------:R3:W-:Y:S01]  /*0270*/  STL.128 [R1+0x70], R20 ;  /* 0x0000701401007387 */ /* 0x0007e20000100c00 */
[----:B------:R-:W-:-:S02]  /*0280*/  IMAD.MOV.U32 R12, RZ, RZ, 0x2 ;  /* 0x00000002ff0c7424 */ /* 0x000fc400078e00ff */
[----:B-1----:R-:W-:Y:S02]  /*0290*/  HFMA2 R19, -RZ, RZ, 0, 1.1920928955078125e-07 ;  /* 0x00000002ff137431 */ /* 0x002fe400000001ff */
[----:B------:R-:W-:Y:S01]  /*02a0*/  IMAD.MOV.U32 R16, RZ, RZ, 0x3 ;  /* 0x00000003ff107424 */ /* 0x000fe200078e00ff */
[----:B------:R3:W-:Y:S01]  /*02b0*/  STL.128 [R1+0x10], RZ ;  /* 0x000010ff01007387 */ /* 0x0007e20000100c00 */
[----:B--2---:R-:W-:Y:S01]  /*02c0*/  MOV R4, 0x2 ;  /* 0x0000000200047802 */ /* 0x004fe20000000f00 */
[----:B------:R-:W-:Y:S01]  /*02d0*/  IMAD.MOV.U32 R5, RZ, RZ, RZ ;  /* 0x000000ffff057224 */ /* 0x000fe200078e00ff */
[----:B------:R-:W-:Y:S01]  /*02e0*/  CS2R R6, SRZ ;  /* 0x0000000000067805 */ /* 0x000fe2000001ff00 */
[----:B------:R3:W-:Y:S01]  /*02f0*/  STL.128 [R1+0x80], R12 ;  /* 0x0000800c01007387 */ /* 0x0007e20000100c00 */
[----:B0-----:R-:W-:Y:S01]  /*0300*/  MOV R8, 0x3 ;  /* 0x0000000300087802 */ /* 0x001fe20000000f00 */
[----:B------:R-:W-:Y:S02]  /*0310*/  IMAD.MOV.U32 R11, RZ, RZ, 0x1 ;  /* 0x00000001ff0b7424 */ /* 0x000fe400078e00ff */
[----:B------:R3:W-:Y:S01]  /*0320*/  STL.128 [R1+0x60], R4 ;  /* 0x0000600401007387 */ /* 0x0007e20000100c00 */
[----:B------:R-:W-:-:S02]  /*0330*/  IMAD.MOV.U32 R9, RZ, RZ, 0x2 ;  /* 0x00000002ff097424 */ /* 0x000fc400078e00ff */
[----:B------:R-:W-:Y:S01]  /*0340*/  IMAD.MOV.U32 R10, RZ, RZ, 0x3 ;  /* 0x00000003ff0a7424 */ /* 0x000fe200078e00ff */
[----:B------:R3:W-:Y:S04]  /*0350*/  STL.128 [R1+0xa0], R16 ;  /* 0x0000a01001007387 */ /* 0x0007e80000100c00 */
[----:B------:R3:W-:Y:S01]  /*0360*/  STL.128 [R1+0x90], R8 ;  /* 0x0000900801007387 */ /* 0x0007e20000100c00 */
[----:B------:R-:W-:Y:S05]  /*0370*/  @P0 EXIT ;  /* 0x000000000000094d */ /* 0x000fea0003800000 */
[----:B------:R-:W-:Y:S01]  /*0380*/  LOP3.LUT R53, RZ, R0, RZ, 0x33, !PT ;  /* 0x00000000ff357212 */ /* 0x000fe200078e33ff */
[----:B------:R-:W0:Y:S04]  /*0390*/  LDCU.64 UR6, c[0x0][0x358] ;  /* 0x00006b00ff0677ac */ /* 0x000e280008000a00 */
[----:B------:R-:W-:Y:S01]  /*03a0*/  IMAD R3, R24, 0x2, R53 ;  /* 0x0000000218037824 */ /* 0x000fe200078e0235 */
[----:B------:R-:W1:Y:S03]  /*03b0*/  LDCU UR8, c[0x0][0x380] ;  /* 0x00007000ff0877ac */ /* 0x000e660008000800 */
[----:B------:R-:W-:Y:S01]  /*03c0*/  IMAD R3, R0, R3, RZ ;  /* 0x0000000300037224 */ /* 0x000fe200078e02ff */
[----:B------:R-:W2:Y:S04]  /*03d0*/  LDCU.U8 UR5, c[0x0][0x3a0] ;  /* 0x00007400ff0577ac */ /* 0x000ea80008000000 */
[----:B------:R-:W-:-:S04]  /*03e0*/  SHF.R.U32.HI R3, RZ, 0x1, R3 ;  /* 0x00000001ff037819 */ /* 0x000fc80000011603 */
[----:B------:R-:W-:Y:S01]  /*03f0*/  IADD3 R52, PT, PT, -R0, R3, RZ ;  /* 0x0000000300347210 */ /* 0x000fe20007ffe1ff */
[----:B0-----:R-:W-:-:S07]  /*0400*/  IMAD.IADD R53, R53, 0x1, R3 ;  /* 0x0000000135357824 */ /* 0x001fce00078e0203 */
.L_x_287:
[----:B------:R-:W0:Y:S01]  /*0410*/  LDCU UR4, c[0x0][0x380] ;  /* 0x00007000ff0477ac */ /* 0x000e220008000800 */
[----:B------:R-:W-:Y:S01]  /*0420*/  VIADD R3, R0, 0x2 ;  /* 0x0000000200037836 */ /* 0x000fe20000000000 */
[----:B------:R-:W-:Y:S01]  /*0430*/  BSSY B0, `(.L_x_271) ;  /* 0x0000187000007945 */ /* 0x000fe20003800000 */
[----:B---3--:R-:W-:Y:S01]  /*0440*/  IMAD.MOV.U32 R5, RZ, RZ, R0 ;  /* 0x000000ffff057224 */ /* 0x008fe200078e0000 */
[----:B------:R-:W-:Y:S01]  /*0450*/  MOV R0, R2 ;  /* 0x0000000200007202 */ /* 0x000fe20000000f00 */
[----:B0-----:R-:W-:-:S05]  /*0460*/  IMAD.U32 R10, RZ, RZ, UR4 ;  /* 0x00000004ff0a7e24 */ /* 0x001fca000f8e00ff */
[----:B------:R-:W-:-:S13]  /*0470*/  ISETP.GE.U32.AND P0, PT, R3, R10, PT ;  /* 0x0000000a0300720c */ /* 0x000fda0003f06070 */
[----:B------:R-:W-:Y:S05]  /*0480*/  @P0 BRA `(.L_x_272) ;  /* 0x0000001800040947 */ /* 0x000fea0003800000 */
[----:B------:R-:W-:Y:S01]  /*0490*/  IMAD R2, R10, 0x2, -R5 ;  /* 0x000000020a027824 */ /* 0x000fe200078e0a05 */
[----:B------:R-:W-:Y:S01]  /*04a0*/  IADD3 R55, PT, PT, R52, R5, RZ ;  /* 0x0000000534377210 */ /* 0x000fe20007ffe0ff */
[----:B------:R-:W-:Y:S02]  /*04b0*/  VIADD R54, R5, 0x1 ;  /* 0x0000000105367836 */ /* 0x000fe40000000000 */
[----:B------:R-:W-:-:S04]  /*04c0*/  VIADD R3, R2, 0xfffffffe ;  /* 0xfffffffe02037836 */ /* 0x000fc80000000000 */
[----:B------:R-:W-:-:S05]  /*04d0*/  IMAD R3, R0, R3, RZ ;  /* 0x0000000300037224 */ /* 0x000fca00078e02ff */
[----:B------:R-:W-:-:S07]  /*04e0*/  SHF.R.U32.HI R56, RZ, 0x1, R3 ;  /* 0x00000001ff387819 */ /* 0x000fce0000011603 */
.L_x_286:
[----:B0-----:R-:W0:Y:S01]  /*04f0*/  LDC.64 R12, c[0x0][0x388] ;  /* 0x0000e200ff0c7b82 */ /* 0x001e220000000a00 */
[----:B------:R-:W-:-:S04]  /*0500*/  IMAD.IADD R57, R0, 0x1, R53 ;  /* 0x0000000100397824 */ /* 0x000fc800078e0235 */
[----:B0-----:R-:W-:-:S04]  /*0510*/  IMAD.WIDE.U32 R58, R57, 0x48, R12 ;  /* 0x00000048393a7825 */ /* 0x001fc800078e000c */
[----:B------:R-:W-:Y:S01]  /*0520*/  IMAD.WIDE.U32 R42, R56, 0x48, R12 ;  /* 0x00000048382a7825 */ /* 0x000fe200078e000c */
[----:B------:R-:W3:Y:S04]  /*0530*/  LDG.E.64 R2, desc[UR6][R58.64] ;  /* 0x000000063a027981 */ /* 0x000ee8000c1e1b00 */
[----:B------:R-:W3:Y:S04]  /*0540*/  LDG.E.64 R18, desc[UR6][R42.64] ;  /* 0x000000062a127981 */ /* 0x000ee8000c1e1b00 */
[----:B------:R-:W4:Y:S04]  /*0550*/  LDG.E.64 R24, desc[UR6][R42.64+0x8] ;  /* 0x000008062a187981 */ /* 0x000f28000c1e1b00 */
[----:B------:R-:W5:Y:S04]  /*0560*/  LDG.E.64 R28, desc[UR6][R42.64+0x10] ;  /* 0x000010062a1c7981 */ /* 0x000f68000c1e1b00 */
[----:B------:R-:W2:Y:S04]  /*0570*/  LDG.E.64 R50, desc[UR6][R58.64+0x8] ;  /* 0x000008063a327981 */ /* 0x000ea8000c1e1b00 */
[----:B------:R-:W2:Y:S04]  /*0580*/  LDG.E.64 R20, desc[UR6][R42.64+0x18] ;  /* 0x000018062a147981 */ /* 0x000ea8000c1e1b00 */
[----:B------:R-:W2:Y:S04]  /*0590*/  LDG.E.64 R36, desc[UR6][R42.64+0x20] ;  /* 0x000020062a247981 */ /* 0x000ea8000c1e1b00 */
[----:B------:R-:W2:Y:S04]  /*05a0*/  LDG.E.64 R30, desc[UR6][R42.64+0x28] ;  /* 0x000028062a1e7981 */ /* 0x000ea8000c1e1b00 */
[----:B------:R-:W2:Y:S04]  /*05b0*/  LDG.E.64 R10, desc[UR6][R58.64+0x18] ;  /* 0x000018063a0a7981 */ /* 0x000ea8000c1e1b00 */
[----:B------:R-:W2:Y:S04]  /*05c0*/  LDG.E.64 R8, desc[UR6][R58.64+0x20] ;  /* 0x000020063a087981 */ /* 0x000ea8000c1e1b00 */
[----:B------:R-:W2:Y:S04]  /*05d0*/  LDG.E.64 R14, desc[UR6][R58.64+0x30] ;  /* 0x000030063a0e7981 */ /* 0x000ea8000c1e1b00 */
[----:B------:R-:W2:Y:S01]  /*05e0*/  LDG.E.64 R32, desc[UR6][R58.64+0x38] ;  /* 0x000038063a207981 */ /* 0x000ea2000c1e1b00 */
[----:B------:R-:W-:-:S03]  /*05f0*/  VIADD R55, R55, 0x1 ;  /* 0x0000000137377836 */ /* 0x000fc60000000000 */
[----:B------:R-:W2:Y:S01]  /*0600*/  LDG.E.64 R40, desc[UR6][R58.64+0x10] ;  /* 0x000010063a287981 */ /* 0x000ea2000c1e1b00 */
[----:B------:R-:W-:-:S05]  /*0610*/  IMAD.WIDE.U32 R12, R55, 0x48, R12 ;  /* 0x00000048370c7825 */ /* 0x000fca00078e000c */
[----:B------:R-:W2:Y:S04]  /*0620*/  LDG.E.64 R46, desc[UR6][R12.64+0x8] ;  /* 0x000008060c2e7981 */ /* 0x000ea8000c1e1b00 */
[----:B------:R-:W2:Y:S01]  /*0630*/  LDG.E.64 R34, desc[UR6][R12.64] ;  /* 0x000000060c227981 */ /* 0x000ea2000c1e1b00 */
[C---:B---3--:R-:W-:Y:S02]  /*0640*/  DFMA R38, R2.reuse, R18, RZ ;  /* 0x000000120226722b */ /* 0x048fe400000000ff */
[C---:B----4-:R-:W-:Y:S02]  /*0650*/  DFMA R48, R2.reuse, R24, RZ ;  /* 0x000000180230722b */ /* 0x050fe400000000ff */
[CC--:B-----5:R-:W-:Y:S02]  /*0660*/  DFMA R44, R2.reuse, R28.reuse, RZ ;  /* 0x0000001c022c722b */ /* 0x0e0fe400000000ff */
[----:B------:R-:W-:-:S02]  /*0670*/  DFMA R2, -R2, R28, RZ ;  /* 0x0000001c0202722b */ /* 0x000fc400000001ff */
[C---:B--2---:R-:W-:Y:S02]  /*0680*/  DFMA R38, R50.reuse, R20, R38 ;  /* 0x000000143226722b */ /* 0x044fe40000000026 */
[C---:B------:R-:W-:Y:S02]  /*0690*/  DFMA R48, R50.reuse, R36, R48 ;  /* 0x000000243230722b */ /* 0x040fe40000000030 */
[CC--:B------:R-:W-:Y:S02]  /*06a0*/  DFMA R44, R50.reuse, R30.reuse, R44 ;  /* 0x0000001e322c722b */ /* 0x0c0fe4000000002c */
[----:B------:R-:W-:Y:S02]  /*06b0*/  DFMA R50, -R50, R30, R2 ;  /* 0x0000001e3232722b */ /* 0x000fe40000000102 */
[C---:B------:R-:W-:Y:S02]  /*06c0*/  DFMA R2, R10.reuse, R18, RZ ;  /* 0x000000120a02722b */ /* 0x040fe400000000ff */
[----:B------:R-:W-:-:S02]  /*06d0*/  DFMA R4, R10, R24, RZ ;  /* 0x000000180a04722b */ /* 0x000fc400000000ff */
[CC--:B------:R-:W-:Y:S02]  /*06e0*/  DFMA R6, R10.reuse, R28.reuse, RZ ;  /* 0x0000001c0a06722b */ /* 0x0c0fe400000000ff */
[----:B------:R-:W-:Y:S02]  /*06f0*/  DFMA R10, -R10, R28, RZ ;  /* 0x0000001c0a0a722b */ /* 0x000fe400000001ff */
[C---:B------:R-:W-:Y:S02]  /*0700*/  DFMA R2, R8.reuse, R20, R2 ;  /* 0x000000140802722b */ /* 0x040fe40000000002 */
[C---:B------:R-:W-:Y:S02]  /*0710*/  DFMA R4, R8.reuse, R36, R4 ;  /* 0x000000240804722b */ /* 0x040fe40000000004 */
[CC--:B------:R-:W-:Y:S02]  /*0720*/  DFMA R6, R8.reuse, R30.reuse, R6 ;  /* 0x0000001e0806722b */ /* 0x0c0fe40000000006 */
[----:B------:R-:W-:-:S02]  /*0730*/  DFMA R8, -R8, R30, R10 ;  /* 0x0000001e0808722b */ /* 0x000fc4000000010a */
[----:B------:R-:W2:Y:S01]  /*0740*/  LDG.E.64 R10, desc[UR6][R42.64+0x38] ;  /* 0x000038062a0a7981 */ /* 0x000ea2000c1e1b00 */
[C---:B------:R-:W-:Y:S02]  /*0750*/  DFMA R16, R14.reuse, R18, RZ ;  /* 0x000000120e10722b */ /* 0x040fe400000000ff */
[C---:B------:R-:W-:Y:S02]  /*0760*/  DFMA R22, R14.reuse, R24, RZ ;  /* 0x000000180e16722b */ /* 0x040fe400000000ff */
[C---:B------:R-:W-:Y:S02]  /*0770*/  DFMA R26, R14.reuse, R28, RZ ;  /* 0x0000001c0e1a722b */ /* 0x040fe400000000ff */
[C---:B------:R-:W-:Y:S02]  /*0780*/  DFMA R18, -R14.reuse, R18, RZ ;  /* 0x000000120e12722b */ /* 0x040fe400000001ff */
[C---:B------:R-:W-:Y:S02]  /*0790*/  DFMA R24, -R14.reuse, R24, RZ ;  /* 0x000000180e18722b */ /* 0x040fe400000001ff */
[----:B------:R-:W-:Y:S01]  /*07a0*/  DFMA R28, -R14, R28, RZ ;  /* 0x0000001c0e1c722b */ /* 0x000fe200000001ff */
[----:B------:R-:W3:Y:S01]  /*07b0*/  LDG.E.64 R14, desc[UR6][R42.64+0x30] ;  /* 0x000030062a0e7981 */ /* 0x000ee2000c1e1b00 */
[----:B------:R-:W-:-:S02]  /*07c0*/  DFMA R16, R32, R20, R16 ;  /* 0x000000142010722b */ /* 0x000fc40000000010 */
[C---:B------:R-:W-:Y:S01]  /*07d0*/  DFMA R18, -R32.reuse, R20, R18 ;  /* 0x000000142012722b */ /* 0x040fe20000000112 */
[----:B------:R-:W4:Y:S01]  /*07e0*/  LDG.E.64 R20, desc[UR6][R42.64+0x40] ;  /* 0x000040062a147981 */ /* 0x000f22000c1e1b00 */
[CC--:B------:R-:W-:Y:S02]  /*07f0*/  DFMA R26, R32.reuse, R30.reuse, R26 ;  /* 0x0000001e201a722b */ /* 0x0c0fe4000000001a */
[C---:B------:R-:W-:Y:S01]  /*0800*/  DFMA R28, -R32.reuse, R30, R28 ;  /* 0x0000001e201c722b */ /* 0x040fe2000000011c */
[----:B------:R-:W5:Y:S01]  /*0810*/  LDG.E.64 R30, desc[UR6][R12.64+0x10] ;  /* 0x000010060c1e7981 */ /* 0x000f62000c1e1b00 */
[CC--:B------:R-:W-:Y:S02]  /*0820*/  DFMA R22, R32.reuse, R36.reuse, R22 ;  /* 0x000000242016722b */ /* 0x0c0fe40000000016 */
[----:B------:R-:W-:Y:S01]  /*0830*/  DFMA R24, -R32, R36, R24 ;  /* 0x000000242018722b */ /* 0x000fe20000000118 */
[----:B------:R-:W5:Y:S01]  /*0840*/  LDG.E.64 R42, desc[UR6][R58.64+0x40] ;  /* 0x000040063a2a7981 */ /* 0x000f62000c1e1b00 */
[----:B--2---:R-:W-:-:S08]  /*0850*/  DFMA R36, -R40, R10, R48 ;  /* 0x0000000a2824722b */ /* 0x004fd00000000130 */
[----:B------:R-:W-:Y:S02]  /*0860*/  DADD R36, -R46, R36 ;  /* 0x000000002e247229 */ /* 0x000fe40000000124 */
[CCC-:B---3--:R-:W-:Y:S02]  /*0870*/  DFMA R32, R40.reuse, R14.reuse, R38.reuse ;  /* 0x0000000e2820722b */ /* 0x1c8fe40000000026 */
[----:B------:R-:W-:-:S04]  /*0880*/  DFMA R38, -R40, R14, R38 ;  /* 0x0000000e2826722b */ /* 0x000fc80000000126 */
[----:B------:R-:W-:-:S04]  /*0890*/  DMUL R36, R36, R36 ;  /* 0x0000002424247228 */ /* 0x000fc80000000000 */
[C---:B------:R-:W-:Y:S02]  /*08a0*/  DADD R38, -R34.reuse, R38 ;  /* 0x0000000022267229 */ /* 0x040fe40000000126 */
[----:B------:R-:W-:-:S06]  /*08b0*/  DADD R32, -R34, R32 ;  /* 0x0000000022207229 */ /* 0x000fcc0000000120 */
[----:B------:R-:W-:Y:S02]  /*08c0*/  DFMA R36, R38, R38, R36 ;  /* 0x000000262624722b */ /* 0x000fe40000000024 */
[----:B------:R-:W2:Y:S01]  /*08d0*/  LDG.E.64 R38, desc[UR6][R58.64+0x28] ;  /* 0x000028063a267981 */ /* 0x000ea2000c1e1b00 */
[C---:B----4-:R-:W-:Y:S02]  /*08e0*/  DFMA R34, R40.reuse, R20, R44 ;  /* 0x000000142822722b */ /* 0x050fe4000000002c */
[C---:B------:R-:W-:Y:S02]  /*08f0*/  DFMA R48, R40.reuse, R10, R48 ;  /* 0x0000000a2830722b */ /* 0x040fe40000000030 */
[CC--:B------:R-:W-:Y:S02]  /*0900*/  DFMA R44, -R40.reuse, R20.reuse, R44 ;  /* 0x00000014282c722b */ /* 0x0c0fe4000000012c */
[----:B------:R-:W-:Y:S01]  /*0910*/  DFMA R50, R40, R20, R50 ;  /* 0x000000142832722b */ /* 0x000fe20000000032 */
[----:B------:R-:W3:Y:S05]  /*0920*/  LDG.E.64 R40, desc[UR6][R12.64+0x18] ;  /* 0x000018060c287981 */ /* 0x000eea000c1e1b00 */
[C---:B-----5:R-:W-:Y:S01]  /*0930*/  DADD R44, -R30.reuse, R44 ;  /* 0x000000001e2c7229 */ /* 0x060fe2000000012c */
[----:B------:R-:W4:Y:S01]  /*0940*/  LDG.E.64 R58, desc[UR6][R12.64+0x40] ;  /* 0x000040060c3a7981 */ /* 0x000f22000c1e1b00 */
[----:B------:R-:W-:-:S06]  /*0950*/  DADD R50, -R30, R50 ;  /* 0x000000001e327229 */ /* 0x000fcc0000000132 */
[--C-:B------:R-:W-:Y:S02]  /*0960*/  DFMA R44, R44, R44, R36.reuse ;  /* 0x0000002c2c2c722b */ /* 0x100fe40000000024 */
[----:B------:R-:W-:Y:S02]  /*0970*/  DFMA R36, R50, R50, R36 ;  /* 0x000000323224722b */ /* 0x000fe40000000024 */
[----:B------:R-:W5:Y:S01]  /*0980*/  LDG.E.64 R50, desc[UR6][R12.64+0x20] ;  /* 0x000020060c327981 */ /* 0x000f62000c1e1b00 */
[----:B------:R-:W-:-:S08]  /*0990*/  DADD R48, -R46, R48 ;  /* 0x000000002e307229 */ /* 0x000fd00000000130 */
[----:B------:R-:W-:-:S08]  /*09a0*/  DMUL R48, R48, R48 ;  /* 0x0000003030307228 */ /* 0x000fd00000000000 */
[----:B------:R-:W-:Y:S02]  /*09b0*/  DFMA R48, R32, R32, R48 ;  /* 0x000000202030722b */ /* 0x000fe40000000030 */
[CC--:B------:R-:W-:Y:S02]  /*09c0*/  DFMA R26, R42.reuse, R20.reuse, R26 ;  /* 0x000000142a1a722b */ /* 0x0c0fe4000000001a */
[----:B------:R-:W-:Y:S02]  /*09d0*/  DFMA R28, R42, R20, R28 ;  /* 0x000000142a1c722b */ /* 0x000fe4000000001c */
[CCC-:B--2---:R-:W-:Y:S02]  /*09e0*/  DFMA R46, -R38.reuse, R14.reuse, R2.reuse ;  /* 0x0000000e262e722b */ /* 0x1c4fe40000000102 */
[----:B------:R-:W-:-:S06]  /*09f0*/  DFMA R2, R38, R14, R2 ;  /* 0x0000000e2602722b */ /* 0x000fcc0000000002 */
[C---:B---3--:R-:W-:Y:S02]  /*0a00*/  DADD R46, -R40.reuse, R46 ;  /* 0x00000000282e7229 */ /* 0x048fe4000000012e */
[----:B------:R-:W-:Y:S01]  /*0a10*/  DADD R2, -R40, R2 ;  /* 0x0000000028027229 */ /* 0x000fe20000000102 */
[----:B------:R-:W2:Y:S01]  /*0a20*/  LDG.E.64 R40, desc[UR6][R12.64+0x28] ;  /* 0x000028060c287981 */ /* 0x000ea2000c1e1b00 */
[----:B------:R-:W-:-:S04]  /*0a30*/  DFMA R32, R38, R10, R4 ;  /* 0x0000000a2620722b */ /* 0x000fc80000000004 */
[CC--:B------:R-:W-:Y:S02]  /*0a40*/  DFMA R44, R46.reuse, R46.reuse, R44 ;  /* 0x0000002e2e2c722b */ /* 0x0c0fe4000000002c */
[----:B------:R-:W-:Y:S02]  /*0a50*/  DFMA R36, R46, R46, R36 ;  /* 0x0000002e2e24722b */ /* 0x000fe40000000024 */
[C---:B------:R-:W-:Y:S02]  /*0a60*/  DFMA R46, R38.reuse, R20, R6 ;  /* 0x00000014262e722b */ /* 0x040fe40000000006 */
[C---:B------:R-:W-:Y:S02]  /*0a70*/  DFMA R4, -R38.reuse, R10, R4 ;  /* 0x0000000a2604722b */ /* 0x040fe40000000104 */
[CC--:B------:R-:W-:Y:S02]  /*0a80*/  DFMA R6, -R38.reuse, R20.reuse, R6 ;  /* 0x000000142606722b */ /* 0x0c0fe40000000106 */
[----:B------:R-:W-:Y:S01]  /*0a90*/  DFMA R8, R38, R20, R8 ;  /* 0x000000142608722b */ /* 0x000fe20000000008 */
[----:B------:R-:W3:Y:S04]  /*0aa0*/  LDG.E.64 R38, desc[UR6][R12.64+0x30] ;  /* 0x000030060c267981 */ /* 0x000ee8000c1e1b00 */
        /* <DEDUP_REMOVED lines=13> */
[----:B------:R-:W-:-:S04]  /*0b80*/  DFMA R44, R4, R4, R44 ;  /* 0x00000004042c722b */ /* 0x000fc8000000002c */
[----:B------:R-:W-:Y:S02]  /*0b90*/  DFMA R22, R32, R32, R22 ;  /* 0x000000202016722b */ /* 0x000fe40000000016 */
[----:B------:R-:W-:Y:S02]  /*0ba0*/  DFMA R30, R30, R30, R48 ;  /* 0x0000001e1e1e722b */ /* 0x000fe40000000030 */
[----:B------:R-:W-:-:S06]  /*0bb0*/  DFMA R36, R4, R4, R36 ;  /* 0x000000040424722b */ /* 0x000fcc0000000024 */
[----:B------:R-:W-:Y:S02]  /*0bc0*/  DFMA R30, R2, R2, R30 ;  /* 0x00000002021e722b */ /* 0x000fe4000000001e */
[C---:B----4-:R-:W-:Y:S02]  /*0bd0*/  DADD R28, -R58.reuse, R28 ;  /* 0x000000003a1c7229 */ /* 0x050fe4000000011c */
[----:B------:R-:W-:-:S04]  /*0be0*/  DADD R26, -R58, R26 ;  /* 0x000000003a1a7229 */ /* 0x000fc8000000011a */
[----:B------:R-:W-:Y:S02]  /*0bf0*/  DFMA R30, R32, R32, R30 ;  /* 0x00000020201e722b */ /* 0x000fe4000000001e */
[C---:B--2---:R-:W-:Y:S02]  /*0c00*/  DADD R6, -R40.reuse, R6 ;  /* 0x0000000028067229 */ /* 0x044fe40000000106 */
[----:B0-----:R-:W-:-:S06]  /*0c10*/  DADD R12, -R40, R46 ;  /* 0x00000000280c7229 */ /* 0x001fcc000000012e */
[----:B------:R-:W-:Y:S02]  /*0c20*/  DFMA R44, R6, R6, R44 ;  /* 0x00000006062c722b */ /* 0x000fe4000000002c */
[----:B------:R-:W-:Y:S02]  /*0c30*/  DFMA R22, R12, R12, R22 ;  /* 0x0000000c0c16722b */ /* 0x000fe40000000016 */
[----:B------:R-:W-:Y:S02]  /*0c40*/  DADD R8, -R40, R8 ;  /* 0x0000000028087229 */ /* 0x000fe40000000108 */
[C---:B---3--:R-:W-:Y:S02]  /*0c50*/  DADD R18, -R38.reuse, R18 ;  /* 0x0000000026127229 */ /* 0x048fe40000000112 */
[----:B------:R-:W-:Y:S02]  /*0c60*/  DADD R6, -R38, R50 ;  /* 0x0000000026067229 */ /* 0x000fe40000000132 */
[----:B------:R-:W-:-:S02]  /*0c70*/  DADD R24, -R20, R24 ;  /* 0x0000000014187229 */ /* 0x000fc40000000118 */
[----:B------:R-:W-:Y:S02]  /*0c80*/  DADD R2, -R20, R16 ;  /* 0x0000000014027229 */ /* 0x000fe40000000110 */
[----:B------:R-:W-:Y:S02]  /*0c90*/  DFMA R44, R18, R18, R44 ;  /* 0x00000012122c722b */ /* 0x000fe4000000002c */
[----:B------:R-:W-:Y:S02]  /*0ca0*/  DFMA R22, R6, R6, R22 ;  /* 0x000000060616722b */ /* 0x000fe40000000016 */
[----:B------:R-:W-:Y:S02]  /*0cb0*/  DFMA R36, R8, R8, R36 ;  /* 0x000000080824722b */ /* 0x000fe40000000024 */
[----:B------:R-:W-:Y:S02]  /*0cc0*/  DADD R14, -R38, R14 ;  /* 0x00000000260e7229 */ /* 0x000fe4000000010e */
[----:B------:R-:W-:-:S02]  /*0cd0*/  DADD R40, R40, R46 ;  /* 0x0000000028287229 */ /* 0x000fc4000000002e */
[----:B------:R-:W-:Y:S02]  /*0ce0*/  DFMA R44, R24, R24, R44 ;  /* 0x00000018182c722b */ /* 0x000fe4000000002c */
[----:B------:R-:W-:Y:S02]  /*0cf0*/  DFMA R8, R2, R2, R22 ;  /* 0x000000020208722b */ /* 0x000fe40000000016 */
[----:B------:R-:W-:Y:S02]  /*0d00*/  DFMA R36, R14, R14, R36 ;  /* 0x0000000e0e24722b */ /* 0x000fe40000000024 */
[----:B------:R-:W-:Y:S02]  /*0d10*/  DADD R2, -R20, R10 ;  /* 0x0000000014027229 */ /* 0x000fe4000000010a */
[----:B------:R-:W-:Y:S02]  /*0d20*/  DFMA R30, R40, R40, R30 ;  /* 0x00000028281e722b */ /* 0x000fe4000000001e */
[----:B------:R-:W-:-:S02]  /*0d30*/  DADD R38, R38, R50 ;  /* 0x0000000026267229 */ /* 0x000fc40000000032 */
[----:B------:R-:W-:Y:S02]  /*0d40*/  DFMA R10, R28, R28, R44 ;  /* 0x0000001c1c0a722b */ /* 0x000fe4000000002c */
[----:B------:R-:W-:Y:S02]  /*0d50*/  DFMA R8, R26, R26, R8 ;  /* 0x0000001a1a08722b */ /* 0x000fe40000000008 */
[----:B------:R-:W-:Y:S02]  /*0d60*/  DFMA R4, R2, R2, R36 ;  /* 0x000000020204722b */ /* 0x000fe40000000024 */
[----:B------:R-:W-:Y:S02]  /*0d70*/  DFMA R30, R38, R38, R30 ;  /* 0x00000026261e722b */ /* 0x000fe4000000001e */
[----:B------:R-:W-:Y:S02]  /*0d80*/  DADD R16, R20, R16 ;  /* 0x0000000014107229 */ /* 0x000fe40000000010 */
[----:B------:R-:W-:-:S02]  /*0d90*/  DSETP.GEU.AND P0, PT, R10, R8, PT ;  /* 0x000000080a00722a */ /* 0x000fc40003f0e000 */
        /* <DEDUP_REMOVED lines=13> */
[----:B------:R-:W-:Y:S01]  /*0e70*/  IMAD R17, R16, 0xc, R1 ;  /* 0x0000000c10117824 */ /* 0x000fe200078e0201 */
[----:B------:R0:W-:Y:S04]  /*0e80*/  STL.128 [R1+0x10], R4 ;  /* 0x0000100401007387 */ /* 0x0001e80000100c00 */
[----:B------:R-:W2:Y:S04]  /*0e90*/  LDL R2, [R17+0x20] ;  /* 0x0000200011027983 */ /* 0x000ea80000100800 */
[----:B------:R-:W3:Y:S04]  /*0ea0*/  LDL R12, [R17+0x24] ;  /* 0x00002400110c7983 */ /* 0x000ee80000100800 */
[----:B------:R-:W4:Y:S01]  /*0eb0*/  LDL R14, [R17+0x28] ;  /* 0x00002800110e7983 */ /* 0x000f220000100800 */
[----:B------:R-:W-:Y:S05]  /*0ec0*/  YIELD ;  /* 0x0000000000007946 */ /* 0x000fea0003800000 */
[----:B------:R-:W-:-:S04]  /*0ed0*/  UPRMT UR4, UR5, 0x8880, URZ ;  /* 0x0000888005047896 */ /* 0x000fc800080000ff */
[----:B------:R-:W-:Y:S01]  /*0ee0*/  UISETP.NE.AND UP0, UPT, UR4, URZ, UPT ;  /* 0x000000ff0400728c */ /* 0x000fe2000bf05270 */
[----:B0-----:R-:W-:Y:S02]  /*0ef0*/  FSEL R6, R6, R18, !P0 ;  /* 0x0000001206067208 */ /* 0x001fe40004000000 */
[----:B------:R-:W-:Y:S01]  /*0f00*/  FSEL R7, R7, R19, !P0 ;  /* 0x0000001307077208 */ /* 0x000fe20004000000 */
[----:B--2---:R-:W0:Y:S08]  /*0f10*/  I2F.F64 R2, R2 ;  /* 0x0000000200027312 */ /* 0x004e300000201c00 */
[----:B---3--:R-:W2:Y:S08]  /*0f20*/  I2F.F64 R12, R12 ;  /* 0x0000000c000c7312 */ /* 0x008eb00000201c00 */
[----:B----4-:R-:W3:Y:S01]  /*0f30*/  I2F.F64 R14, R14 ;  /* 0x0000000e000e7312 */ /* 0x010ee20000201c00 */
[----:B0-----:R-:W-:Y:S05]  /*0f40*/  BRA.U !UP0, `(.L_x_273) ;  /* 0x0000000908e07547 */ /* 0x001fea000b800000 */
[----:B------:R-:W4:Y:S04]  /*0f50*/  LDL R4, [R17+0x50] ;  /* 0x0000500011047983 */ /* 0x000f280000100800 */
[----:B------:R-:W5:Y:S01]  /*0f60*/  LDL R8, [R17+0x80] ;  /* 0x0000800011087983 */ /* 0x000f620000100800 */
[----:B------:R-:W-:-:S03]  /*0f70*/  IMAD R21, R16, 0xc, R1 ;  /* 0x0000000c10157824 */ /* 0x000fc600078e0201 */
[----:B------:R-:W2:Y:S04]  /*0f80*/  LDL R10, [R17+0x54] ;  /* 0x00005400110a7983 */ /* 0x000ea80000100800 */
[----:B------:R-:W3:Y:S04]  /*0f90*/  LDL R16, [R21+0x84] ;  /* 0x0000840015107983 */ /* 0x000ee80000100800 */
[----:B------:R-:W3:Y:S04]  /*0fa0*/  LDL R20, [R17+0x58] ;  /* 0x0000580011147983 */ /* 0x000ee80000100800 */
[----:B------:R-:W3:Y:S01]  /*0fb0*/  LDL R24, [R21+0x88] ;  /* 0x0000880015187983 */ /* 0x000ee20000100800 */
[----:B----4-:R-:W-:Y:S01]  /*0fc0*/  IMAD R4, R4, 0x8, R1 ;  /* 0x0000000804047824 */ /* 0x010fe200078e0201 */
[----:B-----5:R-:W-:-:S05]  /*0fd0*/  LEA R22, R8, R1, 0x3 ;  /* 0x0000000108167211 */ /* 0x020fca00078e18ff */
[----:B------:R-:W4:Y:S04]  /*0fe0*/  LDL.64 R4, [R4] ;  /* 0x0000000004047983 */ /* 0x000f280000100a00 */
[----:B------:R-:W4:Y:S01]  /*0ff0*/  LDL.64 R18, [R22] ;  /* 0x0000000016127983 */ /* 0x000f220000100a00 */
[--C-:B--2---:R-:W-:Y:S02]  /*1000*/  IMAD R8, R10, 0x8, R1.reuse ;  /* 0x000000080a087824 */ /* 0x104fe400078e0201 */
[--C-:B---3--:R-:W-:Y:S02]  /*1010*/  IMAD R10, R16, 0x8, R1.reuse ;  /* 0x00000008100a7824 */ /* 0x108fe400078e0201 */
[----:B------:R-:W-:Y:S02]  /*1020*/  IMAD R16, R20, 0x8, R1 ;  /* 0x0000000814107824 */ /* 0x000fe400078e0201 */
[----:B------:R-:W2:Y:S01]  /*1030*/  LDL.64 R8, [R8] ;  /* 0x0000000008087983 */ /* 0x000ea20000100a00 */
[----:B------:R-:W-:-:S03]  /*1040*/  LEA R20, R24, R1, 0x3 ;  /* 0x0000000118147211 */ /* 0x000fc600078e18ff */
[----:B------:R-:W2:Y:S04]  /*1050*/  LDL.64 R10, [R10] ;  /* 0x000000000a0a7983 */ /* 0x000ea80000100a00 */
[----:B------:R-:W3:Y:S04]  /*1060*/  LDL.64 R16, [R16] ;  /* 0x0000000010107983 */ /* 0x000ee80000100a00 */
[----:B------:R-:W3:Y:S01]  /*1070*/  LDL.64 R20, [R20] ;  /* 0x0000000014147983 */ /* 0x000ee20000100a00 */
[----:B------:R-:W-:Y:S01]  /*1080*/  FSETP.GEU.AND P3, PT, |R7|, 6.5827683646048100446e-37, PT ;  /* 0x036000000700780b */ /* 0x000fe20003f6e200 */
[----:B------:R-:W-:Y:S01]  /*1090*/  BSSY.RECONVERGENT B1, `(.L_x_274) ;  /* 0x000001d000017945 */ /* 0x000fe20003800200 */
[----:B----4-:R-:W-:-:S06]  /*10a0*/  DSETP.GEU.AND P0, PT, R18, R4, PT ;  /* 0x000000041200722a */ /* 0x010fcc0003f0e000 */
        /* <DEDUP_REMOVED lines=14> */
[----:B--2---:R-:W-:Y:S02]  /*1190*/  DSETP.GEU.AND P0, PT, R10, R8, PT ;  /* 0x000000080a00722a */ /* 0x004fe40003f0e000 */
[----:B---3--:R-:W-:-:S04]  /*11a0*/  DSETP.GEU.AND P1, PT, R20, R16, PT ;  /* 0x000000101400722a */ /* 0x008fc80003f2e000 */
[----:B------:R-:W-:Y:S02]  /*11b0*/  FSEL R10, R10, R8, !P0 ;  /* 0x000000080a0a7208 */ /* 0x000fe40004000000 */
[----:B------:R-:W-:Y:S02]  /*11c0*/  FSEL R11, R11, R9, !P0 ;  /* 0x000000090b0b7208 */ /* 0x000fe40004000000 */
[----:B------:R-:W-:Y:S02]  /*11d0*/  FSEL R8, R20, R16, !P1 ;  /* 0x0000001014087208 */ /* 0x000fe40004800000 */
[----:B------:R-:W-:Y:S01]  /*11e0*/  FSEL R9, R21, R17, !P1 ;  /* 0x0000001115097208 */ /* 0x000fe20004800000 */
[----:B------:R-:W-:Y:S06]  /*11f0*/  @P2 BRA P3, `(.L_x_275) ;  /* 0x0000000000182947 */ /* 0x000fec0001800000 */
[----:B------:R-:W-:Y:S01]  /*1200*/  IMAD.MOV.U32 R16, RZ, RZ, R18 ;  /* 0x000000ffff107224 */ /* 0x000fe200078e0012 */
[----:B------:R-:W-:Y:S01]  /*1210*/  MOV R18, R6 ;  /* 0x0000000600127202 */ /* 0x000fe20000000f00 */
[----:B------:R-:W-:Y:S01]  /*1220*/  IMAD.MOV.U32 R17, RZ, RZ, R19 ;  /* 0x000000ffff117224 */ /* 0x000fe200078e0013 */
[----:B------:R-:W-:Y:S01]  /*1230*/  MOV R20, 0x1260 ;  /* 0x0000126000147802 */ /* 0x000fe20000000f00 */
[----:B------:R-:W-:-:S07]  /*1240*/  IMAD.MOV.U32 R19, RZ, RZ, R7 ;  /* 0x000000ffff137224 */ /* 0x000fce00078e0007 */
[----:B-1----:R-:W-:Y:S05]  /*1250*/  CALL.REL.NOINC `($__internal_8_$__cuda_sm20_div_rn_f64_full) ;  /* 0x0000000800a87944 */ /* 0x002fea0003c00000 */
.L_x_275:
[----:B-1----:R-:W-:Y:S05]  /*1260*/  BSYNC.RECONVERGENT B1 ;  /* 0x0000000000017941 */ /* 0x002fea0003800200 */
.L_x_274:
        /* <DEDUP_REMOVED lines=21> */
[----:B------:R-:W-:Y:S02]  /*13c0*/  IMAD.MOV.U32 R22, RZ, RZ, R24 ;  /* 0x000000ffff167224 */ /* 0x000fe400078e0018 */
[----:B------:R-:W-:-:S07]  /*13d0*/  IMAD.MOV.U32 R23, RZ, RZ, R21 ;  /* 0x000000ffff177224 */ /* 0x000fce00078e0015 */
[----:B------:R-:W-:Y:S05]  /*13e0*/  CALL.REL.NOINC `($__internal_9_$__cuda_sm20_dsqrt_rn_f64_mediumpath_v1) ;  /* 0x0000000c00b47944 */ /* 0x000fea0003c00000 */
.L_x_277:
[----:B------:R-:W-:Y:S05]  /*13f0*/  BSYNC.RECONVERGENT B1 ;  /* 0x0000000000017941 */ /* 0x000fea0003800200 */
.L_x_276:
[----:B------:R-:W0:Y:S01]  /*1400*/  MUFU.RCP64H R5, R11 ;  /* 0x0000000b00057308 */ /* 0x000e220000001800 */
[----:B------:R-:W-:Y:S01]  /*1410*/  MOV R4, 0x1 ;  /* 0x0000000100047802 */ /* 0x000fe20000000f00 */
[----:B------:R-:W-:Y:S01]  /*1420*/  IMAD.MOV.U32 R20, RZ, RZ, R6 ;  /* 0x000000ffff147224 */ /* 0x000fe200078e0006 */
[----:B------:R-:W-:Y:S01]  /*1430*/  FSETP.GEU.AND P1, PT, |R7|, 6.5827683646048100446e-37, PT ;  /* 0x036000000700780b */ /* 0x000fe20003f2e200 */
[----:B------:R-:W-:Y:S01]  /*1440*/  IMAD.MOV.U32 R21, RZ, RZ, R7 ;  /* 0x000000ffff157224 */ /* 0x000fe200078e0007 */
[----:B------:R-:W-:Y:S01]  /*1450*/  DADD R16, -R16, 1 ;  /* 0x3ff0000010107429 */ /* 0x000fe20000000100 */
[----:B------:R-:W-:Y:S07]  /*1460*/  BSSY.RECONVERGENT B1, `(.L_x_278) ;  /* 0x0000013000017945 */ /* 0x000fee0003800200 */
[----:B------:R-:W-:-:S02]  /*1470*/  DMUL R2, R2, R16 ;  /* 0x0000001002027228 */ /* 0x000fc40000000000 */
        /* <DEDUP_REMOVED lines=16> */
[----:B------:R-:W-:Y:S05]  /*1580*/  CALL.REL.NOINC `($__internal_8_$__cuda_sm20_div_rn_f64_full) ;  /* 0x0000000400dc7944 */ /* 0x000fea0003c00000 */
.L_x_279:
[----:B------:R-:W-:Y:S05]  /*1590*/  BSYNC.RECONVERGENT B1 ;  /* 0x0000000000017941 */ /* 0x000fea0003800200 */
.L_x_278:
        /* <DEDUP_REMOVED lines=20> */
[----:B------:R-:W-:Y:S01]  /*16e0*/  MOV R25, R23 ;  /* 0x0000001700197202 */ /* 0x000fe20000000f00 */
[----:B------:R-:W-:Y:S01]  /*16f0*/  IMAD.MOV.U32 R20, RZ, RZ, R24 ;  /* 0x000000ffff147224 */ /* 0x000fe200078e0018 */
[----:B------:R-:W-:Y:S01]  /*1700*/  MOV R4, 0x1740 ;  /* 0x0000174000047802 */ /* 0x000fe20000000f00 */
[----:B------:R-:W-:Y:S02]  /*1710*/  IMAD.MOV.U32 R18, RZ, RZ, R10 ;  /* 0x000000ffff127224 */ /* 0x000fe400078e000a */
[----:B------:R-:W-:-:S07]  /*1720*/  IMAD.MOV.U32 R23, RZ, RZ, R19 ;  /* 0x000000ffff177224 */ /* 0x000fce00078e0013 */
[----:B------:R-:W-:Y:S05]  /*1730*/  CALL.REL.NOINC `($__internal_9_$__cuda_sm20_dsqrt_rn_f64_mediumpath_v1) ;  /* 0x0000000800e07944 */ /* 0x000fea0003c00000 */
.L_x_281:
[----:B------:R-:W-:Y:S05]  /*1740*/  BSYNC.RECONVERGENT B1 ;  /* 0x0000000000017941 */ /* 0x000fea0003800200 */
.L_x_280:
[----:B------:R-:W0:Y:S01]  /*1750*/  MUFU.RCP64H R5, R9 ;  /* 0x0000000900057308 */ /* 0x000e220000001800 */
[----:B------:R-:W-:Y:S01]  /*1760*/  IMAD.MOV.U32 R4, RZ, RZ, 0x1 ;  /* 0x00000001ff047424 */ /* 0x000fe200078e00ff */
[----:B------:R-:W-:Y:S01]  /*1770*/  MOV R18, R6 ;  /* 0x0000000600127202 */ /* 0x000fe20000000f00 */
[----:B------:R-:W-:Y:S01]  /*1780*/  IMAD.MOV.U32 R19, RZ, RZ, R7 ;  /* 0x000000ffff137224 */ /* 0x000fe200078e0007 */
[----:B------:R-:W-:Y:S01]  /*1790*/  FSETP.GEU.AND P1, PT, |R7|, 6.5827683646048100446e-37, PT ;  /* 0x036000000700780b */ /* 0x000fe20003f2e200 */
        /* <DEDUP_REMOVED lines=20> */
.L_x_283:
[----:B------:R-:W-:Y:S05]  /*18e0*/  BSYNC.RECONVERGENT B1 ;  /* 0x0000000000017941 */ /* 0x000fea0003800200 */
.L_x_282:
        /* <DEDUP_REMOVED lines=23> */
[----:B------:R-:W-:-:S07]  /*1a60*/  IMAD.MOV.U32 R18, RZ, RZ, R6 ;  /* 0x000000ffff127224 */ /* 0x000fce00078e0006 */
[----:B------:R-:W-:Y:S05]  /*1a70*/  CALL.REL.NOINC `($__internal_9_$__cuda_sm20_dsqrt_rn_f64_mediumpath_v1) ;  /* 0x0000000800107944 */ /* 0x000fea0003c00000 */
[----:B------:R-:W-:Y:S02]  /*1a80*/  IMAD.MOV.U32 R8, RZ, RZ, R16 ;  /* 0x000000ffff087224 */ /* 0x000fe400078e0010 */
[----:B------:R-:W-:-:S07]  /*1a90*/  IMAD.MOV.U32 R9, RZ, RZ, R17 ;  /* 0x000000ffff097224 */ /* 0x000fce00078e0011 */
.L_x_285:
[----:B------:R-:W-:Y:S05]  /*1aa0*/  BSYNC.RECONVERGENT B1 ;  /* 0x0000000000017941 */ /* 0x000fea0003800200 */
.L_x_284:
[----:B------:R-:W-:-:S08]  /*1ab0*/  DADD R8, -R8, 1 ;  /* 0x3ff0000008087429 */ /* 0x000fd00000000100 */
[----:B------:R-:W-:-:S11]  /*1ac0*/  DMUL R14, R14, R8 ;  /* 0x000000080e0e7228 */ /* 0x000fd60000000000 */
.L_x_273:
[----:B------:R-:W0:Y:S08]  /*1ad0*/  LDC.64 R16, c[0x0][0x390] ;  /* 0x0000e400ff107b82 */ /* 0x000e300000000a00 */
[----:B------:R-:W4:Y:S01]  /*1ae0*/  LDC.64 R22, c[0x0][0x398] ;  /* 0x0000e600ff167b82 */ /* 0x000f220000000a00 */
[----:B0-----:R-:W-:-:S05]  /*1af0*/  IMAD.WIDE.U32 R8, R55, 0x8, R16 ;  /* 0x0000000837087825 */ /* 0x001fca00078e0010 */
[----:B------:R-:W3:Y:S01]  /*1b00*/  LDG.E.64 R10, desc[UR6][R8.64] ;  /* 0x00000006080a7981 */ /* 0x000ee2000c1e1b00 */
[----:B------:R-:W-:-:S05]  /*1b10*/  IMAD.WIDE.U32 R4, R56, 0x8, R16 ;  /* 0x0000000838047825 */ /* 0x000fca00078e0010 */
[----:B------:R-:W5:Y:S01]  /*1b20*/  LDG.E.64 R6, desc[UR6][R4.64] ;  /* 0x0000000604067981 */ /* 0x000f62000c1e1b00 */
[----:B------:R-:W-:Y:S01]  /*1b30*/  IMAD.WIDE.U32 R16, R57, 0x8, R16 ;  /* 0x0000000839107825 */ /* 0x000fe200078e0010 */
[----:B---3--:R-:W-:-:S08]  /*1b40*/  DMUL R10, R10, R14 ;  /* 0x0000000e0a0a7228 */ /* 0x008fd00000000000 */
[----:B-----5:R-:W-:Y:S01]  /*1b50*/  DFMA R6, R6, R2, R10 ;  /* 0x000000020606722b */ /* 0x020fe2000000000a */
[----:B----4-:R-:W-:-:S06]  /*1b60*/  IMAD.WIDE.U32 R10, R57, 0x8, R22 ;  /* 0x00000008390a7825 */ /* 0x010fcc00078e0016 */
[----:B------:R1:W-:Y:S04]  /*1b70*/  REDG.E.ADD.F64.RN.STRONG.GPU desc[UR6][R10.64], R6 ;  /* 0x000000060a0079a6 */ /* 0x0003e8000c12ff06 */
[----:B------:R-:W2:Y:S04]  /*1b80*/  LDG.E.64 R20, desc[UR6][R8.64] ;  /* 0x0000000608147981 */ /* 0x000ea8000c1e1b00 */
[----:B------:R-:W3:Y:S01]  /*1b90*/  LDG.E.64 R18, desc[UR6][R16.64] ;  /* 0x0000000610127981 */ /* 0x000ee2000c1e1b00 */
[----:B--2---:R-:W-:-:S08]  /*1ba0*/  DMUL R20, R20, R12 ;  /* 0x0000000c14147228 */ /* 0x004fd00000000000 */
[----:B---3--:R-:W-:Y:S01]  /*1bb0*/  DFMA R18, R18, R2, R20 ;  /* 0x000000021212722b */ /* 0x008fe20000000014 */
[----:B------:R-:W-:-:S06]  /*1bc0*/  IMAD.WIDE.U32 R2, R56, 0x8, R22 ;  /* 0x0000000838027825 */ /* 0x000fcc00078e0016 */
[----:B------:R0:W-:Y:S04]  /*1bd0*/  REDG.E.ADD.F64.RN.STRONG.GPU desc[UR6][R2.64], R18 ;  /* 0x00000012020079a6 */ /* 0x0001e8000c12ff06 */
[----:B------:R-:W2:Y:S04]  /*1be0*/  LDG.E.64 R4, desc[UR6][R4.64] ;  /* 0x0000000604047981 */ /* 0x000ea8000c1e1b00 */
[----:B------:R-:W3:Y:S01]  /*1bf0*/  LDG.E.64 R20, desc[UR6][R16.64] ;  /* 0x0000000610147981 */ /* 0x000ee2000c1e1b00 */
[----:B-1----:R-:W-:Y:S01]  /*1c00*/  IMAD.U32 R10, RZ, RZ, UR8 ;  /* 0x00000008ff0a7e24 */ /* 0x002fe2000f8e00ff */
[----:B------:R-:W-:Y:S01]  /*1c10*/  IADD3 R8, PT, PT, R54, 0x2, RZ ;  /* 0x0000000236087810 */ /* 0x000fe20007ffe0ff */
[----:B------:R-:W-:-:S03]  /*1c20*/  IMAD.WIDE.U32 R6, R55, 0x8, R22 ;  /* 0x0000000837067825 */ /* 0x000fc600078e0016 */
[----:B------:R-:W-:Y:S01]  /*1c30*/  ISETP.GE.U32.AND P0, PT, R8, R10, PT ;  /* 0x0000000a0800720c */ /* 0x000fe20003f06070 */
[----:B------:R-:W-:Y:S01]  /*1c40*/  VIADD R54, R54, 0x1 ;  /* 0x0000000136367836 */ /* 0x000fe20000000000 */
[----:B------:R-:W-:Y:S01]  /*1c50*/  IADD3 R56, PT, PT, R56, 0x1, RZ ;  /* 0x0000000138387810 */ /* 0x000fe20007ffe0ff */
[----:B--2---:R-:W-:-:S08]  /*1c60*/  DMUL R12, R4, R12 ;  /* 0x0000000c040c7228 */ /* 0x004fd00000000000 */
[----:B---3--:R-:W-:-:S07]  /*1c70*/  DFMA R12, R20, R14, R12 ;  /* 0x0000000e140c722b */ /* 0x008fce000000000c */
[----:B------:R0:W-:Y:S01]  /*1c80*/  REDG.E.ADD.F64.RN.STRONG.GPU desc[UR6][R6.64], R12 ;  /* 0x0000000c060079a6 */ /* 0x0001e2000c12ff06 */
[----:B------:R-:W-:Y:S05]  /*1c90*/  @!P0 BRA `(.L_x_286) ;  /* 0xffffffe800148947 */ /* 0x000fea000383ffff */
.L_x_272:
[----:B-12---:R-:W-:Y:S05]  /*1ca0*/  BSYNC B0 ;  /* 0x0000000000007941 */ /* 0x006fea0003800000 */
.L_x_271:
[----:B0-----:R-:W-:Y:S02]  /*1cb0*/  VIADD R3, R10, 0xffffffff ;  /* 0xffffffff0a037836 */ /* 0x001fe40000000000 */
[----:B------:R-:W-:-:S05]  /*1cc0*/  VIADD R2, R0, 0x1 ;  /* 0x0000000100027836 */ /* 0x000fca0000000000 */
[----:B------:R-:W-:-:S13]  /*1cd0*/  ISETP.GE.U32.AND P0, PT, R2, R3, PT ;  /* 0x000000030200720c */ /* 0x000fda0003f06070 */
[----:B------:R-:W-:Y:S05]  /*1ce0*/  @P0 EXIT ;  /* 0x000000000000094d */ /* 0x000fea0003800000 */
[----:B------:R-:W-:Y:S05]  /*1cf0*/  BRA `(.L_x_287) ;  /* 0xffffffe400c47947 */ /* 0x000fea000383ffff */
        .weak           $__internal_8_$__cuda_sm20_div_rn_f64_full
        .type           $__internal_8_$__cuda_sm20_div_rn_f64_full,@function
        .size           $__internal_8_$__cuda_sm20_div_rn_f64_full,($__internal_9_$__cuda_sm20_dsqrt_rn_f64_mediumpath_v1 - $__internal_8_$__cuda_sm20_div_rn_f64_full)
$__internal_8_$__cuda_sm20_div_rn_f64_full:
[C---:B------:R-:W-:Y:S01]  /*1d00*/  FSETP.GEU.AND P0, PT, |R17|.reuse, 1.469367938527859385e-39, PT ;  /* 0x001000001100780b */ /* 0x040fe20003f0e200 */
[----:B------:R-:W-:Y:S01]  /*1d10*/  IMAD.MOV.U32 R22, RZ, RZ, 0x1 ;  /* 0x00000001ff167424 */ /* 0x000fe200078e00ff */
[----:B------:R-:W-:Y:S01]  /*1d20*/  LOP3.LUT R4, R17, 0x800fffff, RZ, 0xc0, !PT ;  /* 0x800fffff11047812 */ /* 0x000fe200078ec0ff */
[----:B------:R-:W-:Y:S01]  /*1d30*/  IMAD.MOV.U32 R32, RZ, RZ, 0x1ca00000 ;  /* 0x1ca00000ff207424 */ /* 0x000fe200078e00ff */
[C---:B------:R-:W-:Y:S01]  /*1d40*/  FSETP.GEU.AND P2, PT, |R19|.reuse, 1.469367938527859385e-39, PT ;  /* 0x001000001300780b */ /* 0x040fe20003f4e200 */
[----:B------:R-:W-:Y:S01]  /*1d50*/  BSSY.RECONVERGENT B2, `(.L_x_288) ;  /* 0x0000052000027945 */ /* 0x000fe20003800200 */
[----:B------:R-:W-:Y:S02]  /*1d60*/  LOP3.LUT R5, R4, 0x3ff00000, RZ, 0xfc, !PT ;  /* 0x3ff0000004057812 */ /* 0x000fe400078efcff */
[----:B------:R-:W-:Y:S02]  /*1d70*/  MOV R4, R16 ;  /* 0x0000001000047202 */ /* 0x000fe40000000f00 */
[----:B------:R-:W-:-:S02]  /*1d80*/  LOP3.LUT R21, R19, 0x7ff00000, RZ, 0xc0, !PT ;  /* 0x7ff0000013157812 */ /* 0x000fc400078ec0ff */
[----:B------:R-:W-:Y:S01]  /*1d90*/  LOP3.LUT R30, R17, 0x7ff00000, RZ, 0xc0, !PT ;  /* 0x7ff00000111e7812 */ /* 0x000fe200078ec0ff */
[----:B------:R-:W-:Y:S02]  /*1da0*/  @!P0 DMUL R4, R16, 8.98846567431157953865e+307 ;  /* 0x7fe0000010048828 */ /* 0x000fe40000000000 */
[----:B------:R-:W-:Y:S01]  /*1db0*/  IMAD.MOV.U32 R31, RZ, RZ, R21 ;  /* 0x000000ffff1f7224 */ /* 0x000fe200078e0015 */
[----:B------:R-:W-:Y:S02]  /*1dc0*/  ISETP.GE.U32.AND P1, PT, R21, R30, PT ;  /* 0x0000001e1500720c */ /* 0x000fe40003f26070 */
[----:B------:R-:W-:Y:S01]  /*1dd0*/  @!P2 LOP3.LUT R26, R17, 0x7ff00000, RZ, 0xc0, !PT ;  /* 0x7ff00000111aa812 */ /* 0x000fe200078ec0ff */
[----:B------:R-:W0:Y:S03]  /*1de0*/  MUFU.RCP64H R23, R5 ;  /* 0x0000000500177308 */ /* 0x000e260000001800 */
[----:B------:R-:W-:-:S02]  /*1df0*/  @!P2 ISETP.GE.U32.AND P3, PT, R21, R26, PT ;  /* 0x0000001a1500a20c */ /* 0x000fc40003f66070 */
[----:B------:R-:W-:-:S05]  /*1e00*/  @!P0 LOP3.LUT R30, R5, 0x7ff00000, RZ, 0xc0, !PT ;  /* 0x7ff00000051e8812 */ /* 0x000fca00078ec0ff */
[----:B------:R-:W-:Y:S01]  /*1e10*/  VIADD R34, R30, 0xffffffff ;  /* 0xffffffff1e227836 */ /* 0x000fe20000000000 */
[----:B0-----:R-:W-:-:S08]  /*1e20*/  DFMA R24, R22, -R4, 1 ;  /* 0x3ff000001618742b */ /* 0x001fd00000000804 */
[----:B------:R-:W-:-:S08]  /*1e30*/  DFMA R24, R24, R24, R24 ;  /* 0x000000181818722b */ /* 0x000fd00000000018 */
[----:B------:R-:W-:Y:S01]  /*1e40*/  DFMA R26, R22, R24, R22 ;  /* 0x00000018161a722b */ /* 0x000fe20000000016 */
[C---:B------:R-:W-:Y:S01]  /*1e50*/  @!P2 SEL R25, R32.reuse, 0x63400000, !P3 ;  /* 0x634000002019a807 */ /* 0x040fe20005800000 */
[----:B------:R-:W-:Y:S01]  /*1e60*/  @!P2 IMAD.MOV.U32 R24, RZ, RZ, RZ ;  /* 0x000000ffff18a224 */ /* 0x000fe200078e00ff */
[----:B------:R-:W-:Y:S02]  /*1e70*/  SEL R23, R32, 0x63400000, !P1 ;  /* 0x6340000020177807 */ /* 0x000fe40004800000 */
[--C-:B------:R-:W-:Y:S02]  /*1e80*/  @!P2 LOP3.LUT R25, R25, 0x80000000, R19.reuse, 0xf8, !PT ;  /* 0x800000001919a812 */ /* 0x100fe400078ef813 */
[----:B------:R-:W-:Y:S01]  /*1e90*/  LOP3.LUT R23, R23, 0x800fffff, R19, 0xf8, !PT ;  /* 0x800fffff17177812 */ /* 0x000fe200078ef813 */
[----:B------:R-:W-:Y:S01]  /*1ea0*/  DFMA R28, R26, -R4, 1 ;  /* 0x3ff000001a1c742b */ /* 0x000fe20000000804 */
[----:B------:R-:W-:Y:S02]  /*1eb0*/  @!P2 LOP3.LUT R25, R25, 0x100000, RZ, 0xfc, !PT ;  /* 0x001000001919a812 */ /* 0x000fe400078efcff */
[----:B------:R-:W-:-:S05]  /*1ec0*/  MOV R22, R18 ;  /* 0x0000001200167202 */ /* 0x000fca0000000f00 */
[----:B------:R-:W-:Y:S02]  /*1ed0*/  DFMA R28, R26, R28, R26 ;  /* 0x0000001c1a1c722b */ /* 0x000fe4000000001a */
[----:B------:R-:W-:-:S08]  /*1ee0*/  @!P2 DFMA R22, R22, 2, -R24 ;  /* 0x400000001616a82b */ /* 0x000fd00000000818 */
[----:B------:R-:W-:Y:S02]  /*1ef0*/  DMUL R24, R28, R22 ;  /* 0x000000161c187228 */ /* 0x000fe40000000000 */
[----:B------:R-:W-:-:S04]  /*1f00*/  @!P2 LOP3.LUT R31, R23, 0x7ff00000, RZ, 0xc0, !PT ;  /* 0x7ff00000171fa812 */ /* 0x000fc800078ec0ff */
[----:B------:R-:W-:Y:S02]  /*1f10*/  IADD3 R33, PT, PT, R31, -0x1, RZ ;  /* 0xffffffff1f217810 */ /* 0x000fe40007ffe0ff */
[----:B------:R-:W-:Y:S02]  /*1f20*/  DFMA R26, R24, -R4, R22 ;  /* 0x80000004181a722b */ /* 0x000fe40000000016 */
[----:B------:R-:W-:-:S04]  /*1f30*/  ISETP.GT.U32.AND P0, PT, R33, 0x7feffffe, PT ;  /* 0x7feffffe2100780c */ /* 0x000fc80003f04070 */
[----:B------:R-:W-:Y:S02]  /*1f40*/  ISETP.GT.U32.OR P0, PT, R34, 0x7feffffe, P0 ;  /* 0x7feffffe2200780c */ /* 0x000fe40000704470 */
[----:B------:R-:W-:-:S11]  /*1f50*/  DFMA R24, R28, R26, R24 ;  /* 0x0000001a1c18722b */ /* 0x000fd60000000018 */
        /* <DEDUP_REMOVED lines=18> */
[----:B------:R-:W-:Y:S01]  /*2080*/  IADD3 R5, PT, PT, -R21, RZ, RZ ;  /* 0x000000ff15057210 */ /* 0x000fe20007ffe1ff */
[----:B------:R-:W-:Y:S01]  /*2090*/  IMAD.MOV.U32 R4, RZ, RZ, RZ ;  /* 0x000000ffff047224 */ /* 0x000fe200078e00ff */
        /* <DEDUP_REMOVED lines=8> */
.L_x_289:
[----:B------:R-:W-:-:S14]  /*2120*/  DSETP.NAN.AND P0, PT, R18, R18, PT ;  /* 0x000000121200722a */ /* 0x000fdc0003f08000 */
[----:B------:R-:W-:Y:S05]  /*2130*/  @P0 BRA `(.L_x_291) ;  /* 0x0000000000440947 */ /* 0x000fea0003800000 */
[----:B------:R-:W-:-:S14]  /*2140*/  DSETP.NAN.AND P0, PT, R16, R16, PT ;  /* 0x000000101000722a */ /* 0x000fdc0003f08000 */
[----:B------:R-:W-:Y:S05]  /*2150*/  @P0 BRA `(.L_x_292) ;  /* 0x0000000000300947 */ /* 0x000fea0003800000 */
[----:B------:R-:W-:Y:S01]  /*2160*/  ISETP.NE.AND P0, PT, R31, R30, PT ;  /* 0x0000001e1f00720c */ /* 0x000fe20003f05270 */
[----:B------:R-:W-:Y:S01]  /*2170*/  IMAD.MOV.U32 R26, RZ, RZ, 0x0 ;  /* 0x00000000ff1a7424 */ /* 0x000fe200078e00ff */
[----:B------:R-:W-:-:S11]  /*2180*/  MOV R27, 0xfff80000 ;  /* 0xfff80000001b7802 */ /* 0x000fd60000000f00 */
[----:B------:R-:W-:Y:S05]  /*2190*/  @!P0 BRA `(.L_x_290) ;  /* 0x0000000000348947 */ /* 0x000fea0003800000 */
[----:B------:R-:W-:Y:S02]  /*21a0*/  ISETP.NE.AND P0, PT, R31, 0x7ff00000, PT ;  /* 0x7ff000001f00780c */ /* 0x000fe40003f05270 */
[----:B------:R-:W-:Y:S02]  /*21b0*/  LOP3.LUT R27, R19, 0x80000000, R17, 0x48, !PT ;  /* 0x80000000131b7812 */ /* 0x000fe400078e4811 */
[----:B------:R-:W-:-:S13]  /*21c0*/  ISETP.EQ.OR P0, PT, R30, RZ, !P0 ;  /* 0x000000ff1e00720c */ /* 0x000fda0004702670 */
[----:B------:R-:W-:Y:S01]  /*21d0*/  @P0 LOP3.LUT R4, R27, 0x7ff00000, RZ, 0xfc, !PT ;  /* 0x7ff000001b040812 */ /* 0x000fe200078efcff */
[----:B------:R-:W-:Y:S02]  /*21e0*/  @!P0 IMAD.MOV.U32 R26, RZ, RZ, RZ ;  /* 0x000000ffff1a8224 */ /* 0x000fe400078e00ff */
[----:B------:R-:W-:Y:S01]  /*21f0*/  @P0 IMAD.MOV.U32 R26, RZ, RZ, RZ ;  /* 0x000000ffff1a0224 */ /* 0x000fe200078e00ff */
[----:B------:R-:W-:Y:S01]  /*2200*/  @P0 MOV R27, R4 ;  /* 0x00000004001b0202 */ /* 0x000fe20000000f00 */
[----:B------:R-:W-:Y:S06]  /*2210*/  BRA `(.L_x_290) ;  /* 0x0000000000147947 */ /* 0x000fec0003800000 */
.L_x_292:
[----:B------:R-:W-:Y:S01]  /*2220*/  LOP3.LUT R27, R17, 0x80000, RZ, 0xfc, !PT ;  /* 0x00080000111b7812 */ /* 0x000fe200078efcff */
[----:B------:R-:W-:Y:S01]  /*2230*/  IMAD.MOV.U32 R26, RZ, RZ, R16 ;  /* 0x000000ffff1a7224 */ /* 0x000fe200078e0010 */
[----:B------:R-:W-:Y:S06]  /*2240*/  BRA `(.L_x_290) ;  /* 0x0000000000087947 */ /* 0x000fec0003800000 */
.L_x_291:
[----:B------:R-:W-:Y:S01]  /*2250*/  LOP3.LUT R27, R19, 0x80000, RZ, 0xfc, !PT ;  /* 0x00080000131b7812 */ /* 0x000fe200078efcff */
[----:B------:R-:W-:-:S07]  /*2260*/  IMAD.MOV.U32 R26, RZ, RZ, R18 ;  /* 0x000000ffff1a7224 */ /* 0x000fce00078e0012 */
.L_x_290:
[----:B------:R-:W-:Y:S05]  /*2270*/  BSYNC.RECONVERGENT B2 ;  /* 0x0000000000027941 */ /* 0x000fea0003800200 */
.L_x_288:
[----:B------:R-:W-:Y:S01]  /*2280*/  IMAD.MOV.U32 R21, RZ, RZ, 0x0 ;  /* 0x00000000ff157424 */ /* 0x000fe200078e00ff */
[----:B------:R-:W-:Y:S01]  /*2290*/  MOV R4, R26 ;  /* 0x0000001a00047202 */ /* 0x000fe20000000f00 */
[----:B------:R-:W-:Y:S02]  /*22a0*/  IMAD.MOV.U32 R5, RZ, RZ, R27 ;  /* 0x000000ffff057224 */ /* 0x000fe400078e001b */
[----:B------:R-:W-:Y:S05]  /*22b0*/  RET.REL.NODEC R20 `(signs_times_v) ;  /* 0xffffffdc14507950 */ /* 0x000fea0003c3ffff */
        .weak           $__internal_9_$__cuda_sm20_dsqrt_rn_f64_mediumpath_v1
        .type           $__internal_9_$__cuda_sm20_dsqrt_rn_f64_mediumpath_v1,@function
        .size           $__internal_9_$__cuda_sm20_dsqrt_rn_f64_mediumpath_v1,(.L_x_310 - $__internal_9_$__cuda_sm20_dsqrt_rn_f64_mediumpath_v1)
$__internal_9_$__cuda_sm20_dsqrt_rn_f64_mediumpath_v1:
[----:B------:R-:W-:Y:S01]  /*22c0*/  ISETP.GE.U32.AND P0, PT, R18, -0x3400000, PT ;  /* 0xfcc000001200780c */ /* 0x000fe20003f06070 */
[----:B------:R-:W-:Y:S01]  /*22d0*/  BSSY.RECONVERGENT B2, `(.L_x_293) ;  /* 0x0000028000027945 */ /* 0x000fe20003800200 */
[----:B------:R-:W-:Y:S01]  /*22e0*/  MOV R18, R17 ;  /* 0x0000001100127202 */ /* 0x000fe20000000f00 */
[----:B------:R-:W-:Y:S01]  /*22f0*/  IMAD.MOV.U32 R19, RZ, RZ, R5 ;  /* 0x000000ffff137224 */ /* 0x000fe200078e0005 */
[----:B------:R-:W-:Y:S01]  /*2300*/  MOV R17, R23 ;  /* 0x0000001700117202 */ /* 0x000fe20000000f00 */
[----:B------:R-:W-:Y:S02]  /*2310*/  IMAD.MOV.U32 R21, RZ, RZ, R27 ;  /* 0x000000ffff157224 */ /* 0x000fe400078e001b */
[----:B------:R-:W-:-:S06]  /*2320*/  IMAD.MOV.U32 R23, RZ, RZ, R25 ;  /* 0x000000ffff177224 */ /* 0x000fcc00078e0019 */
        /* <DEDUP_REMOVED lines=9> */
.L_x_294:
        /* <DEDUP_REMOVED lines=9> */
[----:B------:R-:W-:Y:S01]  /*2450*/  MOV R22, 0x0 ;  /* 0x0000000000167802 */ /* 0x000fe20000000f00 */
[----:B------:R-:W-:Y:S02]  /*2460*/  IMAD.MOV.U32 R18, RZ, RZ, RZ ;  /* 0x000000ffff127224 */ /* 0x000fe400078e00ff */
[----:B------:R-:W-:Y:S02]  /*2470*/  IMAD.MOV.U32 R23, RZ, RZ, 0x3fd80000 ;  /* 0x3fd80000ff177424 */ /* 0x000fe400078e00ff */
        /* <DEDUP_REMOVED lines=10> */
[----:B------:R-:W-:Y:S01]  /*2520*/  IADD3 R17, PT, PT, R17, -0x3500000, RZ ;  /* 0xfcb0000011117810 */ /* 0x000fe20007ffe0ff */
[----:B------:R-:W-:Y:S06]  /*2530*/  BRA `(.L_x_295) ;  /* 0x0000000000047947 */ /* 0x000fec0003800000 */
.L_x_296:
[----:B------:R-:W-:-:S11]  /*2540*/  DADD R16, R18, R18 ;  /* 0x0000000012107229 */ /* 0x000fd60000000012 */
.L_x_295:
[----:B------:R-:W-:Y:S05]  /*2550*/  BSYNC.RECONVERGENT B2 ;  /* 0x0000000000027941 */ /* 0x000fea0003800200 */
.L_x_293:
[----:B------:R-:W-:-:S04]  /*2560*/  IMAD.MOV.U32 R5, RZ, RZ, 0x0 ;  /* 0x00000000ff057424 */ /* 0x000fc800078e00ff */
[----:B------:R-:W-:Y:S05]  /*2570*/  RET.REL.NODEC R4 `(signs_times_v) ;  /* 0xffffffd804a07950 */ /* 0x000fea0003c3ffff */
.L_x_297:
        /* <DEDUP_REMOVED lines=16> */
.L_x_310:


//--------------------- .nv.global.init           --------------------------
	.section	.nv.global.init,"aw",@progbits
	.align	16
.nv.global.init:
	.type		__cudart_sin_cos_coeffs,@object
	.size		__cudart_sin_cos_coeffs,(__cudart_i2opi_d - __cudart_sin_cos_coeffs)
__cudart_sin_cos_coeffs:
        /*0000*/ 	.byte	0x46, 0xd2, 0xb0, 0x2c, 0xf1, 0xe5, 0x5a, 0xbe, 0x92, 0xe3, 0xac, 0x69, 0xe3, 0x1d, 0xc7, 0x3e
        /*0010*/ 	.byte	0xa1, 0x62, 0xdb, 0x19, 0xa0, 0x01, 0x2a, 0xbf, 0x18, 0x08, 0x11, 0x11, 0x11, 0x11, 0x81, 0x3f
        /*0020*/ 	.byte	0x54, 0x55, 0x55, 0x55, 0x55, 0x55, 0xc5, 0xbf, 0x00, 0x00, 0x00, 0x00, 0x00, 0x00, 0x00, 0x00
        /*0030*/ 	.byte	0x00, 0x00, 0x00, 0x00, 0x00, 0x00, 0x00, 0x00, 0x64, 0x81, 0xfd, 0x20, 0x83, 0xff, 0xa8, 0xbd
        /*0040*/ 	.byte	0x28, 0x85, 0xef, 0xc1, 0xa7, 0xee, 0x21, 0x3e, 0xd9, 0xe6, 0x06, 0x8e, 0x4f, 0x7e, 0x92, 0xbe
        /*0050*/ 	.byte	0xe9, 0xbc, 0xdd, 0x19, 0xa0, 0x01, 0xfa, 0x3e, 0x47, 0x5d, 0xc1, 0x16, 0x6c, 0xc1, 0x56, 0xbf
        /*0060*/ 	.byte	0x51, 0x55, 0x55, 0x55, 0x55, 0x55, 0xa5, 0x3f, 0x00, 0x00, 0x00, 0x00, 0x00, 0x00, 0xe0, 0xbf
        /*0070*/ 	.byte	0x00, 0x00, 0x00, 0x00, 0x00, 0x00, 0xf0, 0x3f, 0x00, 0x00, 0x00, 0x00, 0x00, 0x00, 0x00, 0x00
	.type		__cudart_i2opi_d,@object
	.size		__cudart_i2opi_d,(.L_0 - __cudart_i2opi_d)
__cudart_i2opi_d:
        /* <DEDUP_REMOVED lines=9> */
.L_0:


//--------------------- .nv.shared.reserved.0     --------------------------
	.section	.nv.shared.reserved.0,"aw",@nobits
	.weak		__nv_reservedSMEM_offset_0_alias
	.size		__nv_reservedSMEM_offset_0_alias, 0, 64
	.other		__nv_reservedSMEM_offset_0_alias,@"STO_CUDA_RESERVED_SHARED STV_DEFAULT"
__nv_reservedSMEM_offset_0_alias:
	.zero		0
	.zero		64


//--------------------- .nv.constant0.angles_to_rots --------------------------
	.section	.nv.constant0.angles_to_rots,"a",@progbits
	.sectionflags	@""
	.align	4
.nv.constant0.angles_to_rots:
	.zero		920


//--------------------- .nv.constant0.estimate_all_angles2 --------------------------
	.section	.nv.constant0.estimate_all_angles2,"a",@progbits
	.sectionflags	@""
	.align	4
.nv.constant0.estimate_all_angles2:
	.zero		952


//--------------------- .nv.constant0.estimate_all_angles1 --------------------------
	.section	.nv.constant0.estimate_all_angles1,"a",@progbits
	.sectionflags	@""
	.align	4
.nv.constant0.estimate_all_angles1:
	.zero		984


//--------------------- .nv.constant0.triangle_scores_inner --------------------------
	.section	.nv.constant0.triangle_scores_inner,"a",@progbits
	.sectionflags	@""
	.align	4
.nv.constant0.triangle_scores_inner:
	.zero		928


//--------------------- .nv.constant0.pairs_probabilities --------------------------
	.section	.nv.constant0.pairs_probabilities,"a",@progbits
	.sectionflags	@""
	.align	4
.nv.constant0.pairs_probabilities:
	.zero		976


//--------------------- .nv.constant0.signs_times_v --------------------------
	.section	.nv.constant0.signs_times_v,"a",@progbits
	.sectionflags	@""
	.align	4
.nv.constant0.signs_times_v:
	.zero		929


//--------------------- SYMBOLS --------------------------

	.type		.nv.reservedSmem.offset0,@object
	.size		.nv.reservedSmem.offset0,0x4
